	.target	sm_100a

	.elftype	@"ET_EXEC"


//--------------------- .note.nv.tkinfo           --------------------------
	.section	.note.nv.tkinfo,"",@"SHT_NOTE"
	.sectionflags	@"SHF_NOTE_NV_TKINFO"
	.tkinfo
        /*0018*/ 	.word	0x00000002
        /*0030*/ 	.string	""
        /*0030*/ 	.string	"ptxas"
        /*0030*/ 	.string	"Cuda compilation tools, release 13.0, V13.0.88"
        /*0030*/ 	.string	"Build cuda_13.0.r13.0/compiler.36424714_0"
        /*0030*/ 	.string	"-arch sm_100a -m 64 "



//--------------------- .note.nv.cuinfo           --------------------------
	.section	.note.nv.cuinfo,"",@"SHT_NOTE"
	.sectionflags	@"SHF_NOTE_NV_CUINFO"
        /*0018*/ 	.short	0x0002
        /*001a*/ 	.short	0x0064
        /*001c*/ 	.short	0x0082
	.zero		2


//--------------------- .nv.info                  --------------------------
	.section	.nv.info,"",@"SHT_CUDA_INFO"
	.align	4


	//----- nvinfo : EIATTR_REGCOUNT
	.align		4
        /*0000*/ 	.byte	0x04, 0x2f
        /*0002*/ 	.short	(.L_19 - .L_18)
	.align		4
.L_18:
        /*0004*/ 	.word	index@(_ZN7cutlass13device_kernelINS_4gemm6kernel13GemmUniversalIN4cute5tupleIJiiiiEEENS1_10collective13CollectiveMmaINS1_46MainloopSm100TmaUmmaWarpSpecializedBlockScaledILi4ELi2ELi2ENS5_IJNS4_1CILi8EEENSA_ILi1EEESC_EEEEENS5_IJNSA_ILi128EEENSA_ILi64EEENSA_ILi256EEEEEENS5_IJNS_12float_e4m3_tENS_13float_ue8m0_tEEEENS5_IJNS5_IJlSC_lEEENS4_6LayoutINS5_IJNS5_IJNS5_IJNSA_ILi32EEENSA_ILi4EEEEEEiEEESR_NS5_IJSC_iEEEEEENS5_IJNS5_IJNS5_IJNSA_ILi16EEESP_EEEiEEENS5_IJNS5_IJNSA_ILi0EEESC_EEENSA_ILi512EEEEEENS5_IJSX_iEEEEEEEEEEESL_S14_NS4_8TiledMMAINS4_8MMA_AtomIJNS4_21SM100_MMA_MXF8F6F4_SSISJ_SJ_fSK_Li128ELi64ELNS4_4UMMA5MajorE0ELS19_0ELNS18_7ScaleInE0ELS1A_0EEEEEENSN_INS5_IJSC_SC_SC_EEENS5_IJSX_SX_SX_EEEEENS5_IJNS4_10UnderscoreES1G_S1G_EEEEENS5_IJNS4_13SM90_TMA_LOADES1J_EEENS5_IJNS4_14ComposedLayoutINS4_7SwizzleILi3ELi4ELi3EEENS4_18smem_ptr_flag_bitsILi8EEENSN_INS5_IJSB_SF_EEENS5_IJSF_SC_EEEEEEENSN_INS5_IJNS5_IJNS5_IJSQ_SC_EEENS5_IJSO_SC_EEEEEESC_NS5_IJSP_NSA_ILi2EEEEEEEEENS5_IJNS5_IJNS5_IJSV_SZ_EEESY_EEESX_NS5_IJSC_SZ_EEEEEEEEEEEvNS4_8identityENS5_IJNS4_23SM90_TMA_LOAD_MULTICASTES27_EEES25_vS26_EENS_8epilogue10collective18CollectiveEpilogueINS2A_23Sm100TmaWarpSpecializedILi3ELi2ELi16ELb1ELb0EEEJNS5_IJSG_SG_SH_EEENS5_IJNSN_ISG_SC_EENSN_INS5_IJSU_S1X_EEENS5_IJSC_SO_EEEEEEEENS_10bfloat16_tESM_S2L_SM_NS2A_6fusion15FusionCallbacksIS2E_NS2M_17LinearCombinationIS2L_fS2L_fLNS_15FloatRoundStyleE2EEES2F_S2K_JEEENS4_5SM1004TMEM4LOAD26SM100_TMEM_LOAD_32dp32b16xES1J_NS1L_INS1M_ILi1ELi4ELi3EEENS1O_ILi16EEENSN_INS5_IJSB_SU_EEENS5_IJSU_SC_EEEEEEENS4_39AutoVectorizingCopyWithAssumedAlignmentILi128EEENS4_14SM90_TMA_STOREES31_S33_S33_EEEvvEEEEvNT_6ParamsE)
        /*0008*/ 	.word	0x00000075


	//----- nvinfo : EIATTR_FRAME_SIZE
	.align		4
.L_19:
        /*000c*/ 	.byte	0x04, 0x11
        /*000e*/ 	.short	(.L_21 - .L_20)
	.align		4
.L_20:
        /*0010*/ 	.word	index@($__internal_2_$__cuda_sm10x_tcgen05_guardrail_trap_unallocated_columns_being_dealloced)
        /*0014*/ 	.word	0x00000000


	//----- nvinfo : EIATTR_FRAME_SIZE
	.align		4
.L_21:
        /*0018*/ 	.byte	0x04, 0x11
        /*001a*/ 	.short	(.L_23 - .L_22)
	.align		4
.L_22:
        /*001c*/ 	.word	index@($__internal_1_$__cuda_sm10x_tcgen05_guardrail_trap_phase_invalid_during_alloc)
        /*0020*/ 	.word	0x00000000


	//----- nvinfo : EIATTR_FRAME_SIZE
	.align		4
.L_23:
        /*0024*/ 	.byte	0x04, 0x11
        /*0026*/ 	.short	(.L_25 - .L_24)
	.align		4
.L_24:
        /*0028*/ 	.word	index@($__internal_0_$__cuda_sm10x_tcgen05_guardrail_trap_col_being_dealloced_not_returned_by_alloc)
        /*002c*/ 	.word	0x00000000


	//----- nvinfo : EIATTR_FRAME_SIZE
	.align		4
.L_25:
        /*0030*/ 	.byte	0x04, 0x11
        /*0032*/ 	.short	(.L_27 - .L_26)
	.align		4
.L_26:
        /*0034*/ 	.word	index@(_ZN7cutlass13device_kernelINS_4gemm6kernel13GemmUniversalIN4cute5tupleIJiiiiEEENS1_10collective13CollectiveMmaINS1_46MainloopSm100TmaUmmaWarpSpecializedBlockScaledILi4ELi2ELi2ENS5_IJNS4_1CILi8EEENSA_ILi1EEESC_EEEEENS5_IJNSA_ILi128EEENSA_ILi64EEENSA_ILi256EEEEEENS5_IJNS_12float_e4m3_tENS_13float_ue8m0_tEEEENS5_IJNS5_IJlSC_lEEENS4_6LayoutINS5_IJNS5_IJNS5_IJNSA_ILi32EEENSA_ILi4EEEEEEiEEESR_NS5_IJSC_iEEEEEENS5_IJNS5_IJNS5_IJNSA_ILi16EEESP_EEEiEEENS5_IJNS5_IJNSA_ILi0EEESC_EEENSA_ILi512EEEEEENS5_IJSX_iEEEEEEEEEEESL_S14_NS4_8TiledMMAINS4_8MMA_AtomIJNS4_21SM100_MMA_MXF8F6F4_SSISJ_SJ_fSK_Li128ELi64ELNS4_4UMMA5MajorE0ELS19_0ELNS18_7ScaleInE0ELS1A_0EEEEEENSN_INS5_IJSC_SC_SC_EEENS5_IJSX_SX_SX_EEEEENS5_IJNS4_10UnderscoreES1G_S1G_EEEEENS5_IJNS4_13SM90_TMA_LOADES1J_EEENS5_IJNS4_14ComposedLayoutINS4_7SwizzleILi3ELi4ELi3EEENS4_18smem_ptr_flag_bitsILi8EEENSN_INS5_IJSB_SF_EEENS5_IJSF_SC_EEEEEEENSN_INS5_IJNS5_IJNS5_IJSQ_SC_EEENS5_IJSO_SC_EEEEEESC_NS5_IJSP_NSA_ILi2EEEEEEEEENS5_IJNS5_IJNS5_IJSV_SZ_EEESY_EEESX_NS5_IJSC_SZ_EEEEEEEEEEEvNS4_8identityENS5_IJNS4_23SM90_TMA_LOAD_MULTICASTES27_EEES25_vS26_EENS_8epilogue10collective18CollectiveEpilogueINS2A_23Sm100TmaWarpSpecializedILi3ELi2ELi16ELb1ELb0EEEJNS5_IJSG_SG_SH_EEENS5_IJNSN_ISG_SC_EENSN_INS5_IJSU_S1X_EEENS5_IJSC_SO_EEEEEEEENS_10bfloat16_tESM_S2L_SM_NS2A_6fusion15FusionCallbacksIS2E_NS2M_17LinearCombinationIS2L_fS2L_fLNS_15FloatRoundStyleE2EEES2F_S2K_JEEENS4_5SM1004TMEM4LOAD26SM100_TMEM_LOAD_32dp32b16xES1J_NS1L_INS1M_ILi1ELi4ELi3EEENS1O_ILi16EEENSN_INS5_IJSB_SU_EEENS5_IJSU_SC_EEEEEEENS4_39AutoVectorizingCopyWithAssumedAlignmentILi128EEENS4_14SM90_TMA_STOREES31_S33_S33_EEEvvEEEEvNT_6ParamsE)
        /*0038*/ 	.word	0x00000000


	//----- nvinfo : EIATTR_MIN_STACK_SIZE
	.align		4
.L_27:
        /*003c*/ 	.byte	0x04, 0x12
        /*003e*/ 	.short	(.L_29 - .L_28)
	.align		4
.L_28:
        /*0040*/ 	.word	index@(_ZN7cutlass13device_kernelINS_4gemm6kernel13GemmUniversalIN4cute5tupleIJiiiiEEENS1_10collective13CollectiveMmaINS1_46MainloopSm100TmaUmmaWarpSpecializedBlockScaledILi4ELi2ELi2ENS5_IJNS4_1CILi8EEENSA_ILi1EEESC_EEEEENS5_IJNSA_ILi128EEENSA_ILi64EEENSA_ILi256EEEEEENS5_IJNS_12float_e4m3_tENS_13float_ue8m0_tEEEENS5_IJNS5_IJlSC_lEEENS4_6LayoutINS5_IJNS5_IJNS5_IJNSA_ILi32EEENSA_ILi4EEEEEEiEEESR_NS5_IJSC_iEEEEEENS5_IJNS5_IJNS5_IJNSA_ILi16EEESP_EEEiEEENS5_IJNS5_IJNSA_ILi0EEESC_EEENSA_ILi512EEEEEENS5_IJSX_iEEEEEEEEEEESL_S14_NS4_8TiledMMAINS4_8MMA_AtomIJNS4_21SM100_MMA_MXF8F6F4_SSISJ_SJ_fSK_Li128ELi64ELNS4_4UMMA5MajorE0ELS19_0ELNS18_7ScaleInE0ELS1A_0EEEEEENSN_INS5_IJSC_SC_SC_EEENS5_IJSX_SX_SX_EEEEENS5_IJNS4_10UnderscoreES1G_S1G_EEEEENS5_IJNS4_13SM90_TMA_LOADES1J_EEENS5_IJNS4_14ComposedLayoutINS4_7SwizzleILi3ELi4ELi3EEENS4_18smem_ptr_flag_bitsILi8EEENSN_INS5_IJSB_SF_EEENS5_IJSF_SC_EEEEEEENSN_INS5_IJNS5_IJNS5_IJSQ_SC_EEENS5_IJSO_SC_EEEEEESC_NS5_IJSP_NSA_ILi2EEEEEEEEENS5_IJNS5_IJNS5_IJSV_SZ_EEESY_EEESX_NS5_IJSC_SZ_EEEEEEEEEEEvNS4_8identityENS5_IJNS4_23SM90_TMA_LOAD_MULTICASTES27_EEES25_vS26_EENS_8epilogue10collective18CollectiveEpilogueINS2A_23Sm100TmaWarpSpecializedILi3ELi2ELi16ELb1ELb0EEEJNS5_IJSG_SG_SH_EEENS5_IJNSN_ISG_SC_EENSN_INS5_IJSU_S1X_EEENS5_IJSC_SO_EEEEEEEENS_10bfloat16_tESM_S2L_SM_NS2A_6fusion15FusionCallbacksIS2E_NS2M_17LinearCombinationIS2L_fS2L_fLNS_15FloatRoundStyleE2EEES2F_S2K_JEEENS4_5SM1004TMEM4LOAD26SM100_TMEM_LOAD_32dp32b16xES1J_NS1L_INS1M_ILi1ELi4ELi3EEENS1O_ILi16EEENSN_INS5_IJSB_SU_EEENS5_IJSU_SC_EEEEEEENS4_39AutoVectorizingCopyWithAssumedAlignmentILi128EEENS4_14SM90_TMA_STOREES31_S33_S33_EEEvvEEEEvNT_6ParamsE)
        /*0044*/ 	.word	0x00000000
.L_29:


//--------------------- .nv.compat                --------------------------
	.section	.nv.compat,"",@"SHT_CUDA_COMPAT_INFO"
	.align	4
        /*0000*/ 	.byte	0x02, 0x09, 0x01, 0x00, 0x02, 0x02, 0x02, 0x00, 0x02, 0x05, 0x05, 0x00, 0x03, 0x07, 0x01, 0x01
        /*0010*/ 	.byte	0x02, 0x03, 0x01, 0x00, 0x02, 0x06, 0x01, 0x00, 0x04, 0x0b, 0x08, 0x00, 0x09, 0x00, 0x00, 0x00
        /*0020*/ 	.byte	0x00, 0x00, 0x00, 0x00


//--------------------- .nv.info._ZN7cutlass13device_kernelINS_4gemm6kernel13GemmUniversalIN4cute5tupleIJiiiiEEENS1_10collective13CollectiveMmaINS1_46MainloopSm100TmaUmmaWarpSpecializedBlockScaledILi4ELi2ELi2ENS5_IJNS4_1CILi8EEENSA_ILi1EEESC_EEEEENS5_IJNSA_ILi128EEENSA_ILi64EEENSA_ILi256EEEEEENS5_IJNS_12float_e4m3_tENS_13float_ue8m0_tEEEENS5_IJNS5_IJlSC_lEEENS4_6LayoutINS5_IJNS5_IJNS5_IJNSA_ILi32EEENSA_ILi4EEEEEEiEEESR_NS5_IJSC_iEEEEEENS5_IJNS5_IJNS5_IJNSA_ILi16EEESP_EEEiEEENS5_IJNS5_IJNSA_ILi0EEESC_EEENSA_ILi512EEEEEENS5_IJSX_iEEEEEEEEEEESL_S14_NS4_8TiledMMAINS4_8MMA_AtomIJNS4_21SM100_MMA_MXF8F6F4_SSISJ_SJ_fSK_Li128ELi64ELNS4_4UMMA5MajorE0ELS19_0ELNS18_7ScaleInE0ELS1A_0EEEEEENSN_INS5_IJSC_SC_SC_EEENS5_IJSX_SX_SX_EEEEENS5_IJNS4_10UnderscoreES1G_S1G_EEEEENS5_IJNS4_13SM90_TMA_LOADES1J_EEENS5_IJNS4_14ComposedLayoutINS4_7SwizzleILi3ELi4ELi3EEENS4_18smem_ptr_flag_bitsILi8EEENSN_INS5_IJSB_SF_EEENS5_IJSF_SC_EEEEEEENSN_INS5_IJNS5_IJNS5_IJSQ_SC_EEENS5_IJSO_SC_EEEEEESC_NS5_IJSP_NSA_ILi2EEEEEEEEENS5_IJNS5_IJNS5_IJSV_SZ_EEESY_EEESX_NS5_IJSC_SZ_EEEEEEEEEEEvNS4_8identityENS5_IJNS4_23SM90_TMA_LOAD_MULTICASTES27_EEES25_vS26_EENS_8epilogue10collective18CollectiveEpilogueINS2A_23Sm100TmaWarpSpecializedILi3ELi2ELi16ELb1ELb0EEEJNS5_IJSG_SG_SH_EEENS5_IJNSN_ISG_SC_EENSN_INS5_IJSU_S1X_EEENS5_IJSC_SO_EEEEEEEENS_10bfloat16_tESM_S2L_SM_NS2A_6fusion15FusionCallbacksIS2E_NS2M_17LinearCombinationIS2L_fS2L_fLNS_15FloatRoundStyleE2EEES2F_S2K_JEEENS4_5SM1004TMEM4LOAD26SM100_TMEM_LOAD_32dp32b16xES1J_NS1L_INS1M_ILi1ELi4ELi3EEENS1O_ILi16EEENSN_INS5_IJSB_SU_EEENS5_IJSU_SC_EEEEEEENS4_39AutoVectorizingCopyWithAssumedAlignmentILi128EEENS4_14SM90_TMA_STOREES31_S33_S33_EEEvvEEEEvNT_6ParamsE --------------------------
	.section	.nv.info._ZN7cutlass13device_kernelINS_4gemm6kernel13GemmUniversalIN4cute5tupleIJiiiiEEENS1_10collective13CollectiveMmaINS1_46MainloopSm100TmaUmmaWarpSpecializedBlockScaledILi4ELi2ELi2ENS5_IJNS4_1CILi8EEENSA_ILi1EEESC_EEEEENS5_IJNSA_ILi128EEENSA_ILi64EEENSA_ILi256EEEEEENS5_IJNS_12float_e4m3_tENS_13float_ue8m0_tEEEENS5_IJNS5_IJlSC_lEEENS4_6LayoutINS5_IJNS5_IJNS5_IJNSA_ILi32EEENSA_ILi4EEEEEEiEEESR_NS5_IJSC_iEEEEEENS5_IJNS5_IJNS5_IJNSA_ILi16EEESP_EEEiEEENS5_IJNS5_IJNSA_ILi0EEESC_EEENSA_ILi512EEEEEENS5_IJSX_iEEEEEEEEEEESL_S14_NS4_8TiledMMAINS4_8MMA_AtomIJNS4_21SM100_MMA_MXF8F6F4_SSISJ_SJ_fSK_Li128ELi64ELNS4_4UMMA5MajorE0ELS19_0ELNS18_7ScaleInE0ELS1A_0EEEEEENSN_INS5_IJSC_SC_SC_EEENS5_IJSX_SX_SX_EEEEENS5_IJNS4_10UnderscoreES1G_S1G_EEEEENS5_IJNS4_13SM90_TMA_LOADES1J_EEENS5_IJNS4_14ComposedLayoutINS4_7SwizzleILi3ELi4ELi3EEENS4_18smem_ptr_flag_bitsILi8EEENSN_INS5_IJSB_SF_EEENS5_IJSF_SC_EEEEEEENSN_INS5_IJNS5_IJNS5_IJSQ_SC_EEENS5_IJSO_SC_EEEEEESC_NS5_IJSP_NSA_ILi2EEEEEEEEENS5_IJNS5_IJNS5_IJSV_SZ_EEESY_EEESX_NS5_IJSC_SZ_EEEEEEEEEEEvNS4_8identityENS5_IJNS4_23SM90_TMA_LOAD_MULTICASTES27_EEES25_vS26_EENS_8epilogue10collective18CollectiveEpilogueINS2A_23Sm100TmaWarpSpecializedILi3ELi2ELi16ELb1ELb0EEEJNS5_IJSG_SG_SH_EEENS5_IJNSN_ISG_SC_EENSN_INS5_IJSU_S1X_EEENS5_IJSC_SO_EEEEEEEENS_10bfloat16_tESM_S2L_SM_NS2A_6fusion15FusionCallbacksIS2E_NS2M_17LinearCombinationIS2L_fS2L_fLNS_15FloatRoundStyleE2EEES2F_S2K_JEEENS4_5SM1004TMEM4LOAD26SM100_TMEM_LOAD_32dp32b16xES1J_NS1L_INS1M_ILi1ELi4ELi3EEENS1O_ILi16EEENSN_INS5_IJSB_SU_EEENS5_IJSU_SC_EEEEEEENS4_39AutoVectorizingCopyWithAssumedAlignmentILi128EEENS4_14SM90_TMA_STOREES31_S33_S33_EEEvvEEEEvNT_6ParamsE,"",@"SHT_CUDA_INFO"
	.sectionflags	@""
	.align	4


	//----- nvinfo : EIATTR_CUDA_API_VERSION
	.align		4
        /*0000*/ 	.byte	0x04, 0x37
        /*0002*/ 	.short	(.L_31 - .L_30)
.L_30:
        /*0004*/ 	.word	0x00000082


	//----- nvinfo : EIATTR_KPARAM_INFO
	.align		4
.L_31:
        /*0008*/ 	.byte	0x04, 0x17
        /*000a*/ 	.short	(.L_33 - .L_32)
.L_32:
        /*000c*/ 	.word	0x00000000
        /*0010*/ 	.short	0x0000
        /*0012*/ 	.short	0x0000
        /*0014*/ 	.byte	0x00, 0xf0, 0x01, 0x30


	//----- nvinfo : EIATTR_AT_ENTRY_FRAGMENTS
	.align		4
.L_33:
        /*0018*/ 	.byte	0x04, 0x4f
        /*001a*/ 	.short	(.L_35 - .L_34)


	//   ....[0]....
.L_34:
        /*001c*/ 	.word	0x00000006


	//----- nvinfo : EIATTR_RESERVED_SMEM_USED
	.align		4
.L_35:
        /*0020*/ 	.byte	0x01, 0x41
	.zero		2


	//----- nvinfo : EIATTR_SPARSE_MMA_MASK
	.align		4
        /*0024*/ 	.byte	0x03, 0x50
        /*0026*/ 	.short	0x0000


	//----- nvinfo : EIATTR_TCGEN05_1CTA_USED
	.align		4
        /*0028*/ 	.byte	0x01, 0x51
	.zero		2


	//----- nvinfo : EIATTR_MAXREG_COUNT
	.align		4
        /*002c*/ 	.byte	0x03, 0x1b
        /*002e*/ 	.short	0x00ff


	//----- nvinfo : EIATTR_NUM_BARRIERS
	.align		4
        /*0030*/ 	.byte	0x02, 0x4c
        /*0032*/ 	.byte	0x07
	.zero		1


	//----- nvinfo : EIATTR_EXTERNS
	.align		4
        /*0034*/ 	.byte	0x04, 0x0f
        /*0036*/ 	.short	(.L_37 - .L_36)


	//   ....[0]....
	.align		4
.L_36:
        /*0038*/ 	.word	index@(__assertfail)


	//----- nvinfo : EIATTR_MERCURY_ISA_VERSION
	.align		4
.L_37:
        /*003c*/ 	.byte	0x03, 0x5f
        /*003e*/ 	.short	0x0101


	//----- nvinfo : EIATTR_INT_WARP_WIDE_INSTR_OFFSETS
	.align		4
        /*0040*/ 	.byte	0x04, 0x31
        /*0042*/ 	.short	(.L_39 - .L_38)


	//   ....[0]....
.L_38:
        /*0044*/ 	.word	0x00004f90


	//   ....[1]....
        /*0048*/ 	.word	0x00004fc0


	//   ....[2]....
        /*004c*/ 	.word	0x00004fe0


	//   ....[3]....
        /*0050*/ 	.word	0x00005b60


	//   ....[4]....
        /*0054*/ 	.word	0x00005cb0


	//   ....[5]....
        /*0058*/ 	.word	0x00005d60


	//   ....[6]....
        /*005c*/ 	.word	0x00005dc0


	//   ....[7]....
        /*0060*/ 	.word	0x00005f00


	//   ....[8]....
        /*0064*/ 	.word	0x00005fe0


	//   ....[9]....
        /*0068*/ 	.word	0x00006040


	//   ....[10]....
        /*006c*/ 	.word	0x000061b0


	//   ....[11]....
        /*0070*/ 	.word	0x00006270


	//   ....[12]....
        /*0074*/ 	.word	0x00006330


	//   ....[13]....
        /*0078*/ 	.word	0x00006480


	//   ....[14]....
        /*007c*/ 	.word	0x00006530


	//----- nvinfo : EIATTR_COOP_GROUP_MASK_REGIDS
	.align		4
.L_39:
        /*0080*/ 	.byte	0x04, 0x29
        /*0082*/ 	.short	(.L_41 - .L_40)


	//   ....[0]....
.L_40:
        /*0084*/ 	.word	0xffffffff


	//   ....[1]....
        /*0088*/ 	.word	0xffffffff


	//   ....[2]....
        /*008c*/ 	.word	0xffffffff


	//   ....[3]....
        /*0090*/ 	.word	0xffffffff


	//   ....[4]....
        /*0094*/ 	.word	0xffffffff


	//   ....[5]....
        /*0098*/ 	.word	0xffffffff


	//   ....[6]....
        /*009c*/ 	.word	0xffffffff


	//   ....[7]....
        /*00a0*/ 	.word	0xffffffff


	//   ....[8]....
        /*00a4*/ 	.word	0xffffffff


	//   ....[9]....
        /*00a8*/ 	.word	0xffffffff


	//   ....[10]....
        /*00ac*/ 	.word	0xffffffff


	//   ....[11]....
        /*00b0*/ 	.word	0xffffffff


	//   ....[12]....
        /*00b4*/ 	.word	0xffffffff


	//   ....[13]....
        /*00b8*/ 	.word	0xffffffff


	//----- nvinfo : EIATTR_COOP_GROUP_INSTR_OFFSETS
	.align		4
.L_41:
        /*00bc*/ 	.byte	0x04, 0x28
        /*00be*/ 	.short	(.L_43 - .L_42)


	//   ....[0]....
.L_42:
        /*00c0*/ 	.word	0x00000080


	//   ....[1]....
        /*00c4*/ 	.word	0x00000550


	//   ....[2]....
        /*00c8*/ 	.word	0x000006f0


	//   ....[3]....
        /*00cc*/ 	.word	0x00000870


	//   ....[4]....
        /*00d0*/ 	.word	0x00000970


	//   ....[5]....
        /*00d4*/ 	.word	0x00000ae0


	//   ....[6]....
        /*00d8*/ 	.word	0x00000c40


	//   ....[7]....
        /*00dc*/ 	.word	0x00000df0


	//   ....[8]....
        /*00e0*/ 	.word	0x000025f0


	//   ....[9]....
        /*00e4*/ 	.word	0x000034b0


	//   ....[10]....
        /*00e8*/ 	.word	0x000036c0


	//   ....[11]....
        /*00ec*/ 	.word	0x000036f0


	//   ....[12]....
        /*00f0*/ 	.word	0x00004e70


	//   ....[13]....
        /*00f4*/ 	.word	0x000050a0


	//----- nvinfo : EIATTR_VRC_CTA_INIT_COUNT
	.align		4
.L_43:
        /*00f8*/ 	.byte	0x02, 0x4a
        /*00fa*/ 	.byte	0x80
	.zero		1


	//----- nvinfo : EIATTR_SYSCALL_OFFSETS
	.align		4
        /*00fc*/ 	.byte	0x04, 0x46
        /*00fe*/ 	.short	(.L_45 - .L_44)


	//   ....[0]....
.L_44:
        /*0100*/ 	.word	0x00007260


	//   ....[1]....
        /*0104*/ 	.word	0x00007350


	//   ....[2]....
        /*0108*/ 	.word	0x00007d30


	//   ....[3]....
        /*010c*/ 	.word	0x00007ea0


	//   ....[4]....
        /*0110*/ 	.word	0x00008c80


	//   ....[5]....
        /*0114*/ 	.word	0x00008df0


	//   ....[6]....
        /*0118*/ 	.word	0x00009c60


	//   ....[7]....
        /*011c*/ 	.word	0x00009dd0


	//   ....[8]....
        /*0120*/ 	.word	0x0000abe0


	//   ....[9]....
        /*0124*/ 	.word	0x0000ad50


	//----- nvinfo : EIATTR_MBARRIER_INSTR_OFFSETS
	.align		4
.L_45:
        /*0128*/ 	.byte	0x04, 0x39
        /*012a*/ 	.short	(.L_47 - .L_46)


	//   ....[0]....
.L_46:
        /*012c*/ 	.word	0x00000660
        /*0130*/ 	.word	0x000000ff
        /*0134*/ 	.word	0x00000000
        /*0138*/ 	.short	0x0100
        /*013a*/ 	.byte	0x04
	.zero		1


	//   ....[1]....
        /*013c*/ 	.word	0x00000670
        /*0140*/ 	.word	0x000000ff
        /*0144*/ 	.word	0x00000020
        /*0148*/ 	.short	0x0100
        /*014a*/ 	.byte	0x04
	.zero		1


	//   ....[2]....
        /*014c*/ 	.word	0x00000680
        /*0150*/ 	.word	0x000000ff
        /*0154*/ 	.word	0x00000008
        /*0158*/ 	.short	0x0100
        /*015a*/ 	.byte	0x04
	.zero		1


	//   ....[3]....
        /*015c*/ 	.word	0x00000690
        /*0160*/ 	.word	0x000000ff
        /*0164*/ 	.word	0x00000028
        /*0168*/ 	.short	0x0100
        /*016a*/ 	.byte	0x04
	.zero		1


	//   ....[4]....
        /*016c*/ 	.word	0x000006a0
        /*0170*/ 	.word	0x000000ff
        /*0174*/ 	.word	0x00000010
        /*0178*/ 	.short	0x0100
        /*017a*/ 	.byte	0x04
	.zero		1


	//   ....[5]....
        /*017c*/ 	.word	0x000006b0
        /*0180*/ 	.word	0x000000ff
        /*0184*/ 	.word	0x00000030
        /*0188*/ 	.short	0x0100
        /*018a*/ 	.byte	0x04
	.zero		1


	//   ....[6]....
        /*018c*/ 	.word	0x000006c0
        /*0190*/ 	.word	0x000000ff
        /*0194*/ 	.word	0x00000018
        /*0198*/ 	.short	0x0100
        /*019a*/ 	.byte	0x04
	.zero		1


	//   ....[7]....
        /*019c*/ 	.word	0x000006d0
        /*01a0*/ 	.word	0x000000ff
        /*01a4*/ 	.word	0x00000038
        /*01a8*/ 	.short	0x0100
        /*01aa*/ 	.byte	0x04
	.zero		1


	//   ....[8]....
        /*01ac*/ 	.word	0x00000800
        /*01b0*/ 	.word	0x000000ff
        /*01b4*/ 	.word	0x00000040
        /*01b8*/ 	.short	0x0100
        /*01ba*/ 	.byte	0x04
	.zero		1


	//   ....[9]....
        /*01bc*/ 	.word	0x00000810
        /*01c0*/ 	.word	0x000000ff
        /*01c4*/ 	.word	0x00000058
        /*01c8*/ 	.short	0x0100
        /*01ca*/ 	.byte	0x04
	.zero		1


	//   ....[10]....
        /*01cc*/ 	.word	0x00000820
        /*01d0*/ 	.word	0x000000ff
        /*01d4*/ 	.word	0x00000048
        /*01d8*/ 	.short	0x0100
        /*01da*/ 	.byte	0x04
	.zero		1


	//   ....[11]....
        /*01dc*/ 	.word	0x00000830
        /*01e0*/ 	.word	0x000000ff
        /*01e4*/ 	.word	0x00000060
        /*01e8*/ 	.short	0x0100
        /*01ea*/ 	.byte	0x04
	.zero		1


	//   ....[12]....
        /*01ec*/ 	.word	0x00000840
        /*01f0*/ 	.word	0x000000ff
        /*01f4*/ 	.word	0x00000050
        /*01f8*/ 	.short	0x0100
        /*01fa*/ 	.byte	0x04
	.zero		1


	//   ....[13]....
        /*01fc*/ 	.word	0x00000850
        /*0200*/ 	.word	0x000000ff
        /*0204*/ 	.word	0x00000068
        /*0208*/ 	.short	0x0100
        /*020a*/ 	.byte	0x04
	.zero		1


	//   ....[14]....
        /*020c*/ 	.word	0x00000940
        /*0210*/ 	.word	0x000000ff
        /*0214*/ 	.word	0x00000070
        /*0218*/ 	.short	0x0100
        /*021a*/ 	.byte	0x06
	.zero		1


	//   ....[15]....
        /*021c*/ 	.word	0x00000950
        /*0220*/ 	.word	0x000000ff
        /*0224*/ 	.word	0x00000078
        /*0228*/ 	.short	0x0100
        /*022a*/ 	.byte	0x06
	.zero		1


	//   ....[16]....
        /*022c*/ 	.word	0x00000a90
        /*0230*/ 	.word	0x000000ff
        /*0234*/ 	.word	0x00000080
        /*0238*/ 	.short	0x0100
        /*023a*/ 	.byte	0x06
	.zero		1


	//   ....[17]....
        /*023c*/ 	.word	0x00000aa0
        /*0240*/ 	.word	0x000000ff
        /*0244*/ 	.word	0x00000090
        /*0248*/ 	.short	0x0100
        /*024a*/ 	.byte	0x06
	.zero		1


	//   ....[18]....
        /*024c*/ 	.word	0x00000ab0
        /*0250*/ 	.word	0x000000ff
        /*0254*/ 	.word	0x00000088
        /*0258*/ 	.short	0x0100
        /*025a*/ 	.byte	0x06
	.zero		1


	//   ....[19]....
        /*025c*/ 	.word	0x00000ac0
        /*0260*/ 	.word	0x000000ff
        /*0264*/ 	.word	0x00000098
        /*0268*/ 	.short	0x0100
        /*026a*/ 	.byte	0x06
	.zero		1


	//   ....[20]....
        /*026c*/ 	.word	0x00000bf0
        /*0270*/ 	.word	0x000000ff
        /*0274*/ 	.word	0x000000a0
        /*0278*/ 	.short	0x0100
        /*027a*/ 	.byte	0x04
	.zero		1


	//   ....[21]....
        /*027c*/ 	.word	0x00000c00
        /*0280*/ 	.word	0x000000ff
        /*0284*/ 	.word	0x000000b0
        /*0288*/ 	.short	0x0100
        /*028a*/ 	.byte	0x04
	.zero		1


	//   ....[22]....
        /*028c*/ 	.word	0x00000c10
        /*0290*/ 	.word	0x000000ff
        /*0294*/ 	.word	0x000000a8
        /*0298*/ 	.short	0x0100
        /*029a*/ 	.byte	0x04
	.zero		1


	//   ....[23]....
        /*029c*/ 	.word	0x00000c20
        /*02a0*/ 	.word	0x000000ff
        /*02a4*/ 	.word	0x000000b8
        /*02a8*/ 	.short	0x0100
        /*02aa*/ 	.byte	0x04
	.zero		1


	//   ....[24]....
        /*02ac*/ 	.word	0x00000d10
        /*02b0*/ 	.word	0x000000ff
        /*02b4*/ 	.word	0x000000c0
        /*02b8*/ 	.short	0x0100
        /*02ba*/ 	.byte	0x04
	.zero		1


	//   ....[25]....
        /*02bc*/ 	.word	0x00000d20
        /*02c0*/ 	.word	0x000000ff
        /*02c4*/ 	.word	0x000000d0
        /*02c8*/ 	.short	0x0100
        /*02ca*/ 	.byte	0x04
	.zero		1


	//   ....[26]....
        /*02cc*/ 	.word	0x00000d30
        /*02d0*/ 	.word	0x000000ff
        /*02d4*/ 	.word	0x000000c8
        /*02d8*/ 	.short	0x0100
        /*02da*/ 	.byte	0x04
	.zero		1


	//   ....[27]....
        /*02dc*/ 	.word	0x00000d40
        /*02e0*/ 	.word	0x000000ff
        /*02e4*/ 	.word	0x000000d8
        /*02e8*/ 	.short	0x0100
        /*02ea*/ 	.byte	0x04
	.zero		1


	//   ....[28]....
        /*02ec*/ 	.word	0x00001a10
        /*02f0*/ 	.word	0x00000000
        /*02f4*/ 	.word	0x000000d0
        /*02f8*/ 	.short	0x010a
        /*02fa*/ 	.byte	0xff
	.zero		1


	//   ....[29]....
        /*02fc*/ 	.word	0x00001a40
        /*0300*/ 	.word	0x00000000
        /*0304*/ 	.word	0x000000c0
        /*0308*/ 	.short	0x0101
        /*030a*/ 	.byte	0xff
	.zero		1


	//   ....[30]....
        /*030c*/ 	.word	0x00001b20
        /*0310*/ 	.word	0x000000ff
        /*0314*/ 	.word	0x00000020
        /*0318*/ 	.short	0x010a
        /*031a*/ 	.byte	0x04
	.zero		1


	//   ....[31]....
        /*031c*/ 	.word	0x00001bb0
        /*0320*/ 	.word	0x000000ff
        /*0324*/ 	.word	0x00000020
        /*0328*/ 	.short	0x010a
        /*032a*/ 	.byte	0x31
	.zero		1


	//   ....[32]....
        /*032c*/ 	.word	0x00001cf0
        /*0330*/ 	.word	0x000000ff
        /*0334*/ 	.word	0x00000020
        /*0338*/ 	.short	0x010a
        /*033a*/ 	.byte	0x04
	.zero		1


	//   ....[33]....
        /*033c*/ 	.word	0x00002090
        /*0340*/ 	.word	0x000000ff
        /*0344*/ 	.word	0x00000078
        /*0348*/ 	.short	0x0101
        /*034a*/ 	.byte	0x06
	.zero		1


	//   ....[34]....
        /*034c*/ 	.word	0x000020b0
        /*0350*/ 	.word	0x000000ff
        /*0354*/ 	.word	0x00000020
        /*0358*/ 	.short	0x010a
        /*035a*/ 	.byte	0x04
	.zero		1


	//   ....[35]....
        /*035c*/ 	.word	0x00002130
        /*0360*/ 	.word	0x000000ff
        /*0364*/ 	.word	0x00000020
        /*0368*/ 	.short	0x010a
        /*036a*/ 	.byte	0x31
	.zero		1


	//   ....[36]....
        /*036c*/ 	.word	0x00002270
        /*0370*/ 	.word	0x000000ff
        /*0374*/ 	.word	0x00000020
        /*0378*/ 	.short	0x010a
        /*037a*/ 	.byte	0x04
	.zero		1


	//   ....[37]....
        /*037c*/ 	.word	0x00002620
        /*0380*/ 	.word	0x00000003
        /*0384*/ 	.word	0x00000080
        /*0388*/ 	.short	0x010a
        /*038a*/ 	.byte	0xff
	.zero		1


	//   ....[38]....
        /*038c*/ 	.word	0x00002770
        /*0390*/ 	.word	0x00000000
        /*0394*/ 	.word	0x00000000
        /*0398*/ 	.short	0x0101
        /*039a*/ 	.byte	0xff
	.zero		1


	//   ....[39]....
        /*039c*/ 	.word	0x00002d30
        /*03a0*/ 	.word	0x000000ff
        /*03a4*/ 	.word	0x00000000
        /*03a8*/ 	.short	0x010a
        /*03aa*/ 	.byte	0x04
	.zero		1


	//   ....[40]....
        /*03ac*/ 	.word	0x00002dc0
        /*03b0*/ 	.word	0x000000ff
        /*03b4*/ 	.word	0x00000000
        /*03b8*/ 	.short	0x010a
        /*03ba*/ 	.byte	0x05
	.zero		1


	//   ....[41]....
        /*03bc*/ 	.word	0x00002e50
        /*03c0*/ 	.word	0x000000ff
        /*03c4*/ 	.word	0x00000000
        /*03c8*/ 	.short	0x010a
        /*03ca*/ 	.byte	0x05
	.zero		1


	//   ....[42]....
        /*03cc*/ 	.word	0x00002ef0
        /*03d0*/ 	.word	0x00000000
        /*03d4*/ 	.word	0x00000000
        /*03d8*/ 	.short	0x010a
        /*03da*/ 	.byte	0xff
	.zero		1


	//   ....[43]....
        /*03dc*/ 	.word	0x00003010
        /*03e0*/ 	.word	0x00000000
        /*03e4*/ 	.word	0x000000c0
        /*03e8*/ 	.short	0x010a
        /*03ea*/ 	.byte	0xff
	.zero		1


	//   ....[44]....
        /*03ec*/ 	.word	0x00003080
        /*03f0*/ 	.word	0x00000000
        /*03f4*/ 	.word	0x00000000
        /*03f8*/ 	.short	0x0101
        /*03fa*/ 	.byte	0xff
	.zero		1


	//   ....[45]....
        /*03fc*/ 	.word	0x000030a0
        /*0400*/ 	.word	0x000000ff
        /*0404*/ 	.word	0x00000090
        /*0408*/ 	.short	0x010a
        /*040a*/ 	.byte	0x04
	.zero		1


	//   ....[46]....
        /*040c*/ 	.word	0x000031c0
        /*0410*/ 	.word	0x00000000
        /*0414*/ 	.word	0x00000080
        /*0418*/ 	.short	0x010a
        /*041a*/ 	.byte	0xff
	.zero		1


	//   ....[47]....
        /*041c*/ 	.word	0x000032c0
        /*0420*/ 	.word	0x00000000
        /*0424*/ 	.word	0x00000000
        /*0428*/ 	.short	0x0101
        /*042a*/ 	.byte	0xff
	.zero		1


	//   ....[48]....
        /*042c*/ 	.word	0x00003350
        /*0430*/ 	.word	0x000000ff
        /*0434*/ 	.word	0x00000090
        /*0438*/ 	.short	0x0106
        /*043a*/ 	.byte	0x04
	.zero		1


	//   ....[49]....
        /*043c*/ 	.word	0x00003370
        /*0440*/ 	.word	0x000000ff
        /*0444*/ 	.word	0x00000090
        /*0448*/ 	.short	0x010a
        /*044a*/ 	.byte	0x04
	.zero		1


	//   ....[50]....
        /*044c*/ 	.word	0x00003400
        /*0450*/ 	.word	0x000000ff
        /*0454*/ 	.word	0x00000090
        /*0458*/ 	.short	0x0106
        /*045a*/ 	.byte	0x07
	.zero		1


	//   ....[51]....
        /*045c*/ 	.word	0x00003440
        /*0460*/ 	.word	0x00000000
        /*0464*/ 	.word	0x00000090
        /*0468*/ 	.short	0x010a
        /*046a*/ 	.byte	0xff
	.zero		1


	//   ....[52]....
        /*046c*/ 	.word	0x00003c90
        /*0470*/ 	.word	0x00000002
        /*0474*/ 	.word	0x00000080
        /*0478*/ 	.short	0x010a
        /*047a*/ 	.byte	0xff
	.zero		1


	//   ....[53]....
        /*047c*/ 	.word	0x00003dc0
        /*0480*/ 	.word	0x00000000
        /*0484*/ 	.word	0x00000000
        /*0488*/ 	.short	0x0101
        /*048a*/ 	.byte	0xff
	.zero		1


	//   ....[54]....
        /*048c*/ 	.word	0x00004380
        /*0490*/ 	.word	0x000000ff
        /*0494*/ 	.word	0x00000000
        /*0498*/ 	.short	0x010a
        /*049a*/ 	.byte	0x04
	.zero		1


	//   ....[55]....
        /*049c*/ 	.word	0x000043d0
        /*04a0*/ 	.word	0x000000ff
        /*04a4*/ 	.word	0x000000b0
        /*04a8*/ 	.short	0x010a
        /*04aa*/ 	.byte	0x07
	.zero		1


	//   ....[56]....
        /*04ac*/ 	.word	0x00004790
        /*04b0*/ 	.word	0x000000ff
        /*04b4*/ 	.word	0x00000000
        /*04b8*/ 	.short	0x010a
        /*04ba*/ 	.byte	0x07
	.zero		1


	//   ....[57]....
        /*04bc*/ 	.word	0x000048c0
        /*04c0*/ 	.word	0x000000ff
        /*04c4*/ 	.word	0x00000000
        /*04c8*/ 	.short	0x010a
        /*04ca*/ 	.byte	0x04
	.zero		1


	//   ....[58]....
        /*04cc*/ 	.word	0x00004db0
        /*04d0*/ 	.word	0x000000ff
        /*04d4*/ 	.word	0x00000000
        /*04d8*/ 	.short	0x010a
        /*04da*/ 	.byte	0x04
	.zero		1


	//   ....[59]....
        /*04dc*/ 	.word	0x00004e50
        /*04e0*/ 	.word	0x000000ff
        /*04e4*/ 	.word	0x00000000
        /*04e8*/ 	.short	0x010a
        /*04ea*/ 	.byte	0x04
	.zero		1


	//   ....[60]....
        /*04ec*/ 	.word	0x00005330
        /*04f0*/ 	.word	0x00000008
        /*04f4*/ 	.word	0x00000080
        /*04f8*/ 	.short	0x010a
        /*04fa*/ 	.byte	0xff
	.zero		1


	//   ....[61]....
        /*04fc*/ 	.word	0x000054a0
        /*0500*/ 	.word	0x00000000
        /*0504*/ 	.word	0x00000000
        /*0508*/ 	.short	0x0101
        /*050a*/ 	.byte	0xff
	.zero		1


	//   ....[62]....
        /*050c*/ 	.word	0x00005970
        /*0510*/ 	.word	0x000000ff
        /*0514*/ 	.word	0x00000078
        /*0518*/ 	.short	0x010a
        /*051a*/ 	.byte	0x15
	.zero		1


	//   ....[63]....
        /*051c*/ 	.word	0x00005b40
        /*0520*/ 	.word	0x000000ff
        /*0524*/ 	.word	0x00000058
        /*0528*/ 	.short	0x010a
        /*052a*/ 	.byte	0x04
	.zero		1


	//   ....[64]....
        /*052c*/ 	.word	0x00005d80
        /*0530*/ 	.word	0x000000ff
        /*0534*/ 	.word	0x00000040
        /*0538*/ 	.short	0x010b
        /*053a*/ 	.byte	0x04
	.zero		1


	//   ....[65]....
        /*053c*/ 	.word	0x00005d90
        /*0540*/ 	.word	0x000000ff
        /*0544*/ 	.word	0x00000000
        /*0548*/ 	.short	0x0101
        /*054a*/ 	.byte	0x07
	.zero		1


	//   ....[66]....
        /*054c*/ 	.word	0x00005da0
        /*0550*/ 	.word	0x000000ff
        /*0554*/ 	.word	0x00000058
        /*0558*/ 	.short	0x010a
        /*055a*/ 	.byte	0x05
	.zero		1


	//   ....[67]....
        /*055c*/ 	.word	0x00006000
        /*0560*/ 	.word	0x000000ff
        /*0564*/ 	.word	0x00000040
        /*0568*/ 	.short	0x010b
        /*056a*/ 	.byte	0x05
	.zero		1


	//   ....[68]....
        /*056c*/ 	.word	0x00006010
        /*0570*/ 	.word	0x000000ff
        /*0574*/ 	.word	0x00000000
        /*0578*/ 	.short	0x0101
        /*057a*/ 	.byte	0x07
	.zero		1


	//   ....[69]....
        /*057c*/ 	.word	0x00006020
        /*0580*/ 	.word	0x000000ff
        /*0584*/ 	.word	0x00000058
        /*0588*/ 	.short	0x010a
        /*058a*/ 	.byte	0x04
	.zero		1


	//   ....[70]....
        /*058c*/ 	.word	0x00006290
        /*0590*/ 	.word	0x000000ff
        /*0594*/ 	.word	0x00000040
        /*0598*/ 	.short	0x010b
        /*059a*/ 	.byte	0x04
	.zero		1


	//   ....[71]....
        /*059c*/ 	.word	0x000062a0
        /*05a0*/ 	.word	0x000000ff
        /*05a4*/ 	.word	0x00000000
        /*05a8*/ 	.short	0x0101
        /*05aa*/ 	.byte	0x07
	.zero		1


	//   ....[72]....
        /*05ac*/ 	.word	0x000062b0
        /*05b0*/ 	.word	0x000000ff
        /*05b4*/ 	.word	0x00000058
        /*05b8*/ 	.short	0x010a
        /*05ba*/ 	.byte	0x05
	.zero		1


	//   ....[73]....
        /*05bc*/ 	.word	0x00006550
        /*05c0*/ 	.word	0x000000ff
        /*05c4*/ 	.word	0x00000040
        /*05c8*/ 	.short	0x010b
        /*05ca*/ 	.byte	0x05
	.zero		1


	//   ....[74]....
        /*05cc*/ 	.word	0x00006560
        /*05d0*/ 	.word	0x000000ff
        /*05d4*/ 	.word	0x00000000
        /*05d8*/ 	.short	0x0101
        /*05da*/ 	.byte	0x04
	.zero		1


	//   ....[75]....
        /*05dc*/ 	.word	0x000065d0
        /*05e0*/ 	.word	0x000000ff
        /*05e4*/ 	.word	0x00000000
        /*05e8*/ 	.short	0x010a
        /*05ea*/ 	.byte	0x04
	.zero		1


	//   ....[76]....
        /*05ec*/ 	.word	0x00006660
        /*05f0*/ 	.word	0x000000ff
        /*05f4*/ 	.word	0x00000000
        /*05f8*/ 	.short	0x010a
        /*05fa*/ 	.byte	0x05
	.zero		1


	//   ....[77]....
        /*05fc*/ 	.word	0x00006700
        /*0600*/ 	.word	0x00000000
        /*0604*/ 	.word	0x00000000
        /*0608*/ 	.short	0x010a
        /*060a*/ 	.byte	0xff
	.zero		1


	//   ....[78]....
        /*060c*/ 	.word	0x00006a90
        /*0610*/ 	.word	0x00000000
        /*0614*/ 	.word	0x00000080
        /*0618*/ 	.short	0x010a
        /*061a*/ 	.byte	0xff
	.zero		1


	//   ....[79]....
        /*061c*/ 	.word	0x00006b60
        /*0620*/ 	.word	0x00000000
        /*0624*/ 	.word	0x00000000
        /*0628*/ 	.short	0x0101
        /*062a*/ 	.byte	0xff
	.zero		1


	//   ....[80]....
        /*062c*/ 	.word	0x00007840
        /*0630*/ 	.word	0x00000000
        /*0634*/ 	.word	0x00000040
        /*0638*/ 	.short	0x010a
        /*063a*/ 	.byte	0xff
	.zero		1


	//   ....[81]....
        /*063c*/ 	.word	0x000078b0
        /*0640*/ 	.word	0x00000069
        /*0644*/ 	.word	0x000000a0
        /*0648*/ 	.short	0x010a
        /*064a*/ 	.byte	0xff
	.zero		1


	//   ....[82]....
        /*064c*/ 	.word	0x000079a0
        /*0650*/ 	.word	0x00000000
        /*0654*/ 	.word	0x00000040
        /*0658*/ 	.short	0x010a
        /*065a*/ 	.byte	0xff
	.zero		1


	//   ....[83]....
        /*065c*/ 	.word	0x00007ac0
        /*0660*/ 	.word	0x00000069
        /*0664*/ 	.word	0x000000a0
        /*0668*/ 	.short	0x010a
        /*066a*/ 	.byte	0xff
	.zero		1


	//   ....[84]....
        /*066c*/ 	.word	0x00008940
        /*0670*/ 	.word	0x00000000
        /*0674*/ 	.word	0x00000000
        /*0678*/ 	.short	0x0101
        /*067a*/ 	.byte	0xff
	.zero		1


	//   ....[85]....
        /*067c*/ 	.word	0x00008950
        /*0680*/ 	.word	0x00000014
        /*0684*/ 	.word	0x00000040
        /*0688*/ 	.short	0x010a
        /*068a*/ 	.byte	0xff
	.zero		1


	//   ....[86]....
        /*068c*/ 	.word	0x00008a10
        /*0690*/ 	.word	0x00000014
        /*0694*/ 	.word	0x00000040
        /*0698*/ 	.short	0x010a
        /*069a*/ 	.byte	0xff
	.zero		1


	//   ....[87]....
        /*069c*/ 	.word	0x00009920
        /*06a0*/ 	.word	0x0000002e
        /*06a4*/ 	.word	0x00000000
        /*06a8*/ 	.short	0x0101
        /*06aa*/ 	.byte	0xff
	.zero		1


	//   ....[88]....
        /*06ac*/ 	.word	0x00009940
        /*06b0*/ 	.word	0x00000015
        /*06b4*/ 	.word	0x00000040
        /*06b8*/ 	.short	0x010a
        /*06ba*/ 	.byte	0xff
	.zero		1


	//   ....[89]....
        /*06bc*/ 	.word	0x00009a00
        /*06c0*/ 	.word	0x00000015
        /*06c4*/ 	.word	0x00000040
        /*06c8*/ 	.short	0x010a
        /*06ca*/ 	.byte	0xff
	.zero		1


	//   ....[90]....
        /*06cc*/ 	.word	0x0000a8f0
        /*06d0*/ 	.word	0x0000002e
        /*06d4*/ 	.word	0x00000000
        /*06d8*/ 	.short	0x0101
        /*06da*/ 	.byte	0xff
	.zero		1


	//   ....[91]....
        /*06dc*/ 	.word	0x0000a910
        /*06e0*/ 	.word	0x00000002
        /*06e4*/ 	.word	0x00000040
        /*06e8*/ 	.short	0x010a
        /*06ea*/ 	.byte	0xff
	.zero		1


	//   ....[92]....
        /*06ec*/ 	.word	0x0000a9c0
        /*06f0*/ 	.word	0x00000002
        /*06f4*/ 	.word	0x00000040
        /*06f8*/ 	.short	0x010a
        /*06fa*/ 	.byte	0xff
	.zero		1


	//   ....[93]....
        /*06fc*/ 	.word	0x0000b260
        /*0700*/ 	.word	0x000000ff
        /*0704*/ 	.word	0x00000000
        /*0708*/ 	.short	0x0101
        /*070a*/ 	.byte	0x04
	.zero		1


	//   ....[94]....
        /*070c*/ 	.word	0x0000b8c0
        /*0710*/ 	.word	0x00000000
        /*0714*/ 	.word	0x00000000
        /*0718*/ 	.short	0x0101
        /*071a*/ 	.byte	0xff
	.zero		1


	//   ....[95]....
        /*071c*/ 	.word	0x0000bb60
        /*0720*/ 	.word	0x000000ff
        /*0724*/ 	.word	0x00000000
        /*0728*/ 	.short	0x0101
        /*072a*/ 	.byte	0x04
	.zero		1


	//   ....[96]....
        /*072c*/ 	.word	0x0000bb80
        /*0730*/ 	.word	0x00000000
        /*0734*/ 	.word	0x000000d0
        /*0738*/ 	.short	0x010a
        /*073a*/ 	.byte	0xff
	.zero		1


	//   ....[97]....
        /*073c*/ 	.word	0x0000bbe0
        /*0740*/ 	.word	0x00000000
        /*0744*/ 	.word	0x00000020
        /*0748*/ 	.short	0x010a
        /*074a*/ 	.byte	0xff
	.zero		1


	//   ....[98]....
        /*074c*/ 	.word	0x0000bc40
        /*0750*/ 	.word	0x00000000
        /*0754*/ 	.word	0x00000020
        /*0758*/ 	.short	0x010a
        /*075a*/ 	.byte	0xff
	.zero		1


	//   ....[99]....
        /*075c*/ 	.word	0x0000bc90
        /*0760*/ 	.word	0x00000003
        /*0764*/ 	.word	0x00000080
        /*0768*/ 	.short	0x010a
        /*076a*/ 	.byte	0xff
	.zero		1


	//   ....[100]....
        /*076c*/ 	.word	0x0000bcf0
        /*0770*/ 	.word	0x00000000
        /*0774*/ 	.word	0x00000000
        /*0778*/ 	.short	0x010a
        /*077a*/ 	.byte	0xff
	.zero		1


	//   ....[101]....
        /*077c*/ 	.word	0x0000bd50
        /*0780*/ 	.word	0x00000000
        /*0784*/ 	.word	0x00000000
        /*0788*/ 	.short	0x010a
        /*078a*/ 	.byte	0xff
	.zero		1


	//   ....[102]....
        /*078c*/ 	.word	0x0000bdb0
        /*0790*/ 	.word	0x00000000
        /*0794*/ 	.word	0x00000000
        /*0798*/ 	.short	0x010a
        /*079a*/ 	.byte	0xff
	.zero		1


	//   ....[103]....
        /*079c*/ 	.word	0x0000be00
        /*07a0*/ 	.word	0x00000000
        /*07a4*/ 	.word	0x000000c0
        /*07a8*/ 	.short	0x010a
        /*07aa*/ 	.byte	0xff
	.zero		1


	//   ....[104]....
        /*07ac*/ 	.word	0x0000be60
        /*07b0*/ 	.word	0x00000000
        /*07b4*/ 	.word	0x00000090
        /*07b8*/ 	.short	0x010a
        /*07ba*/ 	.byte	0xff
	.zero		1


	//   ....[105]....
        /*07bc*/ 	.word	0x0000beb0
        /*07c0*/ 	.word	0x00000000
        /*07c4*/ 	.word	0x00000080
        /*07c8*/ 	.short	0x010a
        /*07ca*/ 	.byte	0xff
	.zero		1


	//   ....[106]....
        /*07cc*/ 	.word	0x0000bf10
        /*07d0*/ 	.word	0x00000000
        /*07d4*/ 	.word	0x00000090
        /*07d8*/ 	.short	0x010a
        /*07da*/ 	.byte	0xff
	.zero		1


	//   ....[107]....
        /*07dc*/ 	.word	0x0000bf60
        /*07e0*/ 	.word	0x00000002
        /*07e4*/ 	.word	0x00000080
        /*07e8*/ 	.short	0x010a
        /*07ea*/ 	.byte	0xff
	.zero		1


	//   ....[108]....
        /*07ec*/ 	.word	0x0000bfd0
        /*07f0*/ 	.word	0x00000004
        /*07f4*/ 	.word	0x000000b0
        /*07f8*/ 	.short	0x010a
        /*07fa*/ 	.byte	0xff
	.zero		1


	//   ....[109]....
        /*07fc*/ 	.word	0x0000c030
        /*0800*/ 	.word	0x00000004
        /*0804*/ 	.word	0x00000000
        /*0808*/ 	.short	0x010a
        /*080a*/ 	.byte	0xff
	.zero		1


	//   ....[110]....
        /*080c*/ 	.word	0x0000c090
        /*0810*/ 	.word	0x00000000
        /*0814*/ 	.word	0x00000000
        /*0818*/ 	.short	0x010a
        /*081a*/ 	.byte	0xff
	.zero		1


	//   ....[111]....
        /*081c*/ 	.word	0x0000c0f0
        /*0820*/ 	.word	0x00000000
        /*0824*/ 	.word	0x00000000
        /*0828*/ 	.short	0x010a
        /*082a*/ 	.byte	0xff
	.zero		1


	//   ....[112]....
        /*082c*/ 	.word	0x0000c140
        /*0830*/ 	.word	0x00000008
        /*0834*/ 	.word	0x00000080
        /*0838*/ 	.short	0x010a
        /*083a*/ 	.byte	0xff
	.zero		1


	//   ....[113]....
        /*083c*/ 	.word	0x0000c1a0
        /*0840*/ 	.word	0x00000000
        /*0844*/ 	.word	0x00000078
        /*0848*/ 	.short	0x010a
        /*084a*/ 	.byte	0xff
	.zero		1


	//   ....[114]....
        /*084c*/ 	.word	0x0000c200
        /*0850*/ 	.word	0x00000000
        /*0854*/ 	.word	0x00000058
        /*0858*/ 	.short	0x010a
        /*085a*/ 	.byte	0xff
	.zero		1


	//   ....[115]....
        /*085c*/ 	.word	0x0000c260
        /*0860*/ 	.word	0x00000000
        /*0864*/ 	.word	0x00000058
        /*0868*/ 	.short	0x010a
        /*086a*/ 	.byte	0xff
	.zero		1


	//   ....[116]....
        /*086c*/ 	.word	0x0000c2c0
        /*0870*/ 	.word	0x00000000
        /*0874*/ 	.word	0x00000058
        /*0878*/ 	.short	0x010a
        /*087a*/ 	.byte	0xff
	.zero		1


	//   ....[117]....
        /*087c*/ 	.word	0x0000c320
        /*0880*/ 	.word	0x00000002
        /*0884*/ 	.word	0x00000058
        /*0888*/ 	.short	0x010a
        /*088a*/ 	.byte	0xff
	.zero		1


	//   ....[118]....
        /*088c*/ 	.word	0x0000c380
        /*0890*/ 	.word	0x00000000
        /*0894*/ 	.word	0x00000000
        /*0898*/ 	.short	0x010a
        /*089a*/ 	.byte	0xff
	.zero		1


	//   ....[119]....
        /*089c*/ 	.word	0x0000c3e0
        /*08a0*/ 	.word	0x00000000
        /*08a4*/ 	.word	0x00000000
        /*08a8*/ 	.short	0x010a
        /*08aa*/ 	.byte	0xff
	.zero		1


	//   ....[120]....
        /*08ac*/ 	.word	0x0000c430
        /*08b0*/ 	.word	0x00000000
        /*08b4*/ 	.word	0x00000080
        /*08b8*/ 	.short	0x010a
        /*08ba*/ 	.byte	0xff
	.zero		1


	//   ....[121]....
        /*08bc*/ 	.word	0x0000c480
        /*08c0*/ 	.word	0x00000000
        /*08c4*/ 	.word	0x00000040
        /*08c8*/ 	.short	0x010a
        /*08ca*/ 	.byte	0xff
	.zero		1


	//   ....[122]....
        /*08cc*/ 	.word	0x0000c4d0
        /*08d0*/ 	.word	0x00000069
        /*08d4*/ 	.word	0x000000a0
        /*08d8*/ 	.short	0x010a
        /*08da*/ 	.byte	0xff
	.zero		1


	//   ....[123]....
        /*08dc*/ 	.word	0x0000c520
        /*08e0*/ 	.word	0x00000014
        /*08e4*/ 	.word	0x00000040
        /*08e8*/ 	.short	0x010a
        /*08ea*/ 	.byte	0xff
	.zero		1


	//   ....[124]....
        /*08ec*/ 	.word	0x0000c570
        /*08f0*/ 	.word	0x00000015
        /*08f4*/ 	.word	0x00000040
        /*08f8*/ 	.short	0x010a
        /*08fa*/ 	.byte	0xff
	.zero		1


	//   ....[125]....
        /*08fc*/ 	.word	0x0000c5c0
        /*0900*/ 	.word	0x00000002
        /*0904*/ 	.word	0x00000040
        /*0908*/ 	.short	0x010a
        /*090a*/ 	.byte	0xff
	.zero		1


	//----- nvinfo : EIATTR_NUM_MBARRIERS
	.align		4
.L_47:
        /*090c*/ 	.byte	0x03, 0x38
        /*090e*/ 	.short	0x001c


	//----- nvinfo : EIATTR_EXIT_INSTR_OFFSETS
	.align		4
        /*0910*/ 	.byte	0x04, 0x1c
        /*0912*/ 	.short	(.L_49 - .L_48)


	//   ....[0]....
.L_48:
        /*0914*/ 	.word	0x00002f20


	//   ....[1]....
        /*0918*/ 	.word	0x00003410


	//   ....[2]....
        /*091c*/ 	.word	0x00003470


	//   ....[3]....
        /*0920*/ 	.word	0x000050b0


	//   ....[4]....
        /*0924*/ 	.word	0x00006730


	//   ....[5]....
        /*0928*/ 	.word	0x00006770


	//   ....[6]....
        /*092c*/ 	.word	0x0000ba50


	//   ....[7]....
        /*0930*/ 	.word	0x0000bad0


	//   ....[8]....
        /*0934*/ 	.word	0x0000bb00


	//   ....[9]....
        /*0938*/ 	.word	0x0000bb70


	//----- nvinfo : EIATTR_MAX_THREADS
	.align		4
.L_49:
        /*093c*/ 	.byte	0x04, 0x05
        /*093e*/ 	.short	(.L_51 - .L_50)
.L_50:
        /*0940*/ 	.word	0x00000100
        /*0944*/ 	.word	0x00000001
        /*0948*/ 	.word	0x00000001


	//----- nvinfo : EIATTR_CRS_STACK_SIZE
	.align		4
.L_51:
        /*094c*/ 	.byte	0x04, 0x1e
        /*094e*/ 	.short	(.L_53 - .L_52)
.L_52:
        /*0950*/ 	.word	0x00000000


	//----- nvinfo : EIATTR_CBANK_PARAM_SIZE
	.align		4
.L_53:
        /*0954*/ 	.byte	0x03, 0x19
        /*0956*/ 	.short	0x0c00


	//----- nvinfo : EIATTR_PARAM_CBANK
	.align		4
        /*0958*/ 	.byte	0x04, 0x0a
        /*095a*/ 	.short	(.L_55 - .L_54)
	.align		4
.L_54:
        /*095c*/ 	.word	index@(.nv.constant0._ZN7cutlass13device_kernelINS_4gemm6kernel13GemmUniversalIN4cute5tupleIJiiiiEEENS1_10collective13CollectiveMmaINS1_46MainloopSm100TmaUmmaWarpSpecializedBlockScaledILi4ELi2ELi2ENS5_IJNS4_1CILi8EEENSA_ILi1EEESC_EEEEENS5_IJNSA_ILi128EEENSA_ILi64EEENSA_ILi256EEEEEENS5_IJNS_12float_e4m3_tENS_13float_ue8m0_tEEEENS5_IJNS5_IJlSC_lEEENS4_6LayoutINS5_IJNS5_IJNS5_IJNSA_ILi32EEENSA_ILi4EEEEEEiEEESR_NS5_IJSC_iEEEEEENS5_IJNS5_IJNS5_IJNSA_ILi16EEESP_EEEiEEENS5_IJNS5_IJNSA_ILi0EEESC_EEENSA_ILi512EEEEEENS5_IJSX_iEEEEEEEEEEESL_S14_NS4_8TiledMMAINS4_8MMA_AtomIJNS4_21SM100_MMA_MXF8F6F4_SSISJ_SJ_fSK_Li128ELi64ELNS4_4UMMA5MajorE0ELS19_0ELNS18_7ScaleInE0ELS1A_0EEEEEENSN_INS5_IJSC_SC_SC_EEENS5_IJSX_SX_SX_EEEEENS5_IJNS4_10UnderscoreES1G_S1G_EEEEENS5_IJNS4_13SM90_TMA_LOADES1J_EEENS5_IJNS4_14ComposedLayoutINS4_7SwizzleILi3ELi4ELi3EEENS4_18smem_ptr_flag_bitsILi8EEENSN_INS5_IJSB_SF_EEENS5_IJSF_SC_EEEEEEENSN_INS5_IJNS5_IJNS5_IJSQ_SC_EEENS5_IJSO_SC_EEEEEESC_NS5_IJSP_NSA_ILi2EEEEEEEEENS5_IJNS5_IJNS5_IJSV_SZ_EEESY_EEESX_NS5_IJSC_SZ_EEEEEEEEEEEvNS4_8identityENS5_IJNS4_23SM90_TMA_LOAD_MULTICASTES27_EEES25_vS26_EENS_8epilogue10collective18CollectiveEpilogueINS2A_23Sm100TmaWarpSpecializedILi3ELi2ELi16ELb1ELb0EEEJNS5_IJSG_SG_SH_EEENS5_IJNSN_ISG_SC_EENSN_INS5_IJSU_S1X_EEENS5_IJSC_SO_EEEEEEEENS_10bfloat16_tESM_S2L_SM_NS2A_6fusion15FusionCallbacksIS2E_NS2M_17LinearCombinationIS2L_fS2L_fLNS_15FloatRoundStyleE2EEES2F_S2K_JEEENS4_5SM1004TMEM4LOAD26SM100_TMEM_LOAD_32dp32b16xES1J_NS1L_INS1M_ILi1ELi4ELi3EEENS1O_ILi16EEENSN_INS5_IJSB_SU_EEENS5_IJSU_SC_EEEEEEENS4_39AutoVectorizingCopyWithAssumedAlignmentILi128EEENS4_14SM90_TMA_STOREES31_S33_S33_EEEvvEEEEvNT_6ParamsE)
        /*0960*/ 	.short	0x0380
        /*0962*/ 	.short	0x0c00


	//----- nvinfo : EIATTR_SW_WAR
	.align		4
.L_55:
        /*0964*/ 	.byte	0x04, 0x36
        /*0966*/ 	.short	(.L_57 - .L_56)
.L_56:
        /*0968*/ 	.word	0x00000008
.L_57:


//--------------------- .nv.callgraph             --------------------------
	.section	.nv.callgraph,"",@"SHT_CUDA_CALLGRAPH"
	.align	4
	.sectionentsize	8
	.align		4
        /*0000*/ 	.word	0x00000000
	.align		4
        /*0004*/ 	.word	0xffffffff
	.align		4
        /*0008*/ 	.word	index@(_ZN7cutlass13device_kernelINS_4gemm6kernel13GemmUniversalIN4cute5tupleIJiiiiEEENS1_10collective13CollectiveMmaINS1_46MainloopSm100TmaUmmaWarpSpecializedBlockScaledILi4ELi2ELi2ENS5_IJNS4_1CILi8EEENSA_ILi1EEESC_EEEEENS5_IJNSA_ILi128EEENSA_ILi64EEENSA_ILi256EEEEEENS5_IJNS_12float_e4m3_tENS_13float_ue8m0_tEEEENS5_IJNS5_IJlSC_lEEENS4_6LayoutINS5_IJNS5_IJNS5_IJNSA_ILi32EEENSA_ILi4EEEEEEiEEESR_NS5_IJSC_iEEEEEENS5_IJNS5_IJNS5_IJNSA_ILi16EEESP_EEEiEEENS5_IJNS5_IJNSA_ILi0EEESC_EEENSA_ILi512EEEEEENS5_IJSX_iEEEEEEEEEEESL_S14_NS4_8TiledMMAINS4_8MMA_AtomIJNS4_21SM100_MMA_MXF8F6F4_SSISJ_SJ_fSK_Li128ELi64ELNS4_4UMMA5MajorE0ELS19_0ELNS18_7ScaleInE0ELS1A_0EEEEEENSN_INS5_IJSC_SC_SC_EEENS5_IJSX_SX_SX_EEEEENS5_IJNS4_10UnderscoreES1G_S1G_EEEEENS5_IJNS4_13SM90_TMA_LOADES1J_EEENS5_IJNS4_14ComposedLayoutINS4_7SwizzleILi3ELi4ELi3EEENS4_18smem_ptr_flag_bitsILi8EEENSN_INS5_IJSB_SF_EEENS5_IJSF_SC_EEEEEEENSN_INS5_IJNS5_IJNS5_IJSQ_SC_EEENS5_IJSO_SC_EEEEEESC_NS5_IJSP_NSA_ILi2EEEEEEEEENS5_IJNS5_IJNS5_IJSV_SZ_EEESY_EEESX_NS5_IJSC_SZ_EEEEEEEEEEEvNS4_8identityENS5_IJNS4_23SM90_TMA_LOAD_MULTICASTES27_EEES25_vS26_EENS_8epilogue10collective18CollectiveEpilogueINS2A_23Sm100TmaWarpSpecializedILi3ELi2ELi16ELb1ELb0EEEJNS5_IJSG_SG_SH_EEENS5_IJNSN_ISG_SC_EENSN_INS5_IJSU_S1X_EEENS5_IJSC_SO_EEEEEEEENS_10bfloat16_tESM_S2L_SM_NS2A_6fusion15FusionCallbacksIS2E_NS2M_17LinearCombinationIS2L_fS2L_fLNS_15FloatRoundStyleE2EEES2F_S2K_JEEENS4_5SM1004TMEM4LOAD26SM100_TMEM_LOAD_32dp32b16xES1J_NS1L_INS1M_ILi1ELi4ELi3EEENS1O_ILi16EEENSN_INS5_IJSB_SU_EEENS5_IJSU_SC_EEEEEEENS4_39AutoVectorizingCopyWithAssumedAlignmentILi128EEENS4_14SM90_TMA_STOREES31_S33_S33_EEEvvEEEEvNT_6ParamsE)
	.align		4
        /*000c*/ 	.word	index@(__assertfail)
	.align		4
        /*0010*/ 	.word	0x00000000
	.align		4
        /*0014*/ 	.word	0xfffffffe
	.align		4
        /*0018*/ 	.word	0x00000000
	.align		4
        /*001c*/ 	.word	0xfffffffd
	.align		4
        /*0020*/ 	.word	0x00000000
	.align		4
        /*0024*/ 	.word	0xfffffffc


//--------------------- .nv.constant4             --------------------------
	.section	.nv.constant4,"a",@progbits
	.align	8
	.align		8
.nv.constant4:
        /*0000*/ 	.dword	__assertfail
	.align		8
        /*0008*/ 	.dword	__unnamed_1
	.align		8
        /*0010*/ 	.dword	__unnamed_2
	.align		8
        /*0018*/ 	.dword	_ZN40_INTERNAL_61f56246_4_k_cu_e389deda_338594cuda3std3__45__cpo5beginE
	.align		8
        /*0020*/ 	.dword	_ZN40_INTERNAL_61f56246_4_k_cu_e389deda_338594cuda3std3__45__cpo3endE
	.align		8
        /*0028*/ 	.dword	_ZN40_INTERNAL_61f56246_4_k_cu_e389deda_338594cuda3std3__45__cpo6cbeginE
	.align		8
        /*0030*/ 	.dword	_ZN40_INTERNAL_61f56246_4_k_cu_e389deda_338594cuda3std3__45__cpo4cendE
	.align		8
        /*0038*/ 	.dword	_ZN40_INTERNAL_61f56246_4_k_cu_e389deda_338594cuda3std3__442_GLOBAL__N__61f56246_4_k_cu_e389deda_338596ignoreE
	.align		8
        /*0040*/ 	.dword	_ZN40_INTERNAL_61f56246_4_k_cu_e389deda_338594cuda3std3__419piecewise_constructE
	.align		8
        /*0048*/ 	.dword	_ZN40_INTERNAL_61f56246_4_k_cu_e389deda_338594cuda3std3__48in_placeE
	.align		8
        /*0050*/ 	.dword	_ZN40_INTERNAL_61f56246_4_k_cu_e389deda_338594cuda3std6ranges3__45__cpo4swapE
	.align		8
        /*0058*/ 	.dword	_ZN40_INTERNAL_61f56246_4_k_cu_e389deda_338594cuda3std6ranges3__45__cpo9iter_moveE
	.align		8
        /*0060*/ 	.dword	_ZN40_INTERNAL_61f56246_4_k_cu_e389deda_338594cute7productE
	.align		8
        /*0068*/ 	.dword	_ZN40_INTERNAL_61f56246_4_k_cu_e389deda_338594cute1_E
	.align		8
        /*0070*/ 	.dword	$str$25
	.align		8
        /*0078*/ 	.dword	$str$26
	.align		8
        /*0080*/ 	.dword	$str$27
	.align		8
        /*0088*/ 	.dword	$str$28


//--------------------- .text._ZN7cutlass13device_kernelINS_4gemm6kernel13GemmUniversalIN4cute5tupleIJiiiiEEENS1_10collective13CollectiveMmaINS1_46MainloopSm100TmaUmmaWarpSpecializedBlockScaledILi4ELi2ELi2ENS5_IJNS4_1CILi8EEENSA_ILi1EEESC_EEEEENS5_IJNSA_ILi128EEENSA_ILi64EEENSA_ILi256EEEEEENS5_IJNS_12float_e4m3_tENS_13float_ue8m0_tEEEENS5_IJNS5_IJlSC_lEEENS4_6LayoutINS5_IJNS5_IJNS5_IJNSA_ILi32EEENSA_ILi4EEEEEEiEEESR_NS5_IJSC_iEEEEEENS5_IJNS5_IJNS5_IJNSA_ILi16EEESP_EEEiEEENS5_IJNS5_IJNSA_ILi0EEESC_EEENSA_ILi512EEEEEENS5_IJSX_iEEEEEEEEEEESL_S14_NS4_8TiledMMAINS4_8MMA_AtomIJNS4_21SM100_MMA_MXF8F6F4_SSISJ_SJ_fSK_Li128ELi64ELNS4_4UMMA5MajorE0ELS19_0ELNS18_7ScaleInE0ELS1A_0EEEEEENSN_INS5_IJSC_SC_SC_EEENS5_IJSX_SX_SX_EEEEENS5_IJNS4_10UnderscoreES1G_S1G_EEEEENS5_IJNS4_13SM90_TMA_LOADES1J_EEENS5_IJNS4_14ComposedLayoutINS4_7SwizzleILi3ELi4ELi3EEENS4_18smem_ptr_flag_bitsILi8EEENSN_INS5_IJSB_SF_EEENS5_IJSF_SC_EEEEEEENSN_INS5_IJNS5_IJNS5_IJSQ_SC_EEENS5_IJSO_SC_EEEEEESC_NS5_IJSP_NSA_ILi2EEEEEEEEENS5_IJNS5_IJNS5_IJSV_SZ_EEESY_EEESX_NS5_IJSC_SZ_EEEEEEEEEEEvNS4_8identityENS5_IJNS4_23SM90_TMA_LOAD_MULTICASTES27_EEES25_vS26_EENS_8epilogue10collective18CollectiveEpilogueINS2A_23Sm100TmaWarpSpecializedILi3ELi2ELi16ELb1ELb0EEEJNS5_IJSG_SG_SH_EEENS5_IJNSN_ISG_SC_EENSN_INS5_IJSU_S1X_EEENS5_IJSC_SO_EEEEEEEENS_10bfloat16_tESM_S2L_SM_NS2A_6fusion15FusionCallbacksIS2E_NS2M_17LinearCombinationIS2L_fS2L_fLNS_15FloatRoundStyleE2EEES2F_S2K_JEEENS4_5SM1004TMEM4LOAD26SM100_TMEM_LOAD_32dp32b16xES1J_NS1L_INS1M_ILi1ELi4ELi3EEENS1O_ILi16EEENSN_INS5_IJSB_SU_EEENS5_IJSU_SC_EEEEEEENS4_39AutoVectorizingCopyWithAssumedAlignmentILi128EEENS4_14SM90_TMA_STOREES31_S33_S33_EEEvvEEEEvNT_6ParamsE --------------------------
	.section	.text._ZN7cutlass13device_kernelINS_4gemm6kernel13GemmUniversalIN4cute5tupleIJiiiiEEENS1_10collective13CollectiveMmaINS1_46MainloopSm100TmaUmmaWarpSpecializedBlockScaledILi4ELi2ELi2ENS5_IJNS4_1CILi8EEENSA_ILi1EEESC_EEEEENS5_IJNSA_ILi128EEENSA_ILi64EEENSA_ILi256EEEEEENS5_IJNS_12float_e4m3_tENS_13float_ue8m0_tEEEENS5_IJNS5_IJlSC_lEEENS4_6LayoutINS5_IJNS5_IJNS5_IJNSA_ILi32EEENSA_ILi4EEEEEEiEEESR_NS5_IJSC_iEEEEEENS5_IJNS5_IJNS5_IJNSA_ILi16EEESP_EEEiEEENS5_IJNS5_IJNSA_ILi0EEESC_EEENSA_ILi512EEEEEENS5_IJSX_iEEEEEEEEEEESL_S14_NS4_8TiledMMAINS4_8MMA_AtomIJNS4_21SM100_MMA_MXF8F6F4_SSISJ_SJ_fSK_Li128ELi64ELNS4_4UMMA5MajorE0ELS19_0ELNS18_7ScaleInE0ELS1A_0EEEEEENSN_INS5_IJSC_SC_SC_EEENS5_IJSX_SX_SX_EEEEENS5_IJNS4_10UnderscoreES1G_S1G_EEEEENS5_IJNS4_13SM90_TMA_LOADES1J_EEENS5_IJNS4_14ComposedLayoutINS4_7SwizzleILi3ELi4ELi3EEENS4_18smem_ptr_flag_bitsILi8EEENSN_INS5_IJSB_SF_EEENS5_IJSF_SC_EEEEEEENSN_INS5_IJNS5_IJNS5_IJSQ_SC_EEENS5_IJSO_SC_EEEEEESC_NS5_IJSP_NSA_ILi2EEEEEEEEENS5_IJNS5_IJNS5_IJSV_SZ_EEESY_EEESX_NS5_IJSC_SZ_EEEEEEEEEEEvNS4_8identityENS5_IJNS4_23SM90_TMA_LOAD_MULTICASTES27_EEES25_vS26_EENS_8epilogue10collective18CollectiveEpilogueINS2A_23Sm100TmaWarpSpecializedILi3ELi2ELi16ELb1ELb0EEEJNS5_IJSG_SG_SH_EEENS5_IJNSN_ISG_SC_EENSN_INS5_IJSU_S1X_EEENS5_IJSC_SO_EEEEEEEENS_10bfloat16_tESM_S2L_SM_NS2A_6fusion15FusionCallbacksIS2E_NS2M_17LinearCombinationIS2L_fS2L_fLNS_15FloatRoundStyleE2EEES2F_S2K_JEEENS4_5SM1004TMEM4LOAD26SM100_TMEM_LOAD_32dp32b16xES1J_NS1L_INS1M_ILi1ELi4ELi3EEENS1O_ILi16EEENSN_INS5_IJSB_SU_EEENS5_IJSU_SC_EEEEEEENS4_39AutoVectorizingCopyWithAssumedAlignmentILi128EEENS4_14SM90_TMA_STOREES31_S33_S33_EEEvvEEEEvNT_6ParamsE,"ax",@progbits
	.align	128
.text._ZN7cutlass13device_kernelINS_4gemm6kernel13GemmUniversalIN4cute5tupleIJiiiiEEENS1_10collective13CollectiveMmaINS1_46MainloopSm100TmaUmmaWarpSpecializedBlockScaledILi4ELi2ELi2ENS5_IJNS4_1CILi8EEENSA_ILi1EEESC_EEEEENS5_IJNSA_ILi128EEENSA_ILi64EEENSA_ILi256EEEEEENS5_IJNS_12float_e4m3_tENS_13float_ue8m0_tEEEENS5_IJNS5_IJlSC_lEEENS4_6LayoutINS5_IJNS5_IJNS5_IJNSA_ILi32EEENSA_ILi4EEEEEEiEEESR_NS5_IJSC_iEEEEEENS5_IJNS5_IJNS5_IJNSA_ILi16EEESP_EEEiEEENS5_IJNS5_IJNSA_ILi0EEESC_EEENSA_ILi512EEEEEENS5_IJSX_iEEEEEEEEEEESL_S14_NS4_8TiledMMAINS4_8MMA_AtomIJNS4_21SM100_MMA_MXF8F6F4_SSISJ_SJ_fSK_Li128ELi64ELNS4_4UMMA5MajorE0ELS19_0ELNS18_7ScaleInE0ELS1A_0EEEEEENSN_INS5_IJSC_SC_SC_EEENS5_IJSX_SX_SX_EEEEENS5_IJNS4_10UnderscoreES1G_S1G_EEEEENS5_IJNS4_13SM90_TMA_LOADES1J_EEENS5_IJNS4_14ComposedLayoutINS4_7SwizzleILi3ELi4ELi3EEENS4_18smem_ptr_flag_bitsILi8EEENSN_INS5_IJSB_SF_EEENS5_IJSF_SC_EEEEEEENSN_INS5_IJNS5_IJNS5_IJSQ_SC_EEENS5_IJSO_SC_EEEEEESC_NS5_IJSP_NSA_ILi2EEEEEEEEENS5_IJNS5_IJNS5_IJSV_SZ_EEESY_EEESX_NS5_IJSC_SZ_EEEEEEEEEEEvNS4_8identityENS5_IJNS4_23SM90_TMA_LOAD_MULTICASTES27_EEES25_vS26_EENS_8epilogue10collective18CollectiveEpilogueINS2A_23Sm100TmaWarpSpecializedILi3ELi2ELi16ELb1ELb0EEEJNS5_IJSG_SG_SH_EEENS5_IJNSN_ISG_SC_EENSN_INS5_IJSU_S1X_EEENS5_IJSC_SO_EEEEEEEENS_10bfloat16_tESM_S2L_SM_NS2A_6fusion15FusionCallbacksIS2E_NS2M_17LinearCombinationIS2L_fS2L_fLNS_15FloatRoundStyleE2EEES2F_S2K_JEEENS4_5SM1004TMEM4LOAD26SM100_TMEM_LOAD_32dp32b16xES1J_NS1L_INS1M_ILi1ELi4ELi3EEENS1O_ILi16EEENSN_INS5_IJSB_SU_EEENS5_IJSU_SC_EEEEEEENS4_39AutoVectorizingCopyWithAssumedAlignmentILi128EEENS4_14SM90_TMA_STOREES31_S33_S33_EEEvvEEEEvNT_6ParamsE:
        .type           _ZN7cutlass13device_kernelINS_4gemm6kernel13GemmUniversalIN4cute5tupleIJiiiiEEENS1_10collective13CollectiveMmaINS1_46MainloopSm100TmaUmmaWarpSpecializedBlockScaledILi4ELi2ELi2ENS5_IJNS4_1CILi8EEENSA_ILi1EEESC_EEEEENS5_IJNSA_ILi128EEENSA_ILi64EEENSA_ILi256EEEEEENS5_IJNS_12float_e4m3_tENS_13float_ue8m0_tEEEENS5_IJNS5_IJlSC_lEEENS4_6LayoutINS5_IJNS5_IJNS5_IJNSA_ILi32EEENSA_ILi4EEEEEEiEEESR_NS5_IJSC_iEEEEEENS5_IJNS5_IJNS5_IJNSA_ILi16EEESP_EEEiEEENS5_IJNS5_IJNSA_ILi0EEESC_EEENSA_ILi512EEEEEENS5_IJSX_iEEEEEEEEEEESL_S14_NS4_8TiledMMAINS4_8MMA_AtomIJNS4_21SM100_MMA_MXF8F6F4_SSISJ_SJ_fSK_Li128ELi64ELNS4_4UMMA5MajorE0ELS19_0ELNS18_7ScaleInE0ELS1A_0EEEEEENSN_INS5_IJSC_SC_SC_EEENS5_IJSX_SX_SX_EEEEENS5_IJNS4_10UnderscoreES1G_S1G_EEEEENS5_IJNS4_13SM90_TMA_LOADES1J_EEENS5_IJNS4_14ComposedLayoutINS4_7SwizzleILi3ELi4ELi3EEENS4_18smem_ptr_flag_bitsILi8EEENSN_INS5_IJSB_SF_EEENS5_IJSF_SC_EEEEEEENSN_INS5_IJNS5_IJNS5_IJSQ_SC_EEENS5_IJSO_SC_EEEEEESC_NS5_IJSP_NSA_ILi2EEEEEEEEENS5_IJNS5_IJNS5_IJSV_SZ_EEESY_EEESX_NS5_IJSC_SZ_EEEEEEEEEEEvNS4_8identityENS5_IJNS4_23SM90_TMA_LOAD_MULTICASTES27_EEES25_vS26_EENS_8epilogue10collective18CollectiveEpilogueINS2A_23Sm100TmaWarpSpecializedILi3ELi2ELi16ELb1ELb0EEEJNS5_IJSG_SG_SH_EEENS5_IJNSN_ISG_SC_EENSN_INS5_IJSU_S1X_EEENS5_IJSC_SO_EEEEEEEENS_10bfloat16_tESM_S2L_SM_NS2A_6fusion15FusionCallbacksIS2E_NS2M_17LinearCombinationIS2L_fS2L_fLNS_15FloatRoundStyleE2EEES2F_S2K_JEEENS4_5SM1004TMEM4LOAD26SM100_TMEM_LOAD_32dp32b16xES1J_NS1L_INS1M_ILi1ELi4ELi3EEENS1O_ILi16EEENSN_INS5_IJSB_SU_EEENS5_IJSU_SC_EEEEEEENS4_39AutoVectorizingCopyWithAssumedAlignmentILi128EEENS4_14SM90_TMA_STOREES31_S33_S33_EEEvvEEEEvNT_6ParamsE,@function
        .size           _ZN7cutlass13device_kernelINS_4gemm6kernel13GemmUniversalIN4cute5tupleIJiiiiEEENS1_10collective13CollectiveMmaINS1_46MainloopSm100TmaUmmaWarpSpecializedBlockScaledILi4ELi2ELi2ENS5_IJNS4_1CILi8EEENSA_ILi1EEESC_EEEEENS5_IJNSA_ILi128EEENSA_ILi64EEENSA_ILi256EEEEEENS5_IJNS_12float_e4m3_tENS_13float_ue8m0_tEEEENS5_IJNS5_IJlSC_lEEENS4_6LayoutINS5_IJNS5_IJNS5_IJNSA_ILi32EEENSA_ILi4EEEEEEiEEESR_NS5_IJSC_iEEEEEENS5_IJNS5_IJNS5_IJNSA_ILi16EEESP_EEEiEEENS5_IJNS5_IJNSA_ILi0EEESC_EEENSA_ILi512EEEEEENS5_IJSX_iEEEEEEEEEEESL_S14_NS4_8TiledMMAINS4_8MMA_AtomIJNS4_21SM100_MMA_MXF8F6F4_SSISJ_SJ_fSK_Li128ELi64ELNS4_4UMMA5MajorE0ELS19_0ELNS18_7ScaleInE0ELS1A_0EEEEEENSN_INS5_IJSC_SC_SC_EEENS5_IJSX_SX_SX_EEEEENS5_IJNS4_10UnderscoreES1G_S1G_EEEEENS5_IJNS4_13SM90_TMA_LOADES1J_EEENS5_IJNS4_14ComposedLayoutINS4_7SwizzleILi3ELi4ELi3EEENS4_18smem_ptr_flag_bitsILi8EEENSN_INS5_IJSB_SF_EEENS5_IJSF_SC_EEEEEEENSN_INS5_IJNS5_IJNS5_IJSQ_SC_EEENS5_IJSO_SC_EEEEEESC_NS5_IJSP_NSA_ILi2EEEEEEEEENS5_IJNS5_IJNS5_IJSV_SZ_EEESY_EEESX_NS5_IJSC_SZ_EEEEEEEEEEEvNS4_8identityENS5_IJNS4_23SM90_TMA_LOAD_MULTICASTES27_EEES25_vS26_EENS_8epilogue10collective18CollectiveEpilogueINS2A_23Sm100TmaWarpSpecializedILi3ELi2ELi16ELb1ELb0EEEJNS5_IJSG_SG_SH_EEENS5_IJNSN_ISG_SC_EENSN_INS5_IJSU_S1X_EEENS5_IJSC_SO_EEEEEEEENS_10bfloat16_tESM_S2L_SM_NS2A_6fusion15FusionCallbacksIS2E_NS2M_17LinearCombinationIS2L_fS2L_fLNS_15FloatRoundStyleE2EEES2F_S2K_JEEENS4_5SM1004TMEM4LOAD26SM100_TMEM_LOAD_32dp32b16xES1J_NS1L_INS1M_ILi1ELi4ELi3EEENS1O_ILi16EEENSN_INS5_IJSB_SU_EEENS5_IJSU_SC_EEEEEEENS4_39AutoVectorizingCopyWithAssumedAlignmentILi128EEENS4_14SM90_TMA_STOREES31_S33_S33_EEEvvEEEEvNT_6ParamsE,(.L_x_195 - _ZN7cutlass13device_kernelINS_4gemm6kernel13GemmUniversalIN4cute5tupleIJiiiiEEENS1_10collective13CollectiveMmaINS1_46MainloopSm100TmaUmmaWarpSpecializedBlockScaledILi4ELi2ELi2ENS5_IJNS4_1CILi8EEENSA_ILi1EEESC_EEEEENS5_IJNSA_ILi128EEENSA_ILi64EEENSA_ILi256EEEEEENS5_IJNS_12float_e4m3_tENS_13float_ue8m0_tEEEENS5_IJNS5_IJlSC_lEEENS4_6LayoutINS5_IJNS5_IJNS5_IJNSA_ILi32EEENSA_ILi4EEEEEEiEEESR_NS5_IJSC_iEEEEEENS5_IJNS5_IJNS5_IJNSA_ILi16EEESP_EEEiEEENS5_IJNS5_IJNSA_ILi0EEESC_EEENSA_ILi512EEEEEENS5_IJSX_iEEEEEEEEEEESL_S14_NS4_8TiledMMAINS4_8MMA_AtomIJNS4_21SM100_MMA_MXF8F6F4_SSISJ_SJ_fSK_Li128ELi64ELNS4_4UMMA5MajorE0ELS19_0ELNS18_7ScaleInE0ELS1A_0EEEEEENSN_INS5_IJSC_SC_SC_EEENS5_IJSX_SX_SX_EEEEENS5_IJNS4_10UnderscoreES1G_S1G_EEEEENS5_IJNS4_13SM90_TMA_LOADES1J_EEENS5_IJNS4_14ComposedLayoutINS4_7SwizzleILi3ELi4ELi3EEENS4_18smem_ptr_flag_bitsILi8EEENSN_INS5_IJSB_SF_EEENS5_IJSF_SC_EEEEEEENSN_INS5_IJNS5_IJNS5_IJSQ_SC_EEENS5_IJSO_SC_EEEEEESC_NS5_IJSP_NSA_ILi2EEEEEEEEENS5_IJNS5_IJNS5_IJSV_SZ_EEESY_EEESX_NS5_IJSC_SZ_EEEEEEEEEEEvNS4_8identityENS5_IJNS4_23SM90_TMA_LOAD_MULTICASTES27_EEES25_vS26_EENS_8epilogue10collective18CollectiveEpilogueINS2A_23Sm100TmaWarpSpecializedILi3ELi2ELi16ELb1ELb0EEEJNS5_IJSG_SG_SH_EEENS5_IJNSN_ISG_SC_EENSN_INS5_IJSU_S1X_EEENS5_IJSC_SO_EEEEEEEENS_10bfloat16_tESM_S2L_SM_NS2A_6fusion15FusionCallbacksIS2E_NS2M_17LinearCombinationIS2L_fS2L_fLNS_15FloatRoundStyleE2EEES2F_S2K_JEEENS4_5SM1004TMEM4LOAD26SM100_TMEM_LOAD_32dp32b16xES1J_NS1L_INS1M_ILi1ELi4ELi3EEENS1O_ILi16EEENSN_INS5_IJSB_SU_EEENS5_IJSU_SC_EEEEEEENS4_39AutoVectorizingCopyWithAssumedAlignmentILi128EEENS4_14SM90_TMA_STOREES31_S33_S33_EEEvvEEEEvNT_6ParamsE)
        .other          _ZN7cutlass13device_kernelINS_4gemm6kernel13GemmUniversalIN4cute5tupleIJiiiiEEENS1_10collective13CollectiveMmaINS1_46MainloopSm100TmaUmmaWarpSpecializedBlockScaledILi4ELi2ELi2ENS5_IJNS4_1CILi8EEENSA_ILi1EEESC_EEEEENS5_IJNSA_ILi128EEENSA_ILi64EEENSA_ILi256EEEEEENS5_IJNS_12float_e4m3_tENS_13float_ue8m0_tEEEENS5_IJNS5_IJlSC_lEEENS4_6LayoutINS5_IJNS5_IJNS5_IJNSA_ILi32EEENSA_ILi4EEEEEEiEEESR_NS5_IJSC_iEEEEEENS5_IJNS5_IJNS5_IJNSA_ILi16EEESP_EEEiEEENS5_IJNS5_IJNSA_ILi0EEESC_EEENSA_ILi512EEEEEENS5_IJSX_iEEEEEEEEEEESL_S14_NS4_8TiledMMAINS4_8MMA_AtomIJNS4_21SM100_MMA_MXF8F6F4_SSISJ_SJ_fSK_Li128ELi64ELNS4_4UMMA5MajorE0ELS19_0ELNS18_7ScaleInE0ELS1A_0EEEEEENSN_INS5_IJSC_SC_SC_EEENS5_IJSX_SX_SX_EEEEENS5_IJNS4_10UnderscoreES1G_S1G_EEEEENS5_IJNS4_13SM90_TMA_LOADES1J_EEENS5_IJNS4_14ComposedLayoutINS4_7SwizzleILi3ELi4ELi3EEENS4_18smem_ptr_flag_bitsILi8EEENSN_INS5_IJSB_SF_EEENS5_IJSF_SC_EEEEEEENSN_INS5_IJNS5_IJNS5_IJSQ_SC_EEENS5_IJSO_SC_EEEEEESC_NS5_IJSP_NSA_ILi2EEEEEEEEENS5_IJNS5_IJNS5_IJSV_SZ_EEESY_EEESX_NS5_IJSC_SZ_EEEEEEEEEEEvNS4_8identityENS5_IJNS4_23SM90_TMA_LOAD_MULTICASTES27_EEES25_vS26_EENS_8epilogue10collective18CollectiveEpilogueINS2A_23Sm100TmaWarpSpecializedILi3ELi2ELi16ELb1ELb0EEEJNS5_IJSG_SG_SH_EEENS5_IJNSN_ISG_SC_EENSN_INS5_IJSU_S1X_EEENS5_IJSC_SO_EEEEEEEENS_10bfloat16_tESM_S2L_SM_NS2A_6fusion15FusionCallbacksIS2E_NS2M_17LinearCombinationIS2L_fS2L_fLNS_15FloatRoundStyleE2EEES2F_S2K_JEEENS4_5SM1004TMEM4LOAD26SM100_TMEM_LOAD_32dp32b16xES1J_NS1L_INS1M_ILi1ELi4ELi3EEENS1O_ILi16EEENSN_INS5_IJSB_SU_EEENS5_IJSU_SC_EEEEEEENS4_39AutoVectorizingCopyWithAssumedAlignmentILi128EEENS4_14SM90_TMA_STOREES31_S33_S33_EEEvvEEEEvNT_6ParamsE,@"STO_CUDA_ENTRY STV_DEFAULT"
_ZN7cutlass13device_kernelINS_4gemm6kernel13GemmUniversalIN4cute5tupleIJiiiiEEENS1_10collective13CollectiveMmaINS1_46MainloopSm100TmaUmmaWarpSpecializedBlockScaledILi4ELi2ELi2ENS5_IJNS4_1CILi8EEENSA_ILi1EEESC_EEEEENS5_IJNSA_ILi128EEENSA_ILi64EEENSA_ILi256EEEEEENS5_IJNS_12float_e4m3_tENS_13float_ue8m0_tEEEENS5_IJNS5_IJlSC_lEEENS4_6LayoutINS5_IJNS5_IJNS5_IJNSA_ILi32EEENSA_ILi4EEEEEEiEEESR_NS5_IJSC_iEEEEEENS5_IJNS5_IJNS5_IJNSA_ILi16EEESP_EEEiEEENS5_IJNS5_IJNSA_ILi0EEESC_EEENSA_ILi512EEEEEENS5_IJSX_iEEEEEEEEEEESL_S14_NS4_8TiledMMAINS4_8MMA_AtomIJNS4_21SM100_MMA_MXF8F6F4_SSISJ_SJ_fSK_Li128ELi64ELNS4_4UMMA5MajorE0ELS19_0ELNS18_7ScaleInE0ELS1A_0EEEEEENSN_INS5_IJSC_SC_SC_EEENS5_IJSX_SX_SX_EEEEENS5_IJNS4_10UnderscoreES1G_S1G_EEEEENS5_IJNS4_13SM90_TMA_LOADES1J_EEENS5_IJNS4_14ComposedLayoutINS4_7SwizzleILi3ELi4ELi3EEENS4_18smem_ptr_flag_bitsILi8EEENSN_INS5_IJSB_SF_EEENS5_IJSF_SC_EEEEEEENSN_INS5_IJNS5_IJNS5_IJSQ_SC_EEENS5_IJSO_SC_EEEEEESC_NS5_IJSP_NSA_ILi2EEEEEEEEENS5_IJNS5_IJNS5_IJSV_SZ_EEESY_EEESX_NS5_IJSC_SZ_EEEEEEEEEEEvNS4_8identityENS5_IJNS4_23SM90_TMA_LOAD_MULTICASTES27_EEES25_vS26_EENS_8epilogue10collective18CollectiveEpilogueINS2A_23Sm100TmaWarpSpecializedILi3ELi2ELi16ELb1ELb0EEEJNS5_IJSG_SG_SH_EEENS5_IJNSN_ISG_SC_EENSN_INS5_IJSU_S1X_EEENS5_IJSC_SO_EEEEEEEENS_10bfloat16_tESM_S2L_SM_NS2A_6fusion15FusionCallbacksIS2E_NS2M_17LinearCombinationIS2L_fS2L_fLNS_15FloatRoundStyleE2EEES2F_S2K_JEEENS4_5SM1004TMEM4LOAD26SM100_TMEM_LOAD_32dp32b16xES1J_NS1L_INS1M_ILi1ELi4ELi3EEENS1O_ILi16EEENSN_INS5_IJSB_SU_EEENS5_IJSU_SC_EEEEEEENS4_39AutoVectorizingCopyWithAssumedAlignmentILi128EEENS4_14SM90_TMA_STOREES31_S33_S33_EEEvvEEEEvNT_6ParamsE:
[----:B------:R-:W1:Y:S01]  /*0000*/  LDC R1, c[0x0][0x37c] ;  /* 0x0000df00ff017b82 */ /* 0x000e620000000800 */
[----:B------:R-:W2:Y:S01]  /*0010*/  S2R R81, SR_TID.X ;  /* 0x0000000000517919 */ /* 0x000ea20000002100 */
[----:B------:R-:W3:Y:S01]  /*0020*/  LDCU.64 UR12, c[0x0][0xc90] ;  /* 0x00019200ff0c77ac */ /* 0x000ee20008000a00 */
[----:B------:R-:W-:Y:S02]  /*0030*/  PRMT R85, RZ, 0x7610, R85 ;  /* 0x00007610ff557816 */ /* 0x000fe40000000055 */
[----:B------:R-:W-:Y:S01]  /*0040*/  ELECT P4, URZ, PT ;  /* 0x0000000000ff782f */ /* 0x000fe20003880000 */
[----:B---3--:R-:W-:-:S04]  /*0050*/  UISETP.NE.U32.AND UP0, UPT, UR12, URZ, UPT ;  /* 0x000000ff0c00728c */ /* 0x008fc8000bf05070 */
[----:B------:R-:W-:Y:S01]  /*0060*/  UISETP.NE.AND.EX UP0, UPT, UR13, URZ, UPT, UP0 ;  /* 0x000000ff0d00728c */ /* 0x000fe2000bf05300 */
[----:B--2---:R-:W-:-:S05]  /*0070*/  SHF.R.U32.HI R86, RZ, 0x5, R81 ;  /* 0x00000005ff567819 */ /* 0x004fca0000011651 */
[----:B------:R-:W2:Y:S02]  /*0080*/  SHFL.IDX PT, R0, R86, RZ, 0x1f ;  /* 0x00001fff56007589 */ /* 0x000ea400000e0000 */
[----:B--2---:R-:W-:Y:S01]  /*0090*/  R2UR UR21, R0 ;  /* 0x00000000001572ca */ /* 0x004fe200000e0000 */
[----:B-1----:R-:W-:-:S14]  /*00a0*/  BRA.U UP0, `(.L_x_0) ;  /* 0x0000000100307547 */ /* 0x002fdc000b800000 */
[----:B------:R-:W1:Y:S02]  /*00b0*/  LDCU.64 UR4, c[0x0][0xc88] ;  /* 0x00019100ff0477ac */ /* 0x000e640008000a00 */
[----:B-1----:R-:W-:-:S04]  /*00c0*/  UISETP.NE.U32.AND UP0, UPT, UR4, URZ, UPT ;  /* 0x000000ff0400728c */ /* 0x002fc8000bf05070 */
[----:B------:R-:W-:-:S09]  /*00d0*/  UISETP.NE.AND.EX UP0, UPT, UR5, URZ, UPT, UP0 ;  /* 0x000000ff0500728c */ /* 0x000fd2000bf05300 */
[----:B------:R-:W-:Y:S05]  /*00e0*/  BRA.U !UP0, `(.L_x_1) ;  /* 0x0000000108147547 */ /* 0x000fea000b800000 */
[----:B------:R-:W1:Y:S01]  /*00f0*/  LDC.64 R2, c[0x0][0xc88] ;  /* 0x00032200ff027b82 */ /* 0x000e620000000a00 */
[----:B------:R-:W1:Y:S02]  /*0100*/  LDCU.64 UR4, c[0x0][0x358] ;  /* 0x00006b00ff0477ac */ /* 0x000e640008000a00 */
[----:B-1----:R1:W5:Y:S01]  /*0110*/  LDG.E R45, desc[UR4][R2.64] ;  /* 0x00000004022d7981 */ /* 0x002362000c1e1900 */
[----:B------:R-:W-:Y:S01]  /*0120*/  HFMA2 R85, -RZ, RZ, 0, 5.9604644775390625e-08 ;  /* 0x00000001ff557431 */ /* 0x000fe200000001ff */
[----:B------:R-:W-:Y:S05]  /*0130*/  BRA `(.L_x_0) ;  /* 0x00000000000c7947 */ /* 0x000fea0003800000 */
.L_x_1:
[----:B------:R-:W1:Y:S01]  /*0140*/  LDCU UR4, c[0x0][0xc80] ;  /* 0x00019000ff0477ac */ /* 0x000e620008000800 */
[----:B------:R-:W-:Y:S01]  /*0150*/  HFMA2 R85, -RZ, RZ, 0, 5.9604644775390625e-08 ;  /* 0x00000001ff557431 */ /* 0x000fe200000001ff */
[----:B-1----:R-:W-:-:S07]  /*0160*/  MOV R45, UR4 ;  /* 0x00000004002d7c02 */ /* 0x002fce0008000f00 */
.L_x_0:
[----:B------:R-:W2:Y:S02]  /*0170*/  LDCU.64 UR4, c[0x0][0xcb0] ;  /* 0x00019600ff0477ac */ /* 0x000ea40008000a00 */
[----:B--2---:R-:W-:-:S04]  /*0180*/  UISETP.NE.U32.AND UP0, UPT, UR4, URZ, UPT ;  /* 0x000000ff0400728c */ /* 0x004fc8000bf05070 */
[----:B------:R-:W-:-:S09]  /*0190*/  UISETP.NE.AND.EX UP0, UPT, UR5, URZ, UPT, UP0 ;  /* 0x000000ff0500728c */ /* 0x000fd2000bf05300 */
[----:B------:R-:W-:Y:S05]  /*01a0*/  BRA.U UP0, `(.L_x_2) ;  /* 0x0000000100287547 */ /* 0x000fea000b800000 */
[----:B------:R-:W2:Y:S02]  /*01b0*/  LDCU.64 UR4, c[0x0][0xca8] ;  /* 0x00019500ff0477ac */ /* 0x000ea40008000a00 */
[----:B--2---:R-:W-:-:S04]  /*01c0*/  UISETP.NE.U32.AND UP0, UPT, UR4, URZ, UPT ;  /* 0x000000ff0400728c */ /* 0x004fc8000bf05070 */
[----:B------:R-:W-:-:S09]  /*01d0*/  UISETP.NE.AND.EX UP0, UPT, UR5, URZ, UPT, UP0 ;  /* 0x000000ff0500728c */ /* 0x000fd2000bf05300 */
[----:B------:R-:W-:Y:S05]  /*01e0*/  BRA.U !UP0, `(.L_x_3) ;  /* 0x0000000108107547 */ /* 0x000fea000b800000 */
[----:B-1----:R-:W1:Y:S01]  /*01f0*/  LDC.64 R2, c[0x0][0xca8] ;  /* 0x00032a00ff027b82 */ /* 0x002e620000000a00 */
[----:B------:R-:W1:Y:S02]  /*0200*/  LDCU.64 UR4, c[0x0][0x358] ;  /* 0x00006b00ff0477ac */ /* 0x000e640008000a00 */
[----:B-1----:R2:W5:Y:S01]  /*0210*/  LDG.E R43, desc[UR4][R2.64] ;  /* 0x00000004022b7981 */ /* 0x002562000c1e1900 */
[----:B------:R-:W-:Y:S05]  /*0220*/  BRA `(.L_x_2) ;  /* 0x0000000000087947 */ /* 0x000fea0003800000 */
.L_x_3:
[----:B------:R-:W2:Y:S02]  /*0230*/  LDCU UR4, c[0x0][0xca0] ;  /* 0x00019400ff0477ac */ /* 0x000ea40008000800 */
[----:B--2---:R-:W-:Y:S02]  /*0240*/  MOV R43, UR4 ;  /* 0x00000004002b7c02 */ /* 0x004fe40008000f00 */
.L_x_2:
[----:B------:R-:W-:Y:S01]  /*0250*/  IMAD.U32 R0, RZ, RZ, UR21 ;  /* 0x00000015ff007e24 */ /* 0x000fe2000f8e00ff */
[----:B------:R-:W-:Y:S04]  /*0260*/  BSSY.RECONVERGENT B0, `(.L_x_4) ;  /* 0x0000012000007945 */ /* 0x000fe80003800200 */
[C---:B------:R-:W-:Y:S02]  /*0270*/  ISETP.NE.OR P1, PT, R0.reuse, 0x1, !P4 ;  /* 0x000000010000780c */ /* 0x040fe40006725670 */
[----:B------:R-:W-:-:S11]  /*0280*/  ISETP.NE.OR P0, PT, R0, 0x3, !P4 ;  /* 0x000000030000780c */ /* 0x000fd60006705670 */
[----:B------:R-:W-:Y:S05]  /*0290*/  @P1 BRA `(.L_x_5) ;  /* 0x0000000000381947 */ /* 0x000fea0003800000 */
[----:B------:R-:W3:Y:S02]  /*02a0*/  LDCU.64 UR4, c[0x0][0x348] ;  /* 0x00006900ff0477ac */ /* 0x000ee40008000a00 */
[----:B---3--:R-:W-:Y:S02]  /*02b0*/  UIADD3 UR10, UP3, UPT, UR4, 0x80, URZ ;  /* 0x00000080040a7890 */ /* 0x008fe4000ff7e0ff */
[----:B------:R-:W-:Y:S02]  /*02c0*/  UIADD3 UR8, UP2, UPT, UR4, 0x180, URZ ;  /* 0x0000018004087890 */ /* 0x000fe4000ff5e0ff */
[----:B------:R-:W-:Y:S02]  /*02d0*/  UIADD3 UR6, UP1, UPT, UR4, 0x280, URZ ;  /* 0x0000028004067890 */ /* 0x000fe4000ff3e0ff */
[----:B------:R-:W-:Y:S02]  /*02e0*/  UIADD3 UR4, UP0, UPT, UR4, 0x380, URZ ;  /* 0x0000038004047890 */ /* 0x000fe4000ff1e0ff */
[----:B------:R-:W-:-:S02]  /*02f0*/  UIADD3.X UR11, UPT, UPT, URZ, UR5, URZ, UP3, !UPT ;  /* 0x00000005ff0b7290 */ /* 0x000fc40009ffe4ff */
[----:B------:R-:W-:Y:S02]  /*0300*/  UIADD3.X UR9, UPT, UPT, URZ, UR5, URZ, UP2, !UPT ;  /* 0x00000005ff097290 */ /* 0x000fe400097fe4ff */
[----:B------:R-:W-:Y:S02]  /*0310*/  UIADD3.X UR7, UPT, UPT, URZ, UR5, URZ, UP1, !UPT ;  /* 0x00000005ff077290 */ /* 0x000fe40008ffe4ff */
[----:B------:R-:W-:-:S03]  /*0320*/  UIADD3.X UR5, UPT, UPT, URZ, UR5, URZ, UP0, !UPT ;  /* 0x00000005ff057290 */ /* 0x000fc600087fe4ff */
[----:B------:R3:W-:Y:S02]  /*0330*/  UTMACCTL.PF [UR10] ;  /* 0x000000000a0079b9 */ /* 0x0007e40008040000 */
[----:B------:R3:W-:Y:S02]  /*0340*/  UTMACCTL.PF [UR8] ;  /* 0x00000000080079b9 */ /* 0x0007e40008040000 */
[----:B------:R3:W-:Y:S02]  /*0350*/  UTMACCTL.PF [UR6] ;  /* 0x00000000060079b9 */ /* 0x0007e40008040000 */
[----:B------:R3:W-:Y:S02]  /*0360*/  UTMACCTL.PF [UR4] ;  /* 0x00000000040079b9 */ /* 0x0007e40008040000 */
[----:B---3--:R-:W-:Y:S01]  /*0370*/  NOP ;  /* 0x0000000000007918 */ /* 0x008fe20000000000 */
.L_x_5:
[----:B------:R-:W-:Y:S05]  /*0380*/  BSYNC.RECONVERGENT B0 ;  /* 0x0000000000007941 */ /* 0x000fea0003800200 */
.L_x_4:
[----:B------:R-:W-:Y:S04]  /*0390*/  BSSY.RECONVERGENT B0, `(.L_x_6) ;  /* 0x000000a000007945 */ /* 0x000fe80003800200 */
[----:B------:R-:W-:Y:S05]  /*03a0*/  @P0 BRA `(.L_x_7) ;  /* 0x0000000000200947 */ /* 0x000fea0003800000 */
[----:B------:R-:W3:Y:S02]  /*03b0*/  LDCU.64 UR4, c[0x0][0x348] ;  /* 0x00006900ff0477ac */ /* 0x000ee40008000a00 */
[----:B---3--:R-:W-:Y:S02]  /*03c0*/  UIADD3 UR6, UP1, UPT, UR4, 0x980, URZ ;  /* 0x0000098004067890 */ /* 0x008fe4000ff3e0ff */
[----:B------:R-:W-:Y:S02]  /*03d0*/  UIADD3 UR4, UP0, UPT, UR4, 0xa80, URZ ;  /* 0x00000a8004047890 */ /* 0x000fe4000ff1e0ff */
[----:B------:R-:W-:Y:S02]  /*03e0*/  UIADD3.X UR7, UPT, UPT, URZ, UR5, URZ, UP1, !UPT ;  /* 0x00000005ff077290 */ /* 0x000fe40008ffe4ff */
[----:B------:R-:W-:-:S07]  /*03f0*/  UIADD3.X UR5, UPT, UPT, URZ, UR5, URZ, UP0, !UPT ;  /* 0x00000005ff057290 */ /* 0x000fce00087fe4ff */
[----:B------:R3:W-:Y:S02]  /*0400*/  UTMACCTL.PF [UR6] ;  /* 0x00000000060079b9 */ /* 0x0007e40008040000 */
[----:B------:R3:W-:Y:S02]  /*0410*/  UTMACCTL.PF [UR4] ;  /* 0x00000000040079b9 */ /* 0x0007e40008040000 */
[----:B---3--:R-:W-:Y:S01]  /*0420*/  NOP ;  /* 0x0000000000007918 */ /* 0x008fe20000000000 */
.L_x_7:
[----:B------:R-:W-:Y:S05]  /*0430*/  BSYNC.RECONVERGENT B0 ;  /* 0x0000000000007941 */ /* 0x000fea0003800200 */
.L_x_6:
[----:B------:R-:W3:Y:S01]  /*0440*/  LDCU.64 UR4, c[0x0][0xc88] ;  /* 0x00019100ff0477ac */ /* 0x000ee20008000a00 */
[----:B------:R-:W-:Y:S02]  /*0450*/  UISETP.EQ.U32.AND UP2, UPT, UR12, URZ, UPT ;  /* 0x000000ff0c00728c */ /* 0x000fe4000bf42070 */
[----:B------:R-:W-:Y:S02]  /*0460*/  UPLOP3.LUT UP3, UPT, UPT, UPT, UPT, 0x80, 0x8 ;  /* 0x000000000008789c */ /* 0x000fe40003f6f070 */
[----:B---3--:R-:W-:-:S04]  /*0470*/  UISETP.NE.U32.AND UP0, UPT, UR4, URZ, UPT ;  /* 0x000000ff0400728c */ /* 0x008fc8000bf05070 */
[----:B------:R-:W-:-:S04]  /*0480*/  UISETP.NE.AND.EX UP1, UPT, UR5, URZ, UPT, UP0 ;  /* 0x000000ff0500728c */ /* 0x000fc8000bf25300 */
[----:B------:R-:W-:-:S04]  /*0490*/  UISETP.EQ.OR.EX UP4, UPT, UR13, URZ, !UP1, UP2 ;  /* 0x000000ff0d00728c */ /* 0x000fc8000cf82720 */
[----:B------:R-:W-:-:S06]  /*04a0*/  UP2UR UR4, UPR, URZ, 0x10 ;  /* 0x00000010ff047883 */ /* 0x000fcc0008000000 */
[----:B------:R-:W-:Y:S01]  /*04b0*/  MOV R97, UR4 ;  /* 0x0000000400617c02 */ /* 0x000fe20008000f00 */
[----:B------:R-:W-:Y:S06]  /*04c0*/  BRA.U !UP4, `(.L_x_8) ;  /* 0x000000010c207547 */ /* 0x000fec000b800000 */
[----:B------:R-:W-:Y:S01]  /*04d0*/  UISETP.NE.U32.AND UP0, UPT, UR12, URZ, UPT ;  /* 0x000000ff0c00728c */ /* 0x000fe2000bf05070 */
[----:B-----5:R-:W-:Y:S01]  /*04e0*/  FSETP.NEU.AND P0, PT, R45, RZ, PT ;  /* 0x000000ff2d00720b */ /* 0x020fe20003f0d000 */
[----:B------:R-:W-:Y:S02]  /*04f0*/  USEL UR4, URZ, 0xffffffff, UP1 ;  /* 0xffffffffff047887 */ /* 0x000fe40008800000 */
[----:B------:R-:W-:-:S10]  /*0500*/  UISETP.NE.AND.EX UP2, UPT, UR13, URZ, UPT, UP0 ;  /* 0x000000ff0d00728c */ /* 0x000fd4000bf45300 */
[----:B------:R-:W-:Y:S01]  /*0510*/  VOTEU.ANY UP0, P0 ;  /* 0x0000000000ff7886 */ /* 0x000fe20000000100 */
[----:B------:R-:W-:-:S04]  /*0520*/  @!UP2 USEL UR4, URZ, 0xffffffff, UP0 ;  /* 0xffffffffff04a887 */ /* 0x000fc80008000000 */
[----:B------:R-:W-:-:S04]  /*0530*/  ULOP3.LUT UR4, UR4, 0x1, URZ, 0xc0, !UPT ;  /* 0x0000000104047892 */ /* 0x000fc8000f8ec0ff */
[----:B------:R-:W-:-:S11]  /*0540*/  UISETP.NE.U32.AND UP3, UPT, UR4, 0x1, UPT ;  /* 0x000000010400788c */ /* 0x000fd6000bf65070 */
.L_x_8:
[----:B-12---:R-:W1:Y:S01]  /*0550*/  SHFL.IDX PT, R2, R86, RZ, 0x1f ;  /* 0x00001fff56027589 */ /* 0x006e6200000e0000 */
[----:B------:R-:W-:Y:S01]  /*0560*/  UISETP.NE.AND UP5, UPT, UR21, 0x2, UPT ;  /* 0x000000021500788c */ /* 0x000fe2000bfa5270 */
[----:B-1----:R-:W-:-:S13]  /*0570*/  ISETP.NE.AND P0, PT, R2, RZ, PT ;  /* 0x000000ff0200720c */ /* 0x002fda0003f05270 */
[----:B------:R-:W-:Y:S05]  /*0580*/  @P0 BRA `(.L_x_9) ;  /* 0x0000000000580947 */ /* 0x000fea0003800000 */
[----:B------:R-:W1:Y:S01]  /*0590*/  S2UR UR4, SR_CgaCtaId ;  /* 0x00000000000479c3 */ /* 0x000e620000008800 */
[----:B------:R-:W-:Y:S01]  /*05a0*/  UMOV UR5, 0x400 ;  /* 0x0000040000057882 */ /* 0x000fe20000000000 */
[----:B------:R-:W-:Y:S01]  /*05b0*/  UMOV UR8, 0x1 ;  /* 0x0000000100087882 */ /* 0x000fe20000000000 */
[----:B------:R-:W-:Y:S01]  /*05c0*/  UMOV UR6, 0x8 ;  /* 0x0000000800067882 */ /* 0x000fe20000000000 */
[----:B------:R-:W-:-:S04]  /*05d0*/  UIADD3 UR8, UPT, UPT, -UR8, 0x100000, URZ ;  /* 0x0010000008087890 */ /* 0x000fc8000fffe1ff */
[----:B------:R-:W-:Y:S02]  /*05e0*/  USHF.L.U32 UR9, UR8, 0xb, URZ ;  /* 0x0000000b08097899 */ /* 0x000fe400080006ff */
[----:B------:R-:W-:Y:S02]  /*05f0*/  USHF.L.U32 UR8, UR8, 0x1, URZ ;  /* 0x0000000108087899 */ /* 0x000fe400080006ff */
[----:B------:R-:W-:-:S04]  /*0600*/  UIADD3 UR6, UPT, UPT, -UR6, 0x100000, URZ ;  /* 0x0010000006067890 */ /* 0x000fc8000fffe1ff */
[----:B------:R-:W-:Y:S02]  /*0610*/  USHF.L.U32 UR7, UR6, 0xb, URZ ;  /* 0x0000000b06077899 */ /* 0x000fe400080006ff */
[----:B------:R-:W-:Y:S01]  /*0620*/  USHF.L.U32 UR6, UR6, 0x1, URZ ;  /* 0x0000000106067899 */ /* 0x000fe200080006ff */
[----:B------:R-:W-:Y:S01]  /*0630*/  ELECT P0, URZ, PT ;  /* 0x0000000000ff782f */ /* 0x000fe20003800000 */
[----:B-1----:R-:W-:Y:S01]  /*0640*/  ULEA UR4, UR4, UR5, 0x18 ;  /* 0x0000000504047291 */ /* 0x002fe2000f8ec0ff */
[----:B------:R-:W1:Y:S11]  /*0650*/  FENCE.VIEW.ASYNC.S ;  /* 0x00000000000073c6 */ /* 0x000e760000000000 */
[----:B-1----:R1:W2:Y:S01]  /*0660*/  SYNCS.EXCH.64 URZ, [UR4], UR8 ;  /* 0x0000000804ff75b2 */ /* 0x0022a20008000100 */
[----:B------:R1:W3:Y:S01]  /*0670*/  SYNCS.EXCH.64 URZ, [UR4+0x20], UR6 ;  /* 0x0000200604ff75b2 */ /* 0x0002e20008000100 */
[----:B------:R1:W4:Y:S01]  /*0680*/  SYNCS.EXCH.64 URZ, [UR4+0x8], UR8 ;  /* 0x0000080804ff75b2 */ /* 0x0003220008000100 */
[----:B------:R1:W1:Y:S01]  /*0690*/  SYNCS.EXCH.64 URZ, [UR4+0x28], UR6 ;  /* 0x0000280604ff75b2 */ /* 0x0002620008000100 */
[----:B------:R1:W1:Y:S01]  /*06a0*/  SYNCS.EXCH.64 URZ, [UR4+0x10], UR8 ;  /* 0x0000100804ff75b2 */ /* 0x0002620008000100 */
[----:B------:R1:W1:Y:S01]  /*06b0*/  SYNCS.EXCH.64 URZ, [UR4+0x30], UR6 ;  /* 0x0000300604ff75b2 */ /* 0x0002620008000100 */
[----:B------:R1:W1:Y:S01]  /*06c0*/  SYNCS.EXCH.64 URZ, [UR4+0x18], UR8 ;  /* 0x0000180804ff75b2 */ /* 0x0002620008000100 */
[----:B------:R1:W1:Y:S01]  /*06d0*/  SYNCS.EXCH.64 URZ, [UR4+0x38], UR6 ;  /* 0x0000380604ff75b2 */ /* 0x0002620008000100 */
[----:B------:R-:W-:Y:S01]  /*06e0*/  NOP ;  /* 0x0000000000007918 */ /* 0x000fe20000000000 */
.L_x_9:
[----:B------:R-:W2:Y:S01]  /*06f0*/  SHFL.IDX PT, R2, R86, RZ, 0x1f ;  /* 0x00001fff56027589 */ /* 0x000ea200000e0000 */
[----:B------:R-:W-:Y:S01]  /*0700*/  NOP ;  /* 0x0000000000007918 */ /* 0x000fe20000000000 */
[----:B--2---:R-:W-:-:S13]  /*0710*/  ISETP.NE.AND P0, PT, R2, 0x1, PT ;  /* 0x000000010200780c */ /* 0x004fda0003f05270 */
[----:B------:R-:W-:Y:S05]  /*0720*/  @P0 BRA `(.L_x_10) ;  /* 0x0000000000500947 */ /* 0x000fea0003800000 */
[----:B-1----:R-:W1:Y:S01]  /*0730*/  S2UR UR4, SR_CgaCtaId ;  /* 0x00000000000479c3 */ /* 0x002e620000008800 */
        /* <DEDUP_REMOVED lines=12> */
[----:B-1----:R2:W1:Y:S01]  /*0800*/  SYNCS.EXCH.64 URZ, [UR4+0x40], UR8 ;  /* 0x0000400804ff75b2 */ /* 0x0024620008000100 */
[----:B------:R2:W1:Y:S01]  /*0810*/  SYNCS.EXCH.64 URZ, [UR4+0x58], UR6 ;  /* 0x0000580604ff75b2 */ /* 0x0004620008000100 */
[----:B------:R2:W1:Y:S01]  /*0820*/  SYNCS.EXCH.64 URZ, [UR4+0x48], UR8 ;  /* 0x0000480804ff75b2 */ /* 0x0004620008000100 */
[----:B------:R2:W1:Y:S01]  /*0830*/  SYNCS.EXCH.64 URZ, [UR4+0x60], UR6 ;  /* 0x0000600604ff75b2 */ /* 0x0004620008000100 */
[----:B------:R2:W1:Y:S01]  /*0840*/  SYNCS.EXCH.64 URZ, [UR4+0x50], UR8 ;  /* 0x0000500804ff75b2 */ /* 0x0004620008000100 */
[----:B------:R2:W1:Y:S02]  /*0850*/  SYNCS.EXCH.64 URZ, [UR4+0x68], UR6 ;  /* 0x0000680604ff75b2 */ /* 0x0004640008000100 */
[----:B--2---:R-:W-:Y:S01]  /*0860*/  NOP ;  /* 0x0000000000007918 */ /* 0x004fe20000000000 */
.L_x_10:
[----:B------:R-:W2:Y:S01]  /*0870*/  SHFL.IDX PT, R2, R86, RZ, 0x1f ;  /* 0x00001fff56027589 */ /* 0x000ea200000e0000 */
[----:B------:R-:W-:Y:S01]  /*0880*/  NOP ;  /* 0x0000000000007918 */ /* 0x000fe20000000000 */
[----:B--2---:R-:W-:-:S13]  /*0890*/  ISETP.NE.AND P0, PT, R2, 0x3, PT ;  /* 0x000000030200780c */ /* 0x004fda0003f05270 */
[----:B------:R-:W-:Y:S05]  /*08a0*/  @P0 BRA `(.L_x_11) ;  /* 0x0000000000300947 */ /* 0x000fea0003800000 */
[----:B-1----:R-:W1:Y:S01]  /*08b0*/  S2UR UR4, SR_CgaCtaId ;  /* 0x00000000000479c3 */ /* 0x002e620000008800 */
[----:B------:R-:W-:Y:S01]  /*08c0*/  UMOV UR6, 0x400 ;  /* 0x0000040000067882 */ /* 0x000fe20000000000 */
[----:B------:R-:W-:Y:S01]  /*08d0*/  UMOV UR5, 0x20 ;  /* 0x0000002000057882 */ /* 0x000fe20000000000 */
[----:B------:R-:W-:Y:S01]  /*08e0*/  ELECT P0, URZ, PT ;  /* 0x0000000000ff782f */ /* 0x000fe20003800000 */
[----:B-1----:R-:W-:Y:S02]  /*08f0*/  ULEA UR6, UR4, UR6, 0x18 ;  /* 0x0000000604067291 */ /* 0x002fe4000f8ec0ff */
[----:B------:R-:W-:-:S04]  /*0900*/  UIADD3 UR4, UPT, UPT, -UR5, 0x100000, URZ ;  /* 0x0010000005047890 */ /* 0x000fc8000fffe1ff */
[----:B------:R-:W-:Y:S02]  /*0910*/  USHF.L.U32 UR5, UR4, 0xb, URZ ;  /* 0x0000000b04057899 */ /* 0x000fe400080006ff */
[----:B------:R-:W-:Y:S01]  /*0920*/  USHF.L.U32 UR4, UR4, 0x1, URZ ;  /* 0x0000000104047899 */ /* 0x000fe200080006ff */
[----:B------:R-:W1:Y:S11]  /*0930*/  FENCE.VIEW.ASYNC.S ;  /* 0x00000000000073c6 */ /* 0x000e760000000000 */
[----:B-1----:R2:W1:Y:S01]  /*0940*/  SYNCS.EXCH.64 URZ, [UR6+0x70], UR4 ;  /* 0x0000700406ff75b2 */ /* 0x0024620008000100 */
[----:B------:R2:W1:Y:S02]  /*0950*/  SYNCS.EXCH.64 URZ, [UR6+0x78], UR4 ;  /* 0x0000780406ff75b2 */ /* 0x0004640008000100 */
[----:B--2---:R-:W-:Y:S01]  /*0960*/  NOP ;  /* 0x0000000000007918 */ /* 0x004fe20000000000 */
.L_x_11:
[----:B------:R-:W2:Y:S01]  /*0970*/  SHFL.IDX PT, R2, R86, RZ, 0x1f ;  /* 0x00001fff56027589 */ /* 0x000ea200000e0000 */
[----:B------:R-:W-:Y:S01]  /*0980*/  NOP ;  /* 0x0000000000007918 */ /* 0x000fe20000000000 */
[----:B--2---:R-:W-:-:S13]  /*0990*/  ISETP.NE.AND P0, PT, R2, 0x4, PT ;  /* 0x000000040200780c */ /* 0x004fda0003f05270 */
[----:B------:R-:W-:Y:S05]  /*09a0*/  @P0 BRA `(.L_x_12) ;  /* 0x00000000004c0947 */ /* 0x000fea0003800000 */
[----:B-1----:R-:W1:Y:S01]  /*09b0*/  S2UR UR6, SR_CgaCtaId ;  /* 0x00000000000679c3 */ /* 0x002e620000008800 */
[----:B------:R-:W-:Y:S01]  /*09c0*/  UMOV UR4, 0x720 ;  /* 0x0000072000047882 */ /* 0x000fe20000000000 */
[----:B------:R-:W-:Y:S01]  /*09d0*/  UMOV UR5, 0x400 ;  /* 0x0000040000057882 */ /* 0x000fe20000000000 */
[----:B------:R-:W-:Y:S01]  /*09e0*/  USEL UR4, UR4, 0x620, UP3 ;  /* 0x0000062004047887 */ /* 0x000fe20009800000 */
[----:B------:R-:W-:Y:S01]  /*09f0*/  UMOV UR8, 0x1 ;  /* 0x0000000100087882 */ /* 0x000fe20000000000 */
[----:B------:R-:W-:Y:S01]  /*0a00*/  ELECT P0, URZ, PT ;  /* 0x0000000000ff782f */ /* 0x000fe20003800000 */
[----:B------:R-:W-:-:S04]  /*0a10*/  UIADD3 UR8, UPT, UPT, -UR8, 0x100000, URZ ;  /* 0x0010000008087890 */ /* 0x000fc8000fffe1ff */
[----:B------:R-:W-:Y:S02]  /*0a20*/  USHF.L.U32 UR9, UR8, 0xb, URZ ;  /* 0x0000000b08097899 */ /* 0x000fe400080006ff */
[----:B------:R-:W-:Y:S02]  /*0a30*/  USHF.L.U32 UR8, UR8, 0x1, URZ ;  /* 0x0000000108087899 */ /* 0x000fe400080006ff */
[----:B-1----:R-:W-:Y:S02]  /*0a40*/  ULEA UR6, UR6, UR5, 0x18 ;  /* 0x0000000506067291 */ /* 0x002fe4000f8ec0ff */
[----:B------:R-:W-:-:S04]  /*0a50*/  UIADD3 UR4, UPT, UPT, -UR4, 0x100000, URZ ;  /* 0x0010000004047890 */ /* 0x000fc8000fffe1ff */
[----:B------:R-:W-:Y:S02]  /*0a60*/  USHF.L.U32 UR5, UR4, 0xb, URZ ;  /* 0x0000000b04057899 */ /* 0x000fe400080006ff */
[----:B------:R-:W-:Y:S01]  /*0a70*/  USHF.L.U32 UR4, UR4, 0x1, URZ ;  /* 0x0000000104047899 */ /* 0x000fe200080006ff */
[----:B------:R-:W1:Y:S03]  /*0a80*/  FENCE.VIEW.ASYNC.S ;  /* 0x00000000000073c6 */ /* 0x000e660000000000 */
[----:B-1----:R2:W1:Y:S08]  /*0a90*/  SYNCS.EXCH.64 URZ, [UR6+0x80], UR8 ;  /* 0x0000800806ff75b2 */ /* 0x0024700008000100 */
[----:B------:R2:W1:Y:S01]  /*0aa0*/  SYNCS.EXCH.64 URZ, [UR6+0x90], UR4 ;  /* 0x0000900406ff75b2 */ /* 0x0004620008000100 */
[----:B------:R2:W1:Y:S01]  /*0ab0*/  SYNCS.EXCH.64 URZ, [UR6+0x88], UR8 ;  /* 0x0000880806ff75b2 */ /* 0x0004620008000100 */
[----:B------:R2:W1:Y:S02]  /*0ac0*/  SYNCS.EXCH.64 URZ, [UR6+0x98], UR4 ;  /* 0x0000980406ff75b2 */ /* 0x0004640008000100 */
[----:B--2---:R-:W-:Y:S01]  /*0ad0*/  NOP ;  /* 0x0000000000007918 */ /* 0x004fe20000000000 */
.L_x_12:
        /* <DEDUP_REMOVED lines=20> */
[----:B------:R2:W1:Y:S02]  /*0c20*/  SYNCS.EXCH.64 URZ, [UR4+0xb8], UR6 ;  /* 0x0000b80604ff75b2 */ /* 0x0004640008000100 */
[----:B--2---:R-:W-:Y:S01]  /*0c30*/  NOP ;  /* 0x0000000000007918 */ /* 0x004fe20000000000 */
.L_x_13:
[----:B------:R-:W2:Y:S01]  /*0c40*/  SHFL.IDX PT, R2, R86, RZ, 0x1f ;  /* 0x00001fff56027589 */ /* 0x000ea200000e0000 */
[----:B------:R-:W1:Y:S01]  /*0c50*/  S2UR UR60, SR_CgaCtaId ;  /* 0x00000000003c79c3 */ /* 0x000e620000008800 */
[----:B------:R-:W-:Y:S01]  /*0c60*/  NOP ;  /* 0x0000000000007918 */ /* 0x000fe20000000000 */
[----:B--2---:R-:W-:-:S13]  /*0c70*/  ISETP.NE.AND P0, PT, R2, 0x3, PT ;  /* 0x000000030200780c */ /* 0x004fda0003f05270 */
[----:B-1----:R-:W-:Y:S05]  /*0c80*/  @P0 BRA `(.L_x_14) ;  /* 0x0000000000340947 */ /* 0x002fea0003800000 */
[----:B------:R-:W-:Y:S01]  /*0c90*/  UMOV UR4, 0x400 ;  /* 0x0000040000047882 */ /* 0x000fe20000000000 */
[----:B------:R-:W-:Y:S01]  /*0ca0*/  UMOV UR6, 0x20 ;  /* 0x0000002000067882 */ /* 0x000fe20000000000 */
[----:B------:R-:W-:Y:S02]  /*0cb0*/  ULEA UR4, UR60, UR4, 0x18 ;  /* 0x000000043c047291 */ /* 0x000fe4000f8ec0ff */
[----:B------:R-:W-:-:S04]  /*0cc0*/  UIADD3 UR6, UPT, UPT, -UR6, 0x100000, URZ ;  /* 0x0010000006067890 */ /* 0x000fc8000fffe1ff */
[----:B------:R-:W-:Y:S02]  /*0cd0*/  USHF.L.U32 UR7, UR6, 0xb, URZ ;  /* 0x0000000b06077899 */ /* 0x000fe400080006ff */
[----:B------:R-:W-:Y:S01]  /*0ce0*/  USHF.L.U32 UR6, UR6, 0x1, URZ ;  /* 0x0000000106067899 */ /* 0x000fe200080006ff */
[----:B------:R-:W-:Y:S01]  /*0cf0*/  ELECT P0, URZ, PT ;  /* 0x0000000000ff782f */ /* 0x000fe20003800000 */
[----:B------:R-:W1:Y:S10]  /*0d00*/  FENCE.VIEW.ASYNC.S ;  /* 0x00000000000073c6 */ /* 0x000e740000000000 */
[----:B-1----:R1:W2:Y:S01]  /*0d10*/  SYNCS.EXCH.64 URZ, [UR4+0xc0], UR6 ;  /* 0x0000c00604ff75b2 */ /* 0x0022a20008000100 */
[----:B------:R1:W1:Y:S01]  /*0d20*/  SYNCS.EXCH.64 URZ, [UR4+0xd0], UR6 ;  /* 0x0000d00604ff75b2 */ /* 0x0002620008000100 */
[----:B------:R1:W1:Y:S01]  /*0d30*/  SYNCS.EXCH.64 URZ, [UR4+0xc8], UR6 ;  /* 0x0000c80604ff75b2 */ /* 0x0002620008000100 */
[----:B------:R1:W1:Y:S01]  /*0d40*/  SYNCS.EXCH.64 URZ, [UR4+0xd8], UR6 ;  /* 0x0000d80604ff75b2 */ /* 0x0002620008000100 */
[----:B------:R-:W-:Y:S01]  /*0d50*/  NOP ;  /* 0x0000000000007918 */ /* 0x000fe20000000000 */
.L_x_14:
[----:B-1----:R-:W1:Y:S01]  /*0d60*/  LDCU UR4, c[0x0][0x36c] ;  /* 0x00006d80ff0477ac */ /* 0x002e620008000800 */
[----:B------:R-:W-:Y:S01]  /*0d70*/  ISETP.NE.OR P4, PT, R0, 0x2, !P4 ;  /* 0x000000020000780c */ /* 0x000fe20006785670 */
[----:B------:R-:W-:Y:S01]  /*0d80*/  NOP ;  /* 0x0000000000007918 */ /* 0x000fe20000000000 */
[----:B------:R-:W-:Y:S01]  /*0d90*/  LOP3.LUT R2, R81, 0x1f, RZ, 0xc0, !PT ;  /* 0x0000001f51027812 */ /* 0x000fe200078ec0ff */
[----:B------:R-:W-:Y:S02]  /*0da0*/  UISETP.NE.AND UP4, UPT, UR21, URZ, UPT ;  /* 0x000000ff1500728c */ /* 0x000fe4000bf85270 */
[----:B-1----:R-:W-:-:S09]  /*0db0*/  UISETP.EQ.U32.AND UP6, UPT, UR4, 0x1, UPT ;  /* 0x000000010400788c */ /* 0x002fd2000bfc2070 */
[----:B------:R-:W-:Y:S05]  /*0dc0*/  BRA.U !UP6, `(.L_x_15) ;  /* 0x000000010e087547 */ /* 0x000fea000b800000 */
[----:B--234-:R-:W-:Y:S01]  /*0dd0*/  UCGABAR_ARV ;  /* 0x00000000000079c7 */ /* 0x01cfe20008000000 */
[----:B------:R-:W-:Y:S05]  /*0de0*/  BRA `(.L_x_16) ;  /* 0x0000000000047947 */ /* 0x000fea0003800000 */
.L_x_15:
[----:B--234-:R-:W-:Y:S01]  /*0df0*/  NOP ;  /* 0x0000000000007918 */ /* 0x01cfe20000000000 */
.L_x_16:
[----:B------:R-:W1:Y:S01]  /*0e00*/  S2UR UR20, SR_CTAID.X ;  /* 0x00000000001479c3 */ /* 0x000e620000002500 */
[----:B------:R-:W-:-:S05]  /*0e10*/  CS2R.32 R94, SR_CgaSize ;  /* 0x00000000005e7805 */ /* 0x000fca0000008a00 */
[----:B------:R-:W-:-:S05]  /*0e20*/  IMAD R94, R94, -0xa0, RZ ;  /* 0xffffff605e5e7824 */ /* 0x000fca00078e02ff */
[----:B------:R-:W-:-:S14]  /*0e30*/  R2UR UR5, R94 ;  /* 0x000000005e0572ca */ /* 0x000fdc00000e0000 */
[----:B------:R-:W2:Y:S01]  /*0e40*/  LDCU UR5, c[0x0][UR5+0x2b0] ;  /* 0x00005600050577ac */ /* 0x000ea20008000800 */
[----:B------:R-:W-:-:S05]  /*0e50*/  CS2R.32 R94, SR_CgaSize ;  /* 0x00000000005e7805 */ /* 0x000fca0000008a00 */
[----:B------:R-:W-:-:S05]  /*0e60*/  IMAD R94, R94, -0xa0, RZ ;  /* 0xffffff605e5e7824 */ /* 0x000fca00078e02ff */
[----:B------:R-:W-:-:S14]  /*0e70*/  R2UR UR4, R94 ;  /* 0x000000005e0472ca */ /* 0x000fdc00000e0000 */
[----:B------:R-:W3:Y:S01]  /*0e80*/  LDCU UR4, c[0x0][UR4+0x2b4] ;  /* 0x00005680040477ac */ /* 0x000ee20008000800 */
[----:B------:R-:W4:Y:S01]  /*0e90*/  S2UR UR26, SR_CTAID.Y ;  /* 0x00000000001a79c3 */ /* 0x000f220000002600 */
[----:B------:R-:W-:-:S05]  /*0ea0*/  CS2R.32 R94, SR_CgaSize ;  /* 0x00000000005e7805 */ /* 0x000fca0000008a00 */
[----:B------:R-:W-:-:S05]  /*0eb0*/  IMAD R94, R94, -0xa0, RZ ;  /* 0xffffff605e5e7824 */ /* 0x000fca00078e02ff */
[----:B------:R-:W-:-:S14]  /*0ec0*/  R2UR UR6, R94 ;  /* 0x000000005e0672ca */ /* 0x000fdc00000e0000 */
[----:B------:R-:W3:Y:S01]  /*0ed0*/  LDCU UR6, c[0x0][UR6+0x2a0] ;  /* 0x00005400060677ac */ /* 0x000ee20008000800 */
[----:B------:R-:W-:-:S05]  /*0ee0*/  CS2R.32 R94, SR_CgaSize ;  /* 0x00000000005e7805 */ /* 0x000fca0000008a00 */
[----:B------:R-:W-:-:S05]  /*0ef0*/  IMAD R94, R94, -0xa0, RZ ;  /* 0xffffff605e5e7824 */ /* 0x000fca00078e02ff */
[----:B------:R-:W-:-:S14]  /*0f00*/  R2UR UR7, R94 ;  /* 0x000000005e0772ca */ /* 0x000fdc00000e0000 */
[----:B------:R-:W3:Y:S01]  /*0f10*/  LDCU UR7, c[0x0][UR7+0x2a4] ;  /* 0x00005480070777ac */ /* 0x000ee20008000800 */
[----:B------:R-:W-:Y:S02]  /*0f20*/  USHF.L.U32 UR38, UR60, 0xa, URZ ;  /* 0x0000000a3c267899 */ /* 0x000fe400080006ff */
[----:B------:R-:W-:Y:S02]  /*0f30*/  USHF.L.U32 UR37, UR60, 0x7, URZ ;  /* 0x000000073c257899 */ /* 0x000fe400080006ff */
[----:B------:R-:W-:Y:S01]  /*0f40*/  USHF.L.U32 UR10, UR60, 0x6, URZ ;  /* 0x000000063c0a7899 */ /* 0x000fe200080006ff */
[----:B------:R-:W3:Y:S01]  /*0f50*/  LDCU UR22, c[0x0][0xf24] ;  /* 0x0001e480ff1677ac */ /* 0x000ee20008000800 */
[----:B-1----:R-:W-:Y:S01]  /*0f60*/  I2FP.F32.U32 R3, UR20 ;  /* 0x0000001400037c45 */ /* 0x002fe20008201000 */
[----:B------:R-:W1:Y:S04]  /*0f70*/  LDCU UR39, c[0x0][0xf24] ;  /* 0x0001e480ff2777ac */ /* 0x000e680008000800 */
[----:B--2---:R-:W-:Y:S01]  /*0f80*/  FMUL R3, R3, UR5 ;  /* 0x0000000503037c20 */ /* 0x004fe20008400000 */
[----:B------:R-:W2:Y:S01]  /*0f90*/  LDCU UR24, c[0x0][0xf30] ;  /* 0x0001e600ff1877ac */ /* 0x000ea20008000800 */
[----:B----4-:R-:W-:-:S04]  /*0fa0*/  I2FP.F32.U32 R0, UR26 ;  /* 0x0000001a00007c45 */ /* 0x010fc80008201000 */
[----:B------:R-:W4:Y:S01]  /*0fb0*/  F2I.U32.TRUNC.NTZ R3, R3 ;  /* 0x0000000300037305 */ /* 0x000f22000020f000 */
[----:B------:R-:W-:Y:S01]  /*0fc0*/  ULOP3.LUT UR38, UR38, 0x1c00, URZ, 0xc0, !UPT ;  /* 0x00001c0026267892 */ /* 0x000fe2000f8ec0ff */
[----:B---3--:R-:W-:Y:S01]  /*0fd0*/  FMUL R0, R0, UR4 ;  /* 0x0000000400007c20 */ /* 0x008fe20008400000 */
[----:B------:R-:W-:Y:S02]  /*0fe0*/  ULOP3.LUT UR37, UR37, 0x380, URZ, 0xc0, !UPT ;  /* 0x0000038025257892 */ /* 0x000fe4000f8ec0ff */
[----:B------:R-:W-:-:S03]  /*0ff0*/  ULOP3.LUT UR10, UR10, 0xc0, URZ, 0xc0, !UPT ;  /* 0x000000c00a0a7892 */ /* 0x000fc6000f8ec0ff */
[----:B------:R-:W3:Y:S01]  /*1000*/  F2I.U32.TRUNC.NTZ R0, R0 ;  /* 0x0000000000007305 */ /* 0x000ee2000020f000 */
[----:B----4-:R-:W-:Y:S02]  /*1010*/  R2UR UR5, R3 ;  /* 0x00000000030572ca */ /* 0x010fe400000e0000 */
[----:B---3--:R-:W-:Y:S02]  /*1020*/  R2UR UR4, R0 ;  /* 0x00000000000472ca */ /* 0x008fe400000e0000 */
[----:B------:R-:W-:-:S09]  /*1030*/  PRMT R0, RZ, 0x7610, R0 ;  /* 0x00007610ff007816 */ /* 0x000fd20000000000 */
[----:B------:R-:W-:-:S04]  /*1040*/  UIADD3 UR5, UPT, UPT, -UR5, URZ, URZ ;  /* 0x000000ff05057290 */ /* 0x000fc8000fffe1ff */
[----:B------:R-:W-:Y:S02]  /*1050*/  UIMAD UR5, UR6, UR5, UR20 ;  /* 0x00000005060572a4 */ /* 0x000fe4000f8e0214 */
[----:B------:R-:W-:-:S04]  /*1060*/  UIADD3 UR4, UPT, UPT, -UR4, URZ, URZ ;  /* 0x000000ff04047290 */ /* 0x000fc8000fffe1ff */
[----:B------:R-:W-:Y:S01]  /*1070*/  IMAD.U32 R94, RZ, RZ, UR5 ;  /* 0x00000005ff5e7e24 */ /* 0x000fe2000f8e00ff */
[----:B------:R-:W-:-:S06]  /*1080*/  UIMAD UR4, UR7, UR4, UR26 ;  /* 0x00000004070472a4 */ /* 0x000fcc000f8e021a */
[----:B------:R-:W-:Y:S01]  /*1090*/  IMAD.U32 R93, RZ, RZ, UR4 ;  /* 0x00000004ff5d7e24 */ /* 0x000fe2000f8e00ff */
[----:B-12---:R-:W-:Y:S06]  /*10a0*/  BRA.U UP4, `(.L_x_17) ;  /* 0x0000000104807547 */ /* 0x006fec000b800000 */
[----:B------:R-:W-:Y:S02]  /*10b0*/  R2UR UR9, R93 ;  /* 0x000000005d0972ca */ /* 0x000fe400000e0000 */
[----:B------:R-:W-:-:S11]  /*10c0*/  R2UR UR15, R94 ;  /* 0x000000005e0f72ca */ /* 0x000fd600000e0000 */
[----:B------:R-:W-:-:S04]  /*10d0*/  UISETP.NE.AND UP0, UPT, UR9, URZ, UPT ;  /* 0x000000ff0900728c */ /* 0x000fc8000bf05270 */
[----:B------:R-:W-:Y:S02]  /*10e0*/  USEL UR5, URZ, 0x2, UP0 ;  /* 0x00000002ff057887 */ /* 0x000fe40008000000 */
[----:B------:R-:W-:Y:S02]  /*10f0*/  USEL UR4, URZ, 0x4, UP0 ;  /* 0x00000004ff047887 */ /* 0x000fe40008000000 */
[----:B------:R-:W-:Y:S02]  /*1100*/  USEL UR7, URZ, 0x8, UP0 ;  /* 0x00000008ff077887 */ /* 0x000fe40008000000 */
[----:B------:R-:W-:Y:S02]  /*1110*/  USEL UR6, URZ, 0x10, UP0 ;  /* 0x00000010ff067887 */ /* 0x000fe40008000000 */
[----:B------:R-:W-:Y:S02]  /*1120*/  USEL UR8, URZ, 0x20, UP0 ;  /* 0x00000020ff087887 */ /* 0x000fe40008000000 */
[----:B------:R-:W-:-:S02]  /*1130*/  USEL UR13, URZ, 0x40, UP0 ;  /* 0x00000040ff0d7887 */ /* 0x000fc40008000000 */
[----:B------:R-:W-:Y:S02]  /*1140*/  USEL UR14, URZ, 0x80, UP0 ;  /* 0x00000080ff0e7887 */ /* 0x000fe40008000000 */
[----:B------:R-:W-:-:S04]  /*1150*/  UISETP.NE.AND UP0, UPT, UR9, URZ, UPT ;  /* 0x000000ff0900728c */ /* 0x000fc8000bf05270 */
[----:B------:R-:W-:-:S04]  /*1160*/  UISETP.EQ.OR UP0, UPT, UR15, URZ, !UP0 ;  /* 0x000000ff0f00728c */ /* 0x000fc8000c702670 */
[----:B------:R-:W-:Y:S02]  /*1170*/  USEL UR12, URZ, 0x1, !UP0 ;  /* 0x00000001ff0c7887 */ /* 0x000fe4000c000000 */
[----:B------:R-:W-:-:S04]  /*1180*/  UISETP.NE.AND UP0, UPT, UR15, 0x1, UPT ;  /* 0x000000010f00788c */ /* 0x000fc8000bf05270 */
[----:B------:R-:W-:Y:S02]  /*1190*/  USEL UR11, UR5, 0x2, UP0 ;  /* 0x00000002050b7887 */ /* 0x000fe40008000000 */
[----:B------:R-:W-:-:S04]  /*11a0*/  UISETP.NE.AND UP0, UPT, UR15, 0x2, UPT ;  /* 0x000000020f00788c */ /* 0x000fc8000bf05270 */
[----:B------:R-:W-:Y:S02]  /*11b0*/  USEL UR4, UR4, 0x4, UP0 ;  /* 0x0000000404047887 */ /* 0x000fe40008000000 */
[----:B------:R-:W-:Y:S02]  /*11c0*/  UISETP.NE.AND UP0, UPT, UR15, 0x3, UPT ;  /* 0x000000030f00788c */ /* 0x000fe4000bf05270 */
[----:B------:R-:W-:Y:S02]  /*11d0*/  UIADD3 UR4, UPT, UPT, UR4, UR11, UR12 ;  /* 0x0000000b04047290 */ /* 0x000fe4000fffe00c */
        /* <DEDUP_REMOVED lines=10> */
[----:B------:R-:W-:-:S04]  /*1280*/  USEL UR5, UR14, 0x80, UP0 ;  /* 0x000000800e057887 */ /* 0x000fc80008000000 */
[----:B------:R-:W-:-:S06]  /*1290*/  UIADD3 UR4, UPT, UPT, UR4, UR5, URZ ;  /* 0x0000000504047290 */ /* 0x000fcc000fffe0ff */
[----:B------:R-:W-:-:S07]  /*12a0*/  IMAD.U32 R0, RZ, RZ, UR4 ;  /* 0x00000004ff007e24 */ /* 0x000fce000f8e00ff */
.L_x_17:
[----:B------:R-:W1:Y:S01]  /*12b0*/  S2UR UR52, SR_CTAID.Z ;  /* 0x00000000003479c3 */ /* 0x000e620000002700 */
[----:B------:R-:W-:-:S09]  /*12c0*/  UISETP.GE.AND UP0, UPT, UR22, 0x1, UPT ;  /* 0x000000011600788c */ /* 0x000fd2000bf06270 */
[----:B------:R-:W-:Y:S05]  /*12d0*/  BRA.U !UP0, `(.L_x_18) ;  /* 0x0000000108d07547 */ /* 0x000fea000b800000 */
[----:B------:R-:W2:Y:S01]  /*12e0*/  LDCU UR23, c[0x0][0xf0c] ;  /* 0x0001e180ff1777ac */ /* 0x000ea20008000800 */
[----:B------:R-:W3:Y:S01]  /*12f0*/  LDCU.128 UR12, c[0x0][0xf10] ;  /* 0x0001e200ff0c77ac */ /* 0x000ee20008000c00 */
[----:B------:R-:W4:Y:S01]  /*1300*/  LDCU UR6, c[0x0][0x370] ;  /* 0x00006e00ff0677ac */ /* 0x000f220008000800 */
[----:B------:R-:W1:Y:S01]  /*1310*/  LDCU UR7, c[0x0][0x374] ;  /* 0x00006e80ff0777ac */ /* 0x000e620008000800 */
[----:B------:R-:W1:Y:S01]  /*1320*/  LDCU UR11, c[0x0][0xf20] ;  /* 0x0001e400ff0b77ac */ /* 0x000e620008000800 */
[----:B--2---:R-:W-:Y:S02]  /*1330*/  UISETP.NE.AND UP0, UPT, UR23, 0x1, UPT ;  /* 0x000000011700788c */ /* 0x004fe4000bf05270 */
[----:B---3--:R-:W-:Y:S01]  /*1340*/  UIMAD.WIDE.U32 UR4, UR20, UR12, URZ ;  /* 0x0000000c140472a5 */ /* 0x008fe2000f8e00ff */
[----:B------:R-:W2:Y:S01]  /*1350*/  LDCU.64 UR8, c[0x0][0xf28] ;  /* 0x0001e500ff0877ac */ /* 0x000ea20008000a00 */
[----:B----4-:R-:W-:Y:S02]  /*1360*/  UIMAD.WIDE.U32 UR18, UR6, UR12, URZ ;  /* 0x0000000c061272a5 */ /* 0x010fe4000f8e00ff */
[----:B------:R-:W-:-:S02]  /*1370*/  USHF.R.U32.HI UR5, URZ, UR13, UR5 ;  /* 0x0000000dff057299 */ /* 0x000fc40008011605 */
[----:B------:R-:W-:Y:S02]  /*1380*/  UIMAD.WIDE.U32 UR16, UR26, UR15, URZ ;  /* 0x0000000f1a1072a5 */ /* 0x000fe4000f8e00ff */
[----:B------:R-:W-:Y:S01]  /*1390*/  USEL UR5, UR20, UR5, !UP0 ;  /* 0x0000000514057287 */ /* 0x000fe2000c000000 */
[----:B------:R-:W-:Y:S01]  /*13a0*/  UMOV UR18, UR19 ;  /* 0x0000001300127c82 */ /* 0x000fe20008000000 */
[----:B------:R-:W-:Y:S02]  /*13b0*/  UISETP.NE.AND UP2, UPT, UR22, 0x1, UPT ;  /* 0x000000011600788c */ /* 0x000fe4000bf45270 */
[----:B------:R-:W-:Y:S02]  /*13c0*/  @UP0 USHF.R.U32.HI UR6, URZ, UR13, UR18 ;  /* 0x0000000dff060299 */ /* 0x000fe40008011612 */
[----:B------:R-:W-:Y:S02]  /*13d0*/  UISETP.NE.AND UP0, UPT, UR14, 0x1, UPT ;  /* 0x000000010e00788c */ /* 0x000fe4000bf05270 */
[----:B-1----:R-:W-:Y:S01]  /*13e0*/  UIMAD.WIDE.U32 UR12, UR7, UR15, URZ ;  /* 0x0000000f070c72a5 */ /* 0x002fe2000f8e00ff */
[----:B------:R-:W-:Y:S01]  /*13f0*/  UMOV UR4, UR17 ;  /* 0x0000001100047c82 */ /* 0x000fe20008000000 */
[----:B--2---:R-:W-:-:S02]  /*1400*/  UIMAD.WIDE.U32 UR16, UR6, UR8, URZ ;  /* 0x00000008061072a5 */ /* 0x004fc4000f8e00ff */
[----:B------:R-:W-:-:S03]  /*1410*/  USHF.R.U32.HI UR4, URZ, UR11, UR4 ;  /* 0x0000000bff047299 */ /* 0x000fc60008011604 */
[----:B------:R-:W-:Y:S02]  /*1420*/  UMOV UR12, UR13 ;  /* 0x0000000d000c7c82 */ /* 0x000fe40008000000 */
[----:B------:R-:W-:Y:S01]  /*1430*/  @UP0 USHF.R.U32.HI UR7, URZ, UR11, UR12 ;  /* 0x0000000bff070299 */ /* 0x000fe2000801160c */
[----:B------:R-:W-:Y:S01]  /*1440*/  UMOV UR16, UR17 ;  /* 0x0000001100107c82 */ /* 0x000fe20008000000 */
[----:B------:R-:W-:Y:S02]  /*1450*/  USEL UR4, UR26, UR4, !UP0 ;  /* 0x000000041a047287 */ /* 0x000fe4000c000000 */
[----:B------:R-:W-:Y:S02]  /*1460*/  UIMAD.WIDE.U32 UR12, UR7, UR8, URZ ;  /* 0x00000008070c72a5 */ /* 0x000fe4000f8e00ff */
[----:B------:R-:W-:Y:S02]  /*1470*/  @UP2 USHF.R.U32.HI UR6, URZ, UR9, UR16 ;  /* 0x00000009ff062299 */ /* 0x000fe40008011610 */
[----:B------:R-:W-:-:S02]  /*1480*/  UIMAD.WIDE.U32 UR16, UR4, UR8, URZ ;  /* 0x00000008041072a5 */ /* 0x000fc4000f8e00ff */
[----:B------:R-:W-:Y:S01]  /*1490*/  UIMAD UR11, UR6, UR22, URZ ;  /* 0x00000016060b72a4 */ /* 0x000fe2000f8e02ff */
[----:B------:R-:W-:Y:S02]  /*14a0*/  UMOV UR12, UR13 ;  /* 0x0000000d000c7c82 */ /* 0x000fe40008000000 */
[----:B------:R-:W-:Y:S02]  /*14b0*/  @UP2 USHF.R.U32.HI UR7, URZ, UR9, UR12 ;  /* 0x00000009ff072299 */ /* 0x000fe4000801160c */
[----:B------:R-:W-:Y:S02]  /*14c0*/  UIMAD.WIDE.U32 UR12, UR5, UR8, URZ ;  /* 0x00000008050c72a5 */ /* 0x000fe4000f8e00ff */
[----:B------:R-:W-:Y:S02]  /*14d0*/  UIMAD UR7, UR7, UR22, URZ ;  /* 0x00000016070772a4 */ /* 0x000fe4000f8e02ff */
[----:B------:R-:W-:Y:S02]  /*14e0*/  UIADD3 UR12, UPT, UPT, -UR5, URZ, URZ ;  /* 0x000000ff050c7290 */ /* 0x000fe4000fffe1ff */
[----:B------:R-:W-:-:S02]  /*14f0*/  UISETP.GE.AND UP0, UPT, UR4, UR7, UPT ;  /* 0x000000070400728c */ /* 0x000fc4000bf06270 */
[----:B------:R-:W-:Y:S02]  /*1500*/  UIMAD UR20, UR23, UR12, UR20 ;  /* 0x0000000c171472a4 */ /* 0x000fe4000f8e0214 */
[----:B------:R-:W-:Y:S01]  /*1510*/  UISETP.GE.OR UP0, UPT, UR5, UR11, UP0 ;  /* 0x0000000b0500728c */ /* 0x000fe20008706670 */
[----:B------:R-:W-:Y:S01]  /*1520*/  UMOV UR7, UR17 ;  /* 0x0000001100077c82 */ /* 0x000fe20008000000 */
[----:B------:R-:W-:Y:S02]  /*1530*/  UIADD3 UR11, UPT, UPT, -UR4, URZ, URZ ;  /* 0x000000ff040b7290 */ /* 0x000fe4000fffe1ff */
[----:B------:R-:W-:Y:S02]  /*1540*/  USHF.R.U32.HI UR7, URZ, UR9, UR7 ;  /* 0x00000009ff077299 */ /* 0x000fe40008011607 */
[----:B------:R-:W-:Y:S02]  /*1550*/  UIMAD UR11, UR14, UR11, UR26 ;  /* 0x0000000b0e0b72a4 */ /* 0x000fe4000f8e021a */
[----:B------:R-:W-:-:S03]  /*1560*/  USEL UR7, UR4, UR7, !UP2 ;  /* 0x0000000704077287 */ /* 0x000fc6000d000000 */
[----:B------:R-:W-:Y:S02]  /*1570*/  @!UP0 UMOV UR8, UR13 ;  /* 0x0000000d00088c82 */ /* 0x000fe40008000000 */
[----:B------:R-:W-:Y:S02]  /*1580*/  @!UP0 USHF.R.U32.HI UR8, URZ, UR9, UR8 ;  /* 0x00000009ff088299 */ /* 0x000fe40008011608 */
[----:B------:R-:W-:Y:S02]  /*1590*/  UIADD3 UR9, UPT, UPT, -UR7, URZ, URZ ;  /* 0x000000ff07097290 */ /* 0x000fe4000fffe1ff */
[----:B------:R-:W-:Y:S02]  /*15a0*/  @!UP0 USEL UR8, UR5, UR8, !UP2 ;  /* 0x0000000805088287 */ /* 0x000fe4000d000000 */
[----:B------:R-:W-:Y:S02]  /*15b0*/  UIMAD UR9, UR22, UR9, UR4 ;  /* 0x00000009160972a4 */ /* 0x000fe4000f8e0204 */
[----:B------:R-:W-:-:S02]  /*15c0*/  @!UP0 UIADD3 UR7, UPT, UPT, UR7, -UR8, URZ ;  /* 0x8000000807078290 */ /* 0x000fc4000fffe0ff */
[----:B------:R-:W-:Y:S02]  /*15d0*/  @!UP0 UIMAD UR6, UR9, UR6, UR8 ;  /* 0x00000006090682a4 */ /* 0x000fe4000f8e0208 */
[----:B------:R-:W-:-:S04]  /*15e0*/  @!UP0 UIMAD UR4, UR7, UR22, UR5 ;  /* 0x00000016070482a4 */ /* 0x000fc8000f8e0205 */
[----:B------:R-:W-:Y:S01]  /*15f0*/  UIMAD UR26, UR4, UR14, UR11 ;  /* 0x0000000e041a72a4 */ /* 0x000fe2000f8e020b */
[----:B------:R-:W-:Y:S02]  /*1600*/  @!UP0 UMOV UR5, UR6 ;  /* 0x0000000600058c82 */ /* 0x000fe40008000000 */
[----:B------:R-:W-:-:S12]  /*1610*/  UIMAD UR20, UR5, UR23, UR20 ;  /* 0x00000017051472a4 */ /* 0x000fd8000f8e0214 */
.L_x_18:
[----:B------:R-:W-:-:S09]  /*1620*/  UISETP.NE.AND UP0, UPT, UR24, 0x1, UPT ;  /* 0x000000011800788c */ /* 0x000fd2000bf05270 */
[----:B------:R-:W-:Y:S05]  /*1630*/  BRA.U UP0, `(.L_x_19) ;  /* 0x0000000100407547 */ /* 0x000fea000b800000 */
[----:B------:R-:W2:Y:S01]  /*1640*/  LDCU.128 UR12, c[0x0][0xf10] ;  /* 0x0001e200ff0c77ac */ /* 0x000ea20008000c00 */
[----:B------:R-:W3:Y:S01]  /*1650*/  LDCU UR8, c[0x0][0xf0c] ;  /* 0x0001e180ff0877ac */ /* 0x000ee20008000800 */
[----:B------:R-:W4:Y:S01]  /*1660*/  LDCU UR9, c[0x0][0xf20] ;  /* 0x0001e400ff0977ac */ /* 0x000f220008000800 */
[----:B--2---:R-:W-:Y:S02]  /*1670*/  UIMAD.WIDE.U32 UR4, UR20, UR12, URZ ;  /* 0x0000000c140472a5 */ /* 0x004fe4000f8e00ff */
[----:B------:R-:W-:Y:S02]  /*1680*/  UIMAD.WIDE.U32 UR6, UR26, UR15, URZ ;  /* 0x0000000f1a0672a5 */ /* 0x000fe4000f8e00ff */
[----:B---3--:R-:W-:Y:S02]  /*1690*/  UISETP.NE.AND UP0, UPT, UR8, 0x1, UPT ;  /* 0x000000010800788c */ /* 0x008fe4000bf05270 */
[----:B------:R-:W-:-:S03]  /*16a0*/  USHF.R.U32.HI UR5, URZ, UR13, UR5 ;  /* 0x0000000dff057299 */ /* 0x000fc60008011605 */
[----:B------:R-:W-:Y:S01]  /*16b0*/  UMOV UR4, UR7 ;  /* 0x0000000700047c82 */ /* 0x000fe20008000000 */
[----:B------:R-:W-:Y:S02]  /*16c0*/  USEL UR5, UR20, UR5, !UP0 ;  /* 0x0000000514057287 */ /* 0x000fe4000c000000 */
[----:B------:R-:W-:Y:S02]  /*16d0*/  UISETP.NE.AND UP0, UPT, UR14, 0x1, UPT ;  /* 0x000000010e00788c */ /* 0x000fe4000bf05270 */
[----:B----4-:R-:W-:-:S04]  /*16e0*/  USHF.R.U32.HI UR4, URZ, UR9, UR4 ;  /* 0x00000009ff047299 */ /* 0x010fc80008011604 */
[----:B------:R-:W-:-:S04]  /*16f0*/  USEL UR4, UR26, UR4, !UP0 ;  /* 0x000000041a047287 */ /* 0x000fc8000c000000 */
[----:B------:R-:W-:Y:S02]  /*1700*/  UIADD3 UR6, UPT, UPT, UR5, -UR4, URZ ;  /* 0x8000000405067290 */ /* 0x000fe4000fffe0ff */
[----:B------:R-:W-:Y:S02]  /*1710*/  UIADD3 UR4, UPT, UPT, -UR5, UR4, URZ ;  /* 0x0000000405047290 */ /* 0x000fe4000fffe1ff */
[----:B------:R-:W-:Y:S02]  /*1720*/  UIMAD UR26, UR6, UR14, UR26 ;  /* 0x0000000e061a72a4 */ /* 0x000fe4000f8e021a */
[----:B------:R-:W-:-:S12]  /*1730*/  UIMAD UR20, UR4, UR8, UR20 ;  /* 0x00000008041472a4 */ /* 0x000fd8000f8e0214 */
.L_x_19:
[----:B------:R-:W-:Y:S01]  /*1740*/  UISETP.NE.AND UP0, UPT, UR21, 0x2, UPT ;  /* 0x000000021500788c */ /* 0x000fe2000bf05270 */
[----:B------:R-:W-:Y:S09]  /*1750*/  BRA.U !UP6, `(.L_x_20) ;  /* 0x000000010e0c7547 */ /* 0x000ff2000b800000 */
[----:B------:R-:W-:Y:S01]  /*1760*/  UCGABAR_WAIT ;  /* 0x0000000000007dc7 */ /* 0x000fe20008000000 */
[----:B------:R-:W-:Y:S01]  /*1770*/  CCTL.IVALL ;  /* 0x00000000ff00798f */ /* 0x000fe20002000000 */
[----:B------:R-:W-:Y:S05]  /*1780*/  BRA `(.L_x_21) ;  /* 0x0000000000047947 */ /* 0x000fea0003800000 */
.L_x_20:
[----:B------:R-:W-:Y:S06]  /*1790*/  BAR.SYNC.DEFER_BLOCKING 0x0 ;  /* 0x0000000000007b1d */ /* 0x000fec0000010000 */
.L_x_21:
[----:B------:R-:W-:Y:S05]  /*17a0*/  BRA.U UP0, `(.L_x_22) ;  /* 0x0000001500e47547 */ /* 0x000fea000b800000 */
[----:B------:R-:W2:Y:S01]  /*17b0*/  LDCU UR6, c[0x0][0x38c] ;  /* 0x00007180ff0677ac */ /* 0x000ea20008000800 */
[----:B------:R-:W-:Y:S01]  /*17c0*/  PLOP3.LUT P2, PT, PT, PT, UP3, 0x80, 0x8 ;  /* 0x000000000008781c */ /* 0x000fe20003f4f038 */
[----:B------:R-:W-:Y:S01]  /*17d0*/  IMAD.MOV.U32 R12, RZ, RZ, 0x1 ;  /* 0x00000001ff0c7424 */ /* 0x000fe200078e00ff */
[----:B------:R-:W-:Y:S01]  /*17e0*/  ISETP.EQ.OR P3, PT, R2, RZ, P4 ;  /* 0x000000ff0200720c */ /* 0x000fe20002762670 */
[----:B------:R-:W-:Y:S01]  /*17f0*/  UISETP.NE.AND UP1, UPT, UR21, URZ, UPT ;  /* 0x000000ff1500728c */ /* 0x000fe2000bf25270 */
[----:B------:R-:W-:Y:S01]  /*1800*/  PLOP3.LUT P2, PT, P2, PT, PT, 0x8, 0x80 ;  /* 0x000000000080781c */ /* 0x000fe2000174e170 */
[----:B------:R-:W-:Y:S01]  /*1810*/  USEL UR53, URZ, 0x1, UP5 ;  /* 0x00000001ff357887 */ /* 0x000fe2000a800000 */
[----:B------:R-:W-:Y:S01]  /*1820*/  CS2R R10, SRZ ;  /* 0x00000000000a7805 */ /* 0x000fe2000001ff00 */
[----:B------:R-:W-:Y:S01]  /*1830*/  IMAD.MOV.U32 R9, RZ, RZ, RZ ;  /* 0x000000ffff097224 */ /* 0x000fe200078e00ff */
[----:B------:R-:W3:Y:S01]  /*1840*/  LDCU UR62, c[0x0][0x370] ;  /* 0x00006e00ff3e77ac */ /* 0x000ee20008000800 */
[----:B------:R-:W-:Y:S01]  /*1850*/  IMAD.MOV.U32 R8, RZ, RZ, 0x1 ;  /* 0x00000001ff087424 */ /* 0x000fe200078e00ff */
[----:B------:R-:W4:Y:S01]  /*1860*/  LDCU.64 UR54, c[0x0][0x348] ;  /* 0x00006900ff3677ac */ /* 0x000f220008000a00 */
[----:B------:R-:W1:Y:S01]  /*1870*/  LDCU UR61, c[0x0][0x374] ;  /* 0x00006e80ff3d77ac */ /* 0x000e620008000800 */
[----:B--2---:R-:W-:-:S02]  /*1880*/  UIADD3 UR5, UPT, UPT, UR6, 0xff, URZ ;  /* 0x000000ff06057890 */ /* 0x004fc4000fffe0ff */
[----:B------:R-:W-:Y:S02]  /*1890*/  UIADD3 UR67, UPT, UPT, UR6, 0x1fe, URZ ;  /* 0x000001fe06437890 */ /* 0x000fe4000fffe0ff */
[----:B------:R-:W-:Y:S02]  /*18a0*/  USHF.R.S32.HI UR4, URZ, 0x1f, UR5 ;  /* 0x0000001fff047899 */ /* 0x000fe40008011405 */
[----:B------:R-:W-:Y:S02]  /*18b0*/  USEL UR53, UR53, 0x2, UP1 ;  /* 0x0000000235357887 */ /* 0x000fe40008800000 */
[----:B------:R-:W-:Y:S02]  /*18c0*/  ULEA.HI UR4, UR4, UR5, URZ, 0x8 ;  /* 0x0000000504047291 */ /* 0x000fe4000f8f40ff */
[----:B------:R-:W-:Y:S02]  /*18d0*/  USHF.L.U32 UR5, UR60, 0x3, URZ ;  /* 0x000000033c057899 */ /* 0x000fe400080006ff */
[----:B------:R-:W-:-:S02]  /*18e0*/  USHF.R.S32.HI UR64, URZ, 0x8, UR4 ;  /* 0x00000008ff407899 */ /* 0x000fc40008011404 */
[----:B------:R-:W-:Y:S02]  /*18f0*/  UIADD3 UR4, UPT, UPT, UR6, -0x1, URZ ;  /* 0xffffffff06047890 */ /* 0x000fe4000fffe0ff */
[----:B------:R-:W-:Y:S02]  /*1900*/  UISETP.LT.U32.AND UP0, UPT, UR64, 0x4, UPT ;  /* 0x000000044000788c */ /* 0x000fe4000bf01070 */
[----:B------:R-:W-:Y:S02]  /*1910*/  UISETP.GE.U32.AND UP2, UPT, UR4, -0x1ff, UPT ;  /* 0xfffffe010400788c */ /* 0x000fe4000bf46070 */
[----:B------:R-:W-:Y:S02]  /*1920*/  USEL UR63, UR64, 0x4, UP0 ;  /* 0x00000004403f7887 */ /* 0x000fe40008000000 */
[----:B------:R-:W-:Y:S02]  /*1930*/  ULOP3.LUT UR66, UR5, 0x38, URZ, 0xe2, !UPT ;  /* 0x0000003805427892 */ /* 0x000fe4000f8ee2ff */
[----:B------:R-:W-:-:S02]  /*1940*/  UIADD3 UR45, UPT, UPT, UR63, -0x1, URZ ;  /* 0xffffffff3f2d7890 */ /* 0x000fc4000fffe0ff */
[----:B------:R-:W-:Y:S01]  /*1950*/  UIADD3 UR65, UPT, UPT, UR64, -UR63, URZ ;  /* 0x8000003f40417290 */ /* 0x000fe2000fffe0ff */
[----:B------:R-:W-:Y:S02]  /*1960*/  UMOV UR29, URZ ;  /* 0x000000ff001d7c82 */ /* 0x000fe40008000000 */
[----:B------:R-:W-:-:S04]  /*1970*/  @UP2 UIADD3 UR45, UPT, UPT, UR63, URZ, URZ ;  /* 0x000000ff3f2d2290 */ /* 0x000fc8000fffe0ff */
[----:B-1-34-:R-:W-:-:S12]  /*1980*/  UIADD3 UR45, UPT, UPT, UR45, 0x1, URZ ;  /* 0x000000012d2d7890 */ /* 0x01afd8000fffe0ff */
.L_x_46:
[----:B------:R-:W-:Y:S01]  /*1990*/  UISETP.NE.AND UP0, UPT, UR60, URZ, UPT ;  /* 0x000000ff3c00728c */ /* 0x000fe2000bf05270 */
[----:B------:R-:W1:Y:S08]  /*19a0*/  S2UR UR60, SR_CgaCtaId ;  /* 0x00000000003c79c3 */ /* 0x000e700000008800 */
[----:B---3--:R-:W-:Y:S05]  /*19b0*/  BRA.U UP0, `(.L_x_23) ;  /* 0x0000000100347547 */ /* 0x008fea000b800000 */
[----:B------:R-:W2:Y:S01]  /*19c0*/  S2R R0, SR_CgaCtaId ;  /* 0x0000000000007919 */ /* 0x000ea20000008800 */
[----:B------:R-:W-:-:S04]  /*19d0*/  MOV R2, 0x400 ;  /* 0x0000040000027802 */ /* 0x000fc80000000f00 */
[----:B--2---:R-:W-:Y:S02]  /*19e0*/  LEA R0, R0, R2, 0x18 ;  /* 0x0000000200007211 */ /* 0x004fe400078ec0ff */
[----:B------:R-:W-:-:S03]  /*19f0*/  SHF.L.U32 R2, R8, 0x1f, RZ ;  /* 0x0000001f08027819 */ /* 0x000fc600000006ff */
[----:B------:R-:W-:-:S04]  /*1a00*/  IMAD R0, R9, 0x8, R0 ;  /* 0x0000000809007824 */ /* 0x000fc800078e0200 */
[----:B------:R-:W2:Y:S02]  /*1a10*/  SYNCS.PHASECHK.TRANS64.TRYWAIT P0, [R0+URZ+0xd0], R2 ;  /* 0x0000d002000075a7 */ /* 0x000ea400080011ff */
[----:B--2---:R-:W-:Y:S05]  /*1a20*/  @!P0 BRA `(.L_x_24) ;  /* 0x000000a000548947 */ /* 0x004fea0003800000 */
.L_x_156:
[----:B------:R-:W-:Y:S01]  /*1a30*/  VIADD R9, R9, 0x1 ;  /* 0x0000000109097836 */ /* 0x000fe20000000000 */
[----:B------:R2:W-:Y:S04]  /*1a40*/  SYNCS.ARRIVE.TRANS64.A1T0 RZ, [R0+URZ+0xc0], RZ ;  /* 0x0000c0ff00ff79a7 */ /* 0x0005e800081000ff */
[----:B------:R-:W-:-:S04]  /*1a50*/  ISETP.NE.AND P0, PT, R9, 0x2, PT ;  /* 0x000000020900780c */ /* 0x000fc80003f05270 */
[----:B------:R-:W-:Y:S02]  /*1a60*/  SEL R9, R9, RZ, P0 ;  /* 0x000000ff09097207 */ /* 0x000fe40000000000 */
[----:B--2---:R-:W-:-:S04]  /*1a70*/  SEL R0, RZ, 0x1, P0 ;  /* 0x00000001ff007807 */ /* 0x004fc80000000000 */
[----:B------:R-:W-:-:S07]  /*1a80*/  LOP3.LUT R8, R8, R0, RZ, 0x3c, !PT ;  /* 0x0000000008087212 */ /* 0x000fce00078e3cff */
.L_x_23:
[----:B------:R-:W-:Y:S01]  /*1a90*/  UMOV UR6, 0x400 ;  /* 0x0000040000067882 */ /* 0x000fe20000000000 */
[----:B------:R-:W-:Y:S01]  /*1aa0*/  SHF.L.U32 R0, R12, 0x1f, RZ ;  /* 0x0000001f0c007819 */ /* 0x000fe200000006ff */
[----:B-1----:R-:W-:Y:S02]  /*1ab0*/  ULEA UR6, UR60, UR6, 0x18 ;  /* 0x000000063c067291 */ /* 0x002fe4000f8ec0ff */
[----:B------:R-:W-:Y:S02]  /*1ac0*/  UISETP.GE.U32.AND UP0, UPT, UR67, 0x1ff, UPT ;  /* 0x000001ff4300788c */ /* 0x000fe4000bf06070 */
[----:B------:R-:W-:Y:S02]  /*1ad0*/  ULEA UR4, UR29, UR6, 0x3 ;  /* 0x000000061d047291 */ /* 0x000fe4000f8e18ff */
[----:B------:R-:W-:Y:S02]  /*1ae0*/  ULEA.HI UR12, UR26, UR26, URZ, 0x1 ;  /* 0x0000001a1a0c7291 */ /* 0x000fe4000f8f08ff */
[----:B------:R-:W-:-:S02]  /*1af0*/  USHF.L.U32 UR51, UR20, 0x7, URZ ;  /* 0x0000000714337899 */ /* 0x000fc400080006ff */
[----:B------:R-:W-:Y:S02]  /*1b00*/  ULEA UR35, UR26, UR66, 0x6 ;  /* 0x000000421a237291 */ /* 0x000fe4000f8e30ff */
[----:B------:R-:W-:Y:S01]  /*1b10*/  USHF.R.S32.HI UR12, URZ, 0x1, UR12 ;  /* 0x00000001ff0c7899 */ /* 0x000fe2000801140c */
[----:B------:R1:W2:Y:S01]  /*1b20*/  SYNCS.PHASECHK.TRANS64.TRYWAIT P1, [UR4+0x20], R0 ;  /* 0x00002000ff0075a7 */ /* 0x0002a20008021104 */
[----:B------:R-:W-:Y:S01]  /*1b30*/  UMOV UR14, URZ ;  /* 0x000000ff000e7c82 */ /* 0x000fe20008000000 */
[----:B------:R-:W-:Y:S09]  /*1b40*/  BRA.U !UP0, `(.L_x_25) ;  /* 0x0000000508487547 */ /* 0x000ff2000b800000 */
[----:B------:R-:W-:Y:S01]  /*1b50*/  UMOV UR7, URZ ;  /* 0x000000ff00077c82 */ /* 0x000fe20008000000 */
[----:B------:R-:W-:-:S05]  /*1b60*/  UMOV UR5, UR29 ;  /* 0x0000001d00057c82 */ /* 0x000fca0008000000 */
.L_x_33:
[----:B------:R-:W-:Y:S01]  /*1b70*/  ULEA UR49, UR5, UR6, 0x3 ;  /* 0x0000000605317291 */ /* 0x000fe2000f8e18ff */
[----:B--2---:R-:W-:Y:S01]  /*1b80*/  @!P4 MOV R2, 0xc800 ;  /* 0x0000c8000002c802 */ /* 0x004fe20000000f00 */
[----:B--23--:R-:W-:Y:S10]  /*1b90*/  @P1 BRA `(.L_x_26) ;  /* 0x00000000000c1947 */ /* 0x00cff40003800000 */
[----:B------:R-:W-:-:S04]  /*1ba0*/  SHF.L.U32 R3, R12, 0x1f, RZ ;  /* 0x0000001f0c037819 */ /* 0x000fc800000006ff */
[----:B------:R-:W2:Y:S02]  /*1bb0*/  SYNCS.PHASECHK.TRANS64.TRYWAIT P0, [UR49+0x20], R3 ;  /* 0x00002003ff0075a7 */ /* 0x000ea40008001131 */
[----:B--2---:R-:W-:Y:S05]  /*1bc0*/  @!P0 BRA `(.L_x_27) ;  /* 0x000000a000008947 */ /* 0x004fea0003800000 */
.L_x_26:
[----:B------:R2:W-:Y:S01]  /*1bd0*/  @!P4 SYNCS.ARRIVE.TRANS64 RZ, [UR49], R2 ;  /* 0x00000002ffffc9a7 */ /* 0x0005e20008000031 */
[----:B------:R-:W-:-:S04]  /*1be0*/  ULOP3.LUT UR4, UR53, 0x2, URZ, 0xfc, !UPT ;  /* 0x0000000235047892 */ /* 0x000fc8000f8efcff */
[----:B------:R-:W-:-:S09]  /*1bf0*/  UISETP.NE.AND UP0, UPT, UR4, 0x2, UPT ;  /* 0x000000020400788c */ /* 0x000fd2000bf05270 */
[----:B------:R-:W-:Y:S05]  /*1c00*/  BRA.U UP0, `(.L_x_28) ;  /* 0x0000000100047547 */ /* 0x000fea000b800000 */
[----:B------:R-:W-:Y:S05]  /*1c10*/  BPT.TRAP 0x1 ;  /* 0x000000040000795c */ /* 0x000fea0000300000 */
.L_x_28:
[----:B------:R-:W-:Y:S04]  /*1c20*/  BSSY.RECONVERGENT B0, `(.L_x_29) ;  /* 0x0000003000007945 */ /* 0x000fe80003800200 */
[----:B------:R-:W-:Y:S05]  /*1c30*/  @P3 BRA `(.L_x_30) ;  /* 0x0000000000043947 */ /* 0x000fea0003800000 */
[----:B------:R-:W-:Y:S05]  /*1c40*/  BPT.TRAP 0x1 ;  /* 0x000000040000795c */ /* 0x000fea0000300000 */
.L_x_30:
[----:B------:R-:W-:Y:S05]  /*1c50*/  BSYNC.RECONVERGENT B0 ;  /* 0x0000000000007941 */ /* 0x000fea0003800200 */
.L_x_29:
[----:B------:R-:W-:Y:S01]  /*1c60*/  UIADD3 UR4, UPT, UPT, UR5, 0x1, URZ ;  /* 0x0000000105047890 */ /* 0x000fe2000fffe0ff */
[----:B------:R-:W-:Y:S01]  /*1c70*/  BSSY.RECONVERGENT B0, `(.L_x_31) ;  /* 0x000003a000007945 */ /* 0x000fe20003800200 */
[----:B------:R-:W-:Y:S02]  /*1c80*/  ELECT P0, URZ, PT ;  /* 0x0000000000ff782f */ /* 0x000fe40003800000 */
[----:B------:R-:W-:-:S04]  /*1c90*/  UISETP.NE.AND UP0, UPT, UR4, 0x4, UPT ;  /* 0x000000040400788c */ /* 0x000fc8000bf05270 */
[----:B------:R-:W-:Y:S02]  /*1ca0*/  USEL UR8, URZ, 0x1, UP0 ;  /* 0x00000001ff087887 */ /* 0x000fe40008000000 */
[----:B------:R-:W-:-:S04]  /*1cb0*/  USEL UR29, UR4, URZ, UP0 ;  /* 0x000000ff041d7287 */ /* 0x000fc80008000000 */
[----:B------:R-:W-:Y:S01]  /*1cc0*/  ULEA UR4, UR29, UR6, 0x3 ;  /* 0x000000061d047291 */ /* 0x000fe2000f8e18ff */
[----:B------:R-:W-:-:S04]  /*1cd0*/  LOP3.LUT R12, R12, UR8, RZ, 0x3c, !PT ;  /* 0x000000080c0c7c12 */ /* 0x000fc8000f8e3cff */
[----:B-1----:R-:W-:-:S04]  /*1ce0*/  SHF.L.U32 R0, R12, 0x1f, RZ ;  /* 0x0000001f0c007819 */ /* 0x002fc800000006ff */
[----:B------:R1:W3:Y:S01]  /*1cf0*/  SYNCS.PHASECHK.TRANS64.TRYWAIT P1, [UR4+0x20], R0 ;  /* 0x00002000ff0075a7 */ /* 0x0002e20008021104 */
[----:B------:R-:W-:Y:S05]  /*1d00*/  @!P0 BRA `(.L_x_32) ;  /* 0x0000000000c08947 */ /* 0x000fea0003800000 */
[----:B------:R-:W-:Y:S02]  /*1d10*/  ULEA UR40, UR5, UR6, 0xf ;  /* 0x0000000605287291 */ /* 0x000fe4000f8e78ff */
[----:B------:R-:W-:Y:S02]  /*1d20*/  UIADD3 UR8, UP3, UPT, UR54, 0x80, URZ ;  /* 0x0000008036087890 */ /* 0x000fe4000ff7e0ff */
[----:B------:R-:W-:Y:S02]  /*1d30*/  USHF.L.U32 UR50, UR7, 0x8, URZ ;  /* 0x0000000807327899 */ /* 0x000fe400080006ff */
[----:B------:R-:W-:Y:S02]  /*1d40*/  ULEA UR24, UR5, UR38, 0xe ;  /* 0x0000002605187291 */ /* 0x000fe4000f8e70ff */
[----:B------:R-:W-:Y:S02]  /*1d50*/  UIADD3.X UR9, UPT, UPT, URZ, UR55, URZ, UP3, !UPT ;  /* 0x00000037ff097290 */ /* 0x000fe40009ffe4ff */
[----:B------:R-:W-:-:S02]  /*1d60*/  UIADD3 UR48, UPT, UPT, UR40, 0x3300, URZ ;  /* 0x0000330028307890 */ /* 0x000fc4000fffe0ff */
[----:B------:R-:W-:Y:S02]  /*1d70*/  UIADD3 UR42, UPT, UPT, UR50, 0x80, URZ ;  /* 0x00000080322a7890 */ /* 0x000fe4000fffe0ff */
[----:B------:R-:W-:Y:S02]  /*1d80*/  UIADD3 UR40, UPT, UPT, UR40, 0x7300, URZ ;  /* 0x0000730028287890 */ /* 0x000fe4000fffe0ff */
[----:B------:R-:W-:Y:S02]  /*1d90*/  USHF.L.U32 UR16, UR5, 0xa, URZ ;  /* 0x0000000a05107899 */ /* 0x000fe400080006ff */
[----:B------:R-:W-:Y:S02]  /*1da0*/  UIADD3 UR14, UP2, UPT, UR54, 0x180, URZ ;  /* 0x00000180360e7890 */ /* 0x000fe4000ff5e0ff */
[----:B------:R-:W-:Y:S02]  /*1db0*/  UIADD3 UR24, UPT, UPT, UR6, UR24, URZ ;  /* 0x0000001806187290 */ /* 0x000fe4000fffe0ff */
[----:B------:R-:W-:Y:S01]  /*1dc0*/  UIADD3 UR30, UP1, UPT, UR54, 0x280, URZ ;  /* 0x00000280361e7890 */ /* 0x000fe2000ff3e0ff */
[----:B------:R-:W-:Y:S01]  /*1dd0*/  UMOV UR46, 0x0 ;  /* 0x00000000002e7882 */ /* 0x000fe20000000000 */
[----:B------:R-:W-:Y:S01]  /*1de0*/  UMOV UR47, 0x10000000 ;  /* 0x10000000002f7882 */ /* 0x000fe20000000000 */
[----:B------:R-:W-:Y:S01]  /*1df0*/  UIADD3 UR22, UP0, UPT, UR54, 0x380, URZ ;  /* 0x0000038036167890 */ /* 0x000fe2000ff1e0ff */
[----:B------:R-:W-:Y:S01]  /*1e00*/  UTMALDG.3D [UR48], [UR8], desc[UR46] ;  /* 0x00002e30080075b4 */ /* 0x000fe20008011000 */
[----:B------:R-:W-:-:S02]  /*1e10*/  USHF.L.U32 UR19, UR7, 0x1, URZ ;  /* 0x0000000107137899 */ /* 0x000fc400080006ff */
[----:B------:R-:W-:Y:S01]  /*1e20*/  ULOP3.LUT UR4, UR16, UR37, URZ, 0xfc, !UPT ;  /* 0x0000002510047292 */ /* 0x000fe2000f8efcff */
[----:B------:R-:W-:Y:S01]  /*1e30*/  UMOV UR41, UR49 ;  /* 0x0000003100297c82 */ /* 0x000fe20008000000 */
[----:B------:R-:W-:Y:S01]  /*1e40*/  UMOV UR43, UR51 ;  /* 0x00000033002b7c82 */ /* 0x000fe20008000000 */
[----:B------:R-:W-:Y:S01]  /*1e50*/  UMOV UR44, UR52 ;  /* 0x00000034002c7c82 */ /* 0x000fe20008000000 */
[----:B------:R-:W-:Y:S01]  /*1e60*/  UIADD3.X UR15, UPT, UPT, URZ, UR55, URZ, UP2, !UPT ;  /* 0x00000037ff0f7290 */ /* 0x000fe200097fe4ff */
[----:B------:R4:W-:Y:S01]  /*1e70*/  UTMALDG.3D [UR40], [UR8], desc[UR46] ;  /* 0x00002e28080075b4 */ /* 0x0009e20008011000 */
[----:B------:R-:W-:Y:S02]  /*1e80*/  UIADD3 UR32, UPT, UPT, UR24, 0x23300, URZ ;  /* 0x0002330018207890 */ /* 0x000fe4000fffe0ff */
[----:B------:R-:W-:Y:S02]  /*1e90*/  UIADD3 UR24, UPT, UPT, UR24, 0x25300, URZ ;  /* 0x0002530018187890 */ /* 0x000fe4000fffe0ff */
[----:B------:R-:W-:-:S02]  /*1ea0*/  UIADD3.X UR31, UPT, UPT, URZ, UR55, URZ, UP1, !UPT ;  /* 0x00000037ff1f7290 */ /* 0x000fc40008ffe4ff */
[----:B------:R-:W-:Y:S02]  /*1eb0*/  UIADD3 UR16, UPT, UPT, UR6, 0x33300, UR16 ;  /* 0x0003330006107890 */ /* 0x000fe4000fffe010 */
[----:B------:R-:W-:Y:S02]  /*1ec0*/  ULEA.HI UR11, UR37, UR19, URZ, 0x17 ;  /* 0x00000013250b7291 */ /* 0x000fe4000f8fb8ff */
[----:B------:R-:W-:Y:S01]  /*1ed0*/  UIADD3.X UR23, UPT, UPT, URZ, UR55, URZ, UP0, !UPT ;  /* 0x00000037ff177290 */ /* 0x000fe200087fe4ff */
[----:B------:R-:W-:Y:S01]  /*1ee0*/  UMOV UR56, 0xff0000 ;  /* 0x00ff000000387882 */ /* 0x000fe20000000000 */
[----:B------:R-:W-:Y:S01]  /*1ef0*/  UMOV UR33, UR49 ;  /* 0x0000003100217c82 */ /* 0x000fe20008000000 */
[----:B------:R-:W-:Y:S01]  /*1f00*/  UMOV UR36, UR52 ;  /* 0x0000003400247c82 */ /* 0x000fe20008000000 */
[----:B------:R-:W-:Y:S01]  /*1f10*/  UMOV UR34, UR50 ;  /* 0x0000003200227c82 */ /* 0x000fe20008000000 */
[----:B------:R-:W-:Y:S01]  /*1f20*/  UMOV UR25, UR49 ;  /* 0x0000003100197c82 */ /* 0x000fe20008000000 */
[----:B------:R-:W-:Y:S01]  /*1f30*/  UMOV UR27, UR35 ;  /* 0x00000023001b7c82 */ /* 0x000fe20008000000 */
[----:B------:R-:W-:Y:S01]  /*1f40*/  UMOV UR28, UR52 ;  /* 0x00000034001c7c82 */ /* 0x000fe20008000000 */
[----:B------:R-:W-:Y:S01]  /*1f50*/  UMOV UR26, UR42 ;  /* 0x0000002a001a7c82 */ /* 0x000fe20008000000 */
[----:B------:R-:W-:Y:S01]  /*1f60*/  UMOV UR18, URZ ;  /* 0x000000ff00127c82 */ /* 0x000fe20008000000 */
[----:B------:R1:W-:Y:S01]  /*1f70*/  UTMALDG.3D.MULTICAST [UR32], [UR14], UR56, desc[UR46] ;  /* 0x00002e200e0073b4 */ /* 0x0003e20008011838 */
[----:B------:R-:W-:Y:S01]  /*1f80*/  UMOV UR17, UR49 ;  /* 0x0000003100117c82 */ /* 0x000fe20008000000 */
[----:B------:R-:W-:Y:S01]  /*1f90*/  UMOV UR21, UR52 ;  /* 0x0000003400157c82 */ /* 0x000fe20008000000 */
[----:B------:R-:W-:Y:S01]  /*1fa0*/  UMOV UR13, UR52 ;  /* 0x00000034000d7c82 */ /* 0x000fe20008000000 */
[----:B------:R1:W-:Y:S01]  /*1fb0*/  UTMALDG.3D.MULTICAST [UR24], [UR14], UR56, desc[UR46] ;  /* 0x00002e180e0073b4 */ /* 0x0003e20008011838 */
[----:B------:R1:W-:Y:S01]  /*1fc0*/  UTMALDG.4D [UR16], [UR30], desc[UR46] ;  /* 0x00002e101e0075b4 */ /* 0x0003e20008019000 */
[----:B----4-:R-:W-:Y:S01]  /*1fd0*/  UIADD3 UR8, UPT, UPT, UR6, 0x34300, UR4 ;  /* 0x0003430006087890 */ /* 0x010fe2000fffe004 */
[----:B------:R-:W-:-:S08]  /*1fe0*/  UMOV UR9, UR49 ;  /* 0x0000003100097c82 */ /* 0x000fd00008000000 */
[----:B------:R1:W-:Y:S02]  /*1ff0*/  UTMALDG.4D.MULTICAST [UR8], [UR22], UR56, desc[UR46] ;  /* 0x00002e08160073b4 */ /* 0x0003e40008019838 */
[----:B-1----:R-:W-:Y:S01]  /*2000*/  NOP ;  /* 0x0000000000007918 */ /* 0x002fe20000000000 */
.L_x_32:
[----:B------:R-:W-:Y:S05]  /*2010*/  BSYNC.RECONVERGENT B0 ;  /* 0x0000000000007941 */ /* 0x000fea0003800200 */
.L_x_31:
[----:B------:R-:W-:Y:S01]  /*2020*/  UIADD3 UR7, UPT, UPT, UR7, 0x1, URZ ;  /* 0x0000000107077890 */ /* 0x000fe2000fffe0ff */
[----:B------:R-:W-:Y:S01]  /*2030*/  UMOV UR5, UR29 ;  /* 0x0000001d00057c82 */ /* 0x000fe20008000000 */
[----:B------:R-:W-:Y:S02]  /*2040*/  UMOV UR14, UR45 ;  /* 0x0000002d000e7c82 */ /* 0x000fe40008000000 */
[----:B------:R-:W-:-:S09]  /*2050*/  UISETP.NE.AND UP0, UPT, UR7, UR45, UPT ;  /* 0x0000002d0700728c */ /* 0x000fd2000bf05270 */
[----:B------:R-:W-:Y:S05]  /*2060*/  BRA.U UP0, `(.L_x_33) ;  /* 0xfffffff900c07547 */ /* 0x000fea000b83ffff */
.L_x_25:
[----:B------:R-:W-:Y:S01]  /*2070*/  ULEA UR4, UR29, UR6, 0x3 ;  /* 0x000000061d047291 */ /* 0x000fe2000f8e18ff */
[----:B-1----:R-:W-:Y:S01]  /*2080*/  SHF.L.U32 R0, R12, 0x1f, RZ ;  /* 0x0000001f0c007819 */ /* 0x002fe200000006ff */
[----:B------:R-:W-:Y:S01]  /*2090*/  @!P2 SYNCS.ARRIVE.TRANS64.A1T0 RZ, [UR6+0x78], RZ ;  /* 0x000078ffffffa9a7 */ /* 0x000fe20008100006 */
[----:B------:R-:W-:-:S06]  /*20a0*/  UISETP.GT.AND UP0, UPT, UR64, UR63, UPT ;  /* 0x0000003f4000728c */ /* 0x000fcc000bf04270 */
[----:B--23--:R1:W2:Y:S03]  /*20b0*/  SYNCS.PHASECHK.TRANS64.TRYWAIT P1, [UR4+0x20], R0 ;  /* 0x00002000ff0075a7 */ /* 0x00c2a60008021104 */
[----:B------:R-:W-:Y:S05]  /*20c0*/  BRA.U !UP0, `(.L_x_34) ;  /* 0x0000000508447547 */ /* 0x000fea000b800000 */
[----:B------:R-:W-:Y:S01]  /*20d0*/  UIADD3 UR15, UPT, UPT, UR65, UR14, URZ ;  /* 0x0000000e410f7290 */ /* 0x000fe2000fffe0ff */
[----:B------:R-:W-:-:S11]  /*20e0*/  UMOV UR5, UR29 ;  /* 0x0000001d00057c82 */ /* 0x000fd60008000000 */
.L_x_42:
[----:B------:R-:W-:Y:S01]  /*20f0*/  ULEA UR49, UR5, UR6, 0x3 ;  /* 0x0000000605317291 */ /* 0x000fe2000f8e18ff */
[----:B--2---:R-:W-:Y:S01]  /*2100*/  @!P4 MOV R2, 0xc800 ;  /* 0x0000c8000002c802 */ /* 0x004fe20000000f00 */
[----:B--23--:R-:W-:Y:S10]  /*2110*/  @P1 BRA `(.L_x_35) ;  /* 0x00000000000c1947 */ /* 0x00cff40003800000 */
[----:B------:R-:W-:-:S04]  /*2120*/  SHF.L.U32 R3, R12, 0x1f, RZ ;  /* 0x0000001f0c037819 */ /* 0x000fc800000006ff */
[----:B------:R-:W2:Y:S02]  /*2130*/  SYNCS.PHASECHK.TRANS64.TRYWAIT P0, [UR49+0x20], R3 ;  /* 0x00002003ff0075a7 */ /* 0x000ea40008001131 */
[----:B--2---:R-:W-:Y:S05]  /*2140*/  @!P0 BRA `(.L_x_36) ;  /* 0x0000009800b88947 */ /* 0x004fea0003800000 */
.L_x_35:
[----:B------:R2:W-:Y:S01]  /*2150*/  @!P4 SYNCS.ARRIVE.TRANS64 RZ, [UR49], R2 ;  /* 0x00000002ffffc9a7 */ /* 0x0005e20008000031 */
[----:B------:R-:W-:-:S04]  /*2160*/  ULOP3.LUT UR4, UR53, 0x2, URZ, 0xfc, !UPT ;  /* 0x0000000235047892 */ /* 0x000fc8000f8efcff */
[----:B------:R-:W-:-:S09]  /*2170*/  UISETP.NE.AND UP0, UPT, UR4, 0x2, UPT ;  /* 0x000000020400788c */ /* 0x000fd2000bf05270 */
[----:B------:R-:W-:Y:S05]  /*2180*/  BRA.U UP0, `(.L_x_37) ;  /* 0x0000000100047547 */ /* 0x000fea000b800000 */
[----:B------:R-:W-:Y:S05]  /*2190*/  BPT.TRAP 0x1 ;  /* 0x000000040000795c */ /* 0x000fea0000300000 */
.L_x_37:
[----:B------:R-:W-:Y:S04]  /*21a0*/  BSSY.RECONVERGENT B0, `(.L_x_38) ;  /* 0x0000003000007945 */ /* 0x000fe80003800200 */
[----:B------:R-:W-:Y:S05]  /*21b0*/  @P3 BRA `(.L_x_39) ;  /* 0x0000000000043947 */ /* 0x000fea0003800000 */
[----:B------:R-:W-:Y:S05]  /*21c0*/  BPT.TRAP 0x1 ;  /* 0x000000040000795c */ /* 0x000fea0000300000 */
.L_x_39:
[----:B------:R-:W-:Y:S05]  /*21d0*/  BSYNC.RECONVERGENT B0 ;  /* 0x0000000000007941 */ /* 0x000fea0003800200 */
.L_x_38:
        /* <DEDUP_REMOVED lines=49> */
[----:B------:R-:W-:Y:S01]  /*24f0*/  UMOV UR17, UR49 ;  /* 0x0000003100117c82 */ /* 0x000fe20008000000 */
[----:B------:R-:W-:Y:S01]  /*2500*/  UMOV UR21, UR52 ;  /* 0x0000003400157c82 */ /* 0x000fe20008000000 */
[----:B------:R1:W-:Y:S01]  /*2510*/  UTMALDG.3D.MULTICAST [UR32], [UR22], UR7, desc[UR56] ;  /* 0x00003820160073b4 */ /* 0x0003e20008011807 */
[----:B------:R-:W-:Y:S01]  /*2520*/  UMOV UR13, UR52 ;  /* 0x00000034000d7c82 */ /* 0x000fe20008000000 */
[----:B------:R1:W-:Y:S01]  /*2530*/  UTMALDG.3D.MULTICAST [UR24], [UR22], UR7, desc[UR56] ;  /* 0x00003818160073b4 */ /* 0x0003e20008011807 */
[----:B----4-:R-:W-:Y:S01]  /*2540*/  UIADD3 UR8, UPT, UPT, UR6, 0x34300, UR4 ;  /* 0x0003430006087890 */ /* 0x010fe2000fffe004 */
[----:B------:R1:W-:Y:S01]  /*2550*/  UTMALDG.4D [UR16], [UR30], desc[UR56] ;  /* 0x000038101e0075b4 */ /* 0x0003e20008019000 */
[----:B------:R-:W-:-:S07]  /*2560*/  UMOV UR9, UR49 ;  /* 0x0000003100097c82 */ /* 0x000fce0008000000 */
[----:B------:R1:W-:Y:S02]  /*2570*/  UTMALDG.4D.MULTICAST [UR8], [UR46], UR7, desc[UR56] ;  /* 0x000038082e0073b4 */ /* 0x0003e40008019807 */
[----:B-1----:R-:W-:Y:S01]  /*2580*/  NOP ;  /* 0x0000000000007918 */ /* 0x002fe20000000000 */
.L_x_41:
[----:B------:R-:W-:Y:S05]  /*2590*/  BSYNC.RECONVERGENT B0 ;  /* 0x0000000000007941 */ /* 0x000fea0003800200 */
.L_x_40:
[----:B------:R-:W-:Y:S01]  /*25a0*/  UIADD3 UR14, UPT, UPT, UR14, 0x1, URZ ;  /* 0x000000010e0e7890 */ /* 0x000fe2000fffe0ff */
[----:B------:R-:W-:-:S03]  /*25b0*/  UMOV UR5, UR29 ;  /* 0x0000001d00057c82 */ /* 0x000fc60008000000 */
[----:B------:R-:W-:-:S09]  /*25c0*/  UISETP.NE.AND UP0, UPT, UR14, UR15, UPT ;  /* 0x0000000f0e00728c */ /* 0x000fd2000bf05270 */
[----:B------:R-:W-:Y:S05]  /*25d0*/  BRA.U UP0, `(.L_x_42) ;  /* 0xfffffff900c47547 */ /* 0x000fea000b83ffff */
.L_x_34:
[C---:B------:R-:W-:Y:S01]  /*25e0*/  LEA R3, R11.reuse, UR6, 0x3 ;  /* 0x000000060b037c11 */ /* 0x040fe2000f8e18ff */
[----:B------:R-:W-:Y:S01]  /*25f0*/  NOP ;  /* 0x0000000000007918 */ /* 0x000fe20000000000 */
[----:B-1----:R-:W-:Y:S02]  /*2600*/  SHF.L.U32 R0, R10, 0x1f, RZ ;  /* 0x0000001f0a007819 */ /* 0x002fe400000006ff */
[----:B------:R-:W-:Y:S02]  /*2610*/  LEA R4, R11, UR6, 0x4 ;  /* 0x000000060b047c11 */ /* 0x000fe4000f8e20ff */
[----:B------:R-:W1:Y:S02]  /*2620*/  SYNCS.PHASECHK.TRANS64.TRYWAIT P0, [R3+URZ+0x80], R0 ;  /* 0x00008000030075a7 */ /* 0x000e6400080011ff */
[----:B-1----:R-:W-:Y:S05]  /*2630*/  @!P0 BRA `(.L_x_43) ;  /* 0x0000009400948947 */ /* 0x002fea0003800000 */
.L_x_159:
[----:B------:R-:W4:Y:S01]  /*2640*/  LDS.128 R4, [R4+0xf0] ;  /* 0x0000f00004047984 */ /* 0x000f220000000c00 */
[----:B------:R-:W-:Y:S01]  /*2650*/  UISETP.GE.AND UP0, UPT, UR39, 0x1, UPT ;  /* 0x000000012700788c */ /* 0x000fe2000bf06270 */
[----:B------:R-:W-:Y:S01]  /*2660*/  @!PT LDS RZ, [RZ] ;  /* 0x00000000fffff984 */ /* 0x000fe20000000800 */
[----:B------:R-:W-:Y:S01]  /*2670*/  @!PT LDS RZ, [RZ] ;  /* 0x00000000fffff984 */ /* 0x000fe20000000800 */
[----:B------:R-:W-:Y:S01]  /*2680*/  @!PT LDS RZ, [RZ] ;  /* 0x00000000fffff984 */ /* 0x000fe20000000800 */
[----:B------:R-:W-:Y:S01]  /*2690*/  @!PT LDS RZ, [RZ] ;  /* 0x00000000fffff984 */ /* 0x000fe20000000800 */
[----:B------:R1:W-:Y:S06]  /*26a0*/  MEMBAR.ALL.CTA ;  /* 0x0000000000007992 */ /* 0x0003ec0000008000 */
[----:B-1----:R-:W1:Y:S01]  /*26b0*/  FENCE.VIEW.ASYNC.S ;  /* 0x00000000000073c6 */ /* 0x002e620000000000 */
[----:B----4-:R-:W-:-:S13]  /*26c0*/  LOP3.LUT P0, RZ, R6, 0x1, RZ, 0xc0, !PT ;  /* 0x0000000106ff7812 */ /* 0x010fda000780c0ff */
[----:B-1----:R-:W-:Y:S01]  /*26d0*/  VOTEU.ANY UP1, P0 ;  /* 0x0000000000ff7886 */ /* 0x002fe20000020100 */
[----:B------:R-:W-:-:S13]  /*26e0*/  PLOP3.LUT P0, PT, PT, PT, UP1, 0x80, 0x8 ;  /* 0x000000000008781c */ /* 0x000fda0003f0f018 */
[----:B------:R-:W-:Y:S02]  /*26f0*/  @P0 LOP3.LUT R0, R5, 0xffff, RZ, 0xc0, !PT ;  /* 0x0000ffff05000812 */ /* 0x000fe400078ec0ff */
[----:B--2---:R-:W-:Y:S02]  /*2700*/  @P0 MOV R2, R4 ;  /* 0x0000000400020202 */ /* 0x004fe40000000f00 */
[----:B------:R-:W-:Y:S01]  /*2710*/  @P0 R2UR UR5, R0 ;  /* 0x00000000000502ca */ /* 0x000fe200000e0000 */
[----:B------:R-:W-:Y:S01]  /*2720*/  VIADD R0, R3, 0x90 ;  /* 0x0000009003007836 */ /* 0x000fe20000000000 */
[----:B------:R-:W-:Y:S02]  /*2730*/  @P0 SHF.R.U32.HI R4, RZ, 0x10, R5 ;  /* 0x00000010ff040819 */ /* 0x000fe40000011605 */
[----:B------:R-:W-:Y:S02]  /*2740*/  @P0 R2UR UR7, R2 ;  /* 0x00000000020702ca */ /* 0x000fe400000e0000 */
[----:B------:R-:W-:-:S02]  /*2750*/  PRMT R0, RZ, 0x654, R0 ;  /* 0x00000654ff007816 */ /* 0x000fc40000000000 */
[----:B------:R-:W-:Y:S02]  /*2760*/  @P0 R2UR UR4, R4 ;  /* 0x00000000040402ca */ /* 0x000fe400000e0000 */
[----:B------:R1:W-:Y:S03]  /*2770*/  SYNCS.ARRIVE.TRANS64.RED.A1T0 RZ, [R0+URZ], RZ ;  /* 0x000000ff00ff79a7 */ /* 0x0003e600081004ff */
[----:B------:R-:W-:-:S04]  /*2780*/  @UP1 UMOV UR58, UR5 ;  /* 0x00000005003a1c82 */ /* 0x000fc80008000000 */
[----:B------:R-:W-:-:S04]  /*2790*/  @UP1 UMOV UR59, UR7 ;  /* 0x00000007003b1c82 */ /* 0x000fc80008000000 */
[----:B------:R-:W-:Y:S01]  /*27a0*/  @UP1 UMOV UR52, UR4 ;  /* 0x0000000400341c82 */ /* 0x000fe20008000000 */
[----:B------:R-:W-:Y:S05]  /*27b0*/  BRA.U !UP0, `(.L_x_44) ;  /* 0x0000000108d47547 */ /* 0x000fea000b800000 */
[----:B------:R-:W2:Y:S01]  /*27c0*/  LDCU.128 UR12, c[0x0][0xf10] ;  /* 0x0001e200ff0c77ac */ /* 0x000ea20008000c00 */
[----:B------:R-:W4:Y:S01]  /*27d0*/  LDCU UR11, c[0x0][0xf20] ;  /* 0x0001e400ff0b77ac */ /* 0x000f220008000800 */
[----:B------:R-:W3:Y:S01]  /*27e0*/  LDCU UR22, c[0x0][0xf0c] ;  /* 0x0001e180ff1677ac */ /* 0x000ee20008000800 */
[----:B------:R-:W1:Y:S01]  /*27f0*/  LDCU.64 UR8, c[0x0][0xf28] ;  /* 0x0001e500ff0877ac */ /* 0x000e620008000a00 */
[----:B------:R-:W-:Y:S02]  /*2800*/  UISETP.NE.AND UP3, UPT, UR39, 0x1, UPT ;  /* 0x000000012700788c */ /* 0x000fe4000bf65270 */
[----:B--2---:R-:W-:Y:S02]  /*2810*/  UIMAD.WIDE.U32 UR16, UR61, UR15, URZ ;  /* 0x0000000f3d1072a5 */ /* 0x004fe4000f8e00ff */
[----:B------:R-:W-:Y:S02]  /*2820*/  UIMAD.WIDE.U32 UR4, UR62, UR12, URZ ;  /* 0x0000000c3e0472a5 */ /* 0x000fe4000f8e00ff */
[----:B------:R-:W-:-:S02]  /*2830*/  UISETP.NE.AND UP0, UPT, UR14, 0x1, UPT ;  /* 0x000000010e00788c */ /* 0x000fc4000bf05270 */
[----:B------:R-:W-:Y:S01]  /*2840*/  UIMAD.WIDE.U32 UR20, UR58, UR15, URZ ;  /* 0x0000000f3a1472a5 */ /* 0x000fe2000f8e00ff */
[----:B------:R-:W-:Y:S02]  /*2850*/  UMOV UR16, UR17 ;  /* 0x0000001100107c82 */ /* 0x000fe40008000000 */
[----:B------:R-:W-:Y:S01]  /*2860*/  UMOV UR4, UR5 ;  /* 0x0000000500047c82 */ /* 0x000fe20008000000 */
[----:B----4-:R-:W-:Y:S02]  /*2870*/  USHF.R.U32.HI UR16, URZ, UR11, UR16 ;  /* 0x0000000bff107299 */ /* 0x010fe40008011610 */
[----:B---3--:R-:W-:Y:S02]  /*2880*/  UISETP.NE.AND UP2, UPT, UR22, 0x1, UPT ;  /* 0x000000011600788c */ /* 0x008fe4000bf45270 */
[----:B------:R-:W-:Y:S02]  /*2890*/  USHF.R.U32.HI UR4, URZ, UR13, UR4 ;  /* 0x0000000dff047299 */ /* 0x000fe40008011604 */
[----:B------:R-:W-:-:S02]  /*28a0*/  USEL UR5, UR61, UR16, !UP0 ;  /* 0x000000103d057287 */ /* 0x000fc4000c000000 */
[----:B------:R-:W-:Y:S02]  /*28b0*/  USEL UR7, UR62, UR4, !UP2 ;  /* 0x000000043e077287 */ /* 0x000fe4000d000000 */
[----:B-1----:R-:W-:Y:S01]  /*28c0*/  UIMAD.WIDE.U32 UR16, UR5, UR8, URZ ;  /* 0x00000008051072a5 */ /* 0x002fe2000f8e00ff */
[----:B------:R-:W-:Y:S01]  /*28d0*/  UMOV UR4, UR21 ;  /* 0x0000001500047c82 */ /* 0x000fe20008000000 */
[----:B------:R-:W-:Y:S02]  /*28e0*/  UIMAD.WIDE.U32 UR18, UR59, UR12, URZ ;  /* 0x0000000c3b1272a5 */ /* 0x000fe4000f8e00ff */
[----:B------:R-:W-:-:S03]  /*28f0*/  UIMAD.WIDE.U32 UR20, UR7, UR8, URZ ;  /* 0x00000008071472a5 */ /* 0x000fc6000f8e00ff */
[----:B------:R-:W-:Y:S01]  /*2900*/  UMOV UR16, UR17 ;  /* 0x0000001100107c82 */ /* 0x000fe20008000000 */
[----:B------:R-:W-:Y:S02]  /*2910*/  USHF.R.U32.HI UR4, URZ, UR11, UR4 ;  /* 0x0000000bff047299 */ /* 0x000fe40008011604 */
[----:B------:R-:W-:Y:S01]  /*2920*/  @UP3 USHF.R.U32.HI UR5, URZ, UR9, UR16 ;  /* 0x00000009ff053299 */ /* 0x000fe20008011610 */
[----:B------:R-:W-:Y:S01]  /*2930*/  UMOV UR18, UR19 ;  /* 0x0000001300127c82 */ /* 0x000fe20008000000 */
[----:B------:R-:W-:Y:S01]  /*2940*/  UMOV UR20, UR21 ;  /* 0x0000001500147c82 */ /* 0x000fe20008000000 */
[----:B------:R-:W-:Y:S02]  /*2950*/  USHF.R.U32.HI UR13, URZ, UR13, UR18 ;  /* 0x0000000dff0d7299 */ /* 0x000fe40008011612 */
[----:B------:R-:W-:Y:S02]  /*2960*/  USEL UR4, UR58, UR4, !UP0 ;  /* 0x000000043a047287 */ /* 0x000fe4000c000000 */
[----:B------:R-:W-:-:S02]  /*2970*/  @UP3 USHF.R.U32.HI UR7, URZ, UR9, UR20 ;  /* 0x00000009ff073299 */ /* 0x000fc40008011614 */
[----:B------:R-:W-:Y:S02]  /*2980*/  UIMAD UR11, UR39, UR5, URZ ;  /* 0x00000005270b72a4 */ /* 0x000fe4000f8e02ff */
[----:B------:R-:W-:Y:S02]  /*2990*/  USEL UR5, UR59, UR13, !UP2 ;  /* 0x0000000d3b057287 */ /* 0x000fe4000d000000 */
[----:B------:R-:W-:Y:S02]  /*29a0*/  UIMAD UR12, UR39, UR7, URZ ;  /* 0x00000007270c72a4 */ /* 0x000fe4000f8e02ff */
[----:B------:R-:W-:Y:S02]  /*29b0*/  UISETP.GE.AND UP0, UPT, UR4, UR11, UPT ;  /* 0x0000000b0400728c */ /* 0x000fe4000bf06270 */
[----:B------:R-:W-:Y:S02]  /*29c0*/  UIMAD.WIDE.U32 UR16, UR4, UR8, URZ ;  /* 0x00000008041072a5 */ /* 0x000fe4000f8e00ff */
[----:B------:R-:W-:-:S02]  /*29d0*/  UISETP.GE.OR UP0, UPT, UR5, UR12, UP0 ;  /* 0x0000000c0500728c */ /* 0x000fc40008706670 */
[----:B------:R-:W-:Y:S02]  /*29e0*/  UIMAD.WIDE.U32 UR12, UR5, UR8, URZ ;  /* 0x00000008050c72a5 */ /* 0x000fe4000f8e00ff */
[----:B------:R-:W-:Y:S01]  /*29f0*/  UIADD3 UR15, UPT, UPT, -UR4, URZ, URZ ;  /* 0x000000ff040f7290 */ /* 0x000fe2000fffe1ff */
[----:B------:R-:W-:Y:S01]  /*2a00*/  UMOV UR11, UR17 ;  /* 0x00000011000b7c82 */ /* 0x000fe20008000000 */
[----:B------:R-:W-:Y:S02]  /*2a10*/  UIADD3 UR12, UPT, UPT, -UR5, URZ, URZ ;  /* 0x000000ff050c7290 */ /* 0x000fe4000fffe1ff */
[----:B------:R-:W-:-:S03]  /*2a20*/  USHF.R.U32.HI UR11, URZ, UR9, UR11 ;  /* 0x00000009ff0b7299 */ /* 0x000fc6000801160b */
[----:B------:R-:W-:Y:S01]  /*2a30*/  @!UP0 UMOV UR8, UR13 ;  /* 0x0000000d00088c82 */ /* 0x000fe20008000000 */
[----:B------:R-:W-:Y:S02]  /*2a40*/  UIMAD UR15, UR14, UR15, UR58 ;  /* 0x0000000f0e0f72a4 */ /* 0x000fe4000f8e023a */
[----:B------:R-:W-:Y:S02]  /*2a50*/  USEL UR11, UR4, UR11, !UP3 ;  /* 0x0000000b040b7287 */ /* 0x000fe4000d800000 */
[----:B------:R-:W-:Y:S02]  /*2a60*/  @!UP0 USHF.R.U32.HI UR8, URZ, UR9, UR8 ;  /* 0x00000009ff088299 */ /* 0x000fe40008011608 */
[----:B------:R-:W-:Y:S02]  /*2a70*/  UIADD3 UR9, UPT, UPT, -UR11, URZ, URZ ;  /* 0x000000ff0b097290 */ /* 0x000fe4000fffe1ff */
[----:B------:R-:W-:Y:S02]  /*2a80*/  @!UP0 USEL UR8, UR5, UR8, !UP3 ;  /* 0x0000000805088287 */ /* 0x000fe4000d800000 */
[----:B------:R-:W-:-:S02]  /*2a90*/  UIMAD UR9, UR39, UR9, UR4 ;  /* 0x00000009270972a4 */ /* 0x000fc4000f8e0204 */
[----:B------:R-:W-:Y:S02]  /*2aa0*/  @!UP0 UIADD3 UR11, UPT, UPT, UR11, -UR8, URZ ;  /* 0x800000080b0b8290 */ /* 0x000fe4000fffe0ff */
[----:B------:R-:W-:Y:S02]  /*2ab0*/  @!UP0 UIMAD UR8, UR9, UR7, UR8 ;  /* 0x00000007090882a4 */ /* 0x000fe4000f8e0208 */
[----:B------:R-:W-:Y:S02]  /*2ac0*/  @!UP0 UIMAD UR4, UR39, UR11, UR5 ;  /* 0x0000000b270482a4 */ /* 0x000fe4000f8e0205 */
[----:B------:R-:W-:Y:S02]  /*2ad0*/  UIMAD UR7, UR22, UR12, UR59 ;  /* 0x0000000c160772a4 */ /* 0x000fe4000f8e023b */
[----:B------:R-:W-:Y:S01]  /*2ae0*/  UIMAD UR58, UR4, UR14, UR15 ;  /* 0x0000000e043a72a4 */ /* 0x000fe2000f8e020f */
[----:B------:R-:W-:Y:S02]  /*2af0*/  @!UP0 UMOV UR5, UR8 ;  /* 0x0000000800058c82 */ /* 0x000fe40008000000 */
[----:B------:R-:W-:-:S12]  /*2b00*/  UIMAD UR59, UR5, UR22, UR7 ;  /* 0x00000016053b72a4 */ /* 0x000fd8000f8e0207 */
.L_x_44:
[----:B------:R-:W2:Y:S02]  /*2b10*/  LDCU UR4, c[0x0][0xf30] ;  /* 0x0001e600ff0477ac */ /* 0x000ea40008000800 */
[----:B--2---:R-:W-:-:S09]  /*2b20*/  UISETP.NE.AND UP0, UPT, UR4, 0x1, UPT ;  /* 0x000000010400788c */ /* 0x004fd2000bf05270 */
[----:B------:R-:W-:Y:S05]  /*2b30*/  BRA.U UP0, `(.L_x_45) ;  /* 0x0000000100447547 */ /* 0x000fea000b800000 */
[----:B------:R-:W2:Y:S01]  /*2b40*/  LDCU.128 UR12, c[0x0][0xf10] ;  /* 0x0001e200ff0c77ac */ /* 0x000ea20008000c00 */
[----:B------:R-:W4:Y:S01]  /*2b50*/  LDCU UR11, c[0x0][0xf0c] ;  /* 0x0001e180ff0b77ac */ /* 0x000f220008000800 */
[----:B------:R-:W1:Y:S01]  /*2b60*/  LDCU UR7, c[0x0][0xf20] ;  /* 0x0001e400ff0777ac */ /* 0x000e620008000800 */
[----:B--2---:R-:W-:Y:S02]  /*2b70*/  UIMAD.WIDE.U32 UR8, UR59, UR12, URZ ;  /* 0x0000000c3b0872a5 */ /* 0x004fe4000f8e00ff */
[----:B------:R-:W-:Y:S02]  /*2b80*/  UIMAD.WIDE.U32 UR4, UR58, UR15, URZ ;  /* 0x0000000f3a0472a5 */ /* 0x000fe4000f8e00ff */
[----:B----4-:R-:W-:Y:S02]  /*2b90*/  UISETP.NE.AND UP2, UPT, UR11, 0x1, UPT ;  /* 0x000000010b00788c */ /* 0x010fe4000bf45270 */
[----:B------:R-:W-:Y:S01]  /*2ba0*/  UISETP.NE.AND UP0, UPT, UR14, 0x1, UPT ;  /* 0x000000010e00788c */ /* 0x000fe2000bf05270 */
[----:B------:R-:W-:-:S02]  /*2bb0*/  UMOV UR8, UR9 ;  /* 0x0000000900087c82 */ /* 0x000fc40008000000 */
[----:B------:R-:W-:Y:S01]  /*2bc0*/  UMOV UR4, UR5 ;  /* 0x0000000500047c82 */ /* 0x000fe20008000000 */
[----:B------:R-:W-:Y:S02]  /*2bd0*/  USHF.R.U32.HI UR13, URZ, UR13, UR8 ;  /* 0x0000000dff0d7299 */ /* 0x000fe40008011608 */
[----:B-1----:R-:W-:Y:S02]  /*2be0*/  USHF.R.U32.HI UR4, URZ, UR7, UR4 ;  /* 0x00000007ff047299 */ /* 0x002fe40008011604 */
[----:B------:R-:W-:Y:S02]  /*2bf0*/  USEL UR5, UR59, UR13, !UP2 ;  /* 0x0000000d3b057287 */ /* 0x000fe4000d000000 */
[----:B------:R-:W-:-:S04]  /*2c00*/  USEL UR4, UR58, UR4, !UP0 ;  /* 0x000000043a047287 */ /* 0x000fc8000c000000 */
[----:B------:R-:W-:Y:S02]  /*2c10*/  UIADD3 UR7, UPT, UPT, UR5, -UR4, URZ ;  /* 0x8000000405077290 */ /* 0x000fe4000fffe0ff */
[----:B------:R-:W-:Y:S02]  /*2c20*/  UIADD3 UR4, UPT, UPT, -UR5, UR4, URZ ;  /* 0x0000000405047290 */ /* 0x000fe4000fffe1ff */
[----:B------:R-:W-:Y:S02]  /*2c30*/  UIMAD UR58, UR7, UR14, UR58 ;  /* 0x0000000e073a72a4 */ /* 0x000fe4000f8e023a */
[----:B------:R-:W-:-:S12]  /*2c40*/  UIMAD UR59, UR4, UR11, UR59 ;  /* 0x0000000b043b72a4 */ /* 0x000fd8000f8e023b */
.L_x_45:
[----:B------:R-:W-:Y:S01]  /*2c50*/  VIADD R11, R11, 0x1 ;  /* 0x000000010b0b7836 */ /* 0x000fe20000000000 */
[----:B------:R-:W-:Y:S02]  /*2c60*/  R2UR UR5, R93 ;  /* 0x000000005d0572ca */ /* 0x000fe400000e0000 */
[----:B------:R-:W-:Y:S02]  /*2c70*/  R2UR UR4, R94 ;  /* 0x000000005e0472ca */ /* 0x000fe400000e0000 */
[C---:B------:R-:W-:Y:S02]  /*2c80*/  ISETP.NE.AND P0, PT, R11.reuse, 0x2, PT ;  /* 0x000000020b00780c */ /* 0x040fe40003f05270 */
[----:B------:R-:W-:Y:S02]  /*2c90*/  PLOP3.LUT P2, PT, PT, PT, PT, 0x80, 0x8 ;  /* 0x000000000008781c */ /* 0x000fe40003f4f070 */
[----:B-1----:R-:W-:Y:S02]  /*2ca0*/  SEL R0, RZ, 0x1, P0 ;  /* 0x00000001ff007807 */ /* 0x002fe40000000000 */
[----:B------:R-:W-:-:S02]  /*2cb0*/  SEL R11, R11, RZ, P0 ;  /* 0x000000ff0b0b7207 */ /* 0x000fc40000000000 */
[----:B------:R-:W-:Y:S01]  /*2cc0*/  LOP3.LUT R10, R10, R0, RZ, 0x3c, !PT ;  /* 0x000000000a0a7212 */ /* 0x000fe200078e3cff */
[----:B------:R-:W-:Y:S02]  /*2cd0*/  UIADD3 UR26, UPT, UPT, UR58, UR5, URZ ;  /* 0x000000053a1a7290 */ /* 0x000fe4000fffe0ff */
[----:B------:R-:W-:Y:S01]  /*2ce0*/  UIADD3 UR20, UPT, UPT, UR59, UR4, URZ ;  /* 0x000000043b147290 */ /* 0x000fe2000fffe0ff */
[----:B------:R-:W-:Y:S11]  /*2cf0*/  BRA.U UP1, `(.L_x_46) ;  /* 0xffffffed01247547 */ /* 0x000ff6000b83ffff */
[----:B------:R-:W-:Y:S01]  /*2d00*/  UIADD3 UR7, UPT, UPT, UR6, 0x20, URZ ;  /* 0x0000002006077890 */ /* 0x000fe2000fffe0ff */
[----:B------:R-:W-:-:S03]  /*2d10*/  SHF.L.U32 R2, R12, 0x1f, RZ ;  /* 0x0000001f0c027819 */ /* 0x000fc600000006ff */
[----:B------:R-:W-:-:S09]  /*2d20*/  ULEA UR4, UR29, UR7, 0x3 ;  /* 0x000000071d047291 */ /* 0x000fd2000f8e18ff */
[----:B------:R-:W1:Y:S02]  /*2d30*/  SYNCS.PHASECHK.TRANS64.TRYWAIT P0, [UR4], R2 ;  /* 0x00000002ff0075a7 */ /* 0x000e640008001104 */
[----:B-1----:R-:W-:Y:S05]  /*2d40*/  @!P0 BRA `(.L_x_47) ;  /* 0x0000008c00e48947 */ /* 0x002fea0003800000 */
.L_x_161:
[----:B------:R-:W-:-:S04]  /*2d50*/  UIADD3 UR4, UPT, UPT, UR29, 0x1, URZ ;  /* 0x000000011d047890 */ /* 0x000fc8000fffe0ff */
[----:B------:R-:W-:-:S04]  /*2d60*/  UISETP.NE.AND UP0, UPT, UR4, 0x4, UPT ;  /* 0x000000040400788c */ /* 0x000fc8000bf05270 */
[----:B------:R-:W-:Y:S02]  /*2d70*/  USEL UR6, URZ, 0x1, UP0 ;  /* 0x00000001ff067887 */ /* 0x000fe40008000000 */
[----:B------:R-:W-:-:S04]  /*2d80*/  USEL UR4, UR4, URZ, UP0 ;  /* 0x000000ff04047287 */ /* 0x000fc80008000000 */
[----:B------:R-:W-:Y:S01]  /*2d90*/  ULEA UR5, UR4, UR7, 0x3 ;  /* 0x0000000704057291 */ /* 0x000fe2000f8e18ff */
[----:B-1----:R-:W-:-:S04]  /*2da0*/  LOP3.LUT R2, R12, UR6, RZ, 0x3c, !PT ;  /* 0x000000060c027c12 */ /* 0x002fc8000f8e3cff */
[----:B------:R-:W-:-:S04]  /*2db0*/  SHF.L.U32 R3, R2, 0x1f, RZ ;  /* 0x0000001f02037819 */ /* 0x000fc800000006ff */
[----:B------:R-:W1:Y:S02]  /*2dc0*/  SYNCS.PHASECHK.TRANS64.TRYWAIT P0, [UR5], R3 ;  /* 0x00000003ff0075a7 */ /* 0x000e640008001105 */
[----:B-1----:R-:W-:Y:S05]  /*2dd0*/  @!P0 BRA `(.L_x_48) ;  /* 0x0000008c00d88947 */ /* 0x002fea0003800000 */
.L_x_163:
[----:B------:R-:W-:-:S04]  /*2de0*/  UIADD3 UR4, UPT, UPT, UR4, 0x1, URZ ;  /* 0x0000000104047890 */ /* 0x000fc8000fffe0ff */
[----:B------:R-:W-:-:S04]  /*2df0*/  UISETP.NE.AND UP0, UPT, UR4, 0x4, UPT ;  /* 0x000000040400788c */ /* 0x000fc8000bf05270 */
[----:B------:R-:W-:Y:S02]  /*2e00*/  USEL UR6, URZ, 0x1, UP0 ;  /* 0x00000001ff067887 */ /* 0x000fe40008000000 */
[----:B------:R-:W-:-:S04]  /*2e10*/  USEL UR4, UR4, URZ, UP0 ;  /* 0x000000ff04047287 */ /* 0x000fc80008000000 */
[----:B------:R-:W-:Y:S01]  /*2e20*/  ULEA UR5, UR4, UR7, 0x3 ;  /* 0x0000000704057291 */ /* 0x000fe2000f8e18ff */
[----:B------:R-:W-:-:S04]  /*2e30*/  LOP3.LUT R2, R2, UR6, RZ, 0x3c, !PT ;  /* 0x0000000602027c12 */ /* 0x000fc8000f8e3cff */
[----:B-1----:R-:W-:-:S04]  /*2e40*/  SHF.L.U32 R3, R2, 0x1f, RZ ;  /* 0x0000001f02037819 */ /* 0x002fc800000006ff */
[----:B------:R-:W1:Y:S02]  /*2e50*/  SYNCS.PHASECHK.TRANS64.TRYWAIT P0, [UR5], R3 ;  /* 0x00000003ff0075a7 */ /* 0x000e640008001105 */
[----:B-1----:R-:W-:Y:S05]  /*2e60*/  @!P0 BRA `(.L_x_49) ;  /* 0x0000008c00cc8947 */ /* 0x002fea0003800000 */
.L_x_165:
[----:B------:R-:W-:-:S04]  /*2e70*/  UIADD3 UR4, UPT, UPT, UR4, 0x1, URZ ;  /* 0x0000000104047890 */ /* 0x000fc8000fffe0ff */
[----:B------:R-:W-:-:S04]  /*2e80*/  UISETP.NE.AND UP0, UPT, UR4, 0x4, UPT ;  /* 0x000000040400788c */ /* 0x000fc8000bf05270 */
[----:B------:R-:W-:Y:S02]  /*2e90*/  USEL UR5, URZ, 0x1, UP0 ;  /* 0x00000001ff057887 */ /* 0x000fe40008000000 */
[----:B------:R-:W-:-:S04]  /*2ea0*/  USEL UR4, UR4, URZ, UP0 ;  /* 0x000000ff04047287 */ /* 0x000fc80008000000 */
[----:B------:R-:W-:Y:S01]  /*2eb0*/  ULEA UR4, UR4, UR7, 0x3 ;  /* 0x0000000704047291 */ /* 0x000fe2000f8e18ff */
[----:B------:R-:W-:-:S04]  /*2ec0*/  LOP3.LUT R2, R2, UR5, RZ, 0x3c, !PT ;  /* 0x0000000502027c12 */ /* 0x000fc8000f8e3cff */
[----:B------:R-:W-:Y:S01]  /*2ed0*/  SHF.L.U32 R2, R2, 0x1f, RZ ;  /* 0x0000001f02027819 */ /* 0x000fe200000006ff */
[----:B-1----:R-:W-:-:S07]  /*2ee0*/  IMAD.U32 R0, RZ, RZ, UR4 ;  /* 0x00000004ff007e24 */ /* 0x002fce000f8e00ff */
.L_x_50:
[----:B-1----:R1:W2:Y:S02]  /*2ef0*/  SYNCS.PHASECHK.TRANS64.TRYWAIT P0, [R0+URZ], R2 ;  /* 0x00000002000075a7 */ /* 0x0022a400080011ff */
[----:B--2---:R-:W-:Y:S05]  /*2f00*/  @!P0 NANOSLEEP.SYNCS 0x989680 ;  /* 0x009896800000895d */ /* 0x004fea0003900000 */
[----:B------:R-:W2:Y:S02]  /*2f10*/  @!P0 SYNCS.PHASECHK.TRANS64 P0, [R0+URZ], R2 ;  /* 0x00000002000085a7 */ /* 0x000ea400080010ff */
[----:B--2---:R-:W-:Y:S05]  /*2f20*/  @P0 EXIT ;  /* 0x000000000000094d */ /* 0x004fea0003800000 */
[----:B------:R-:W-:Y:S05]  /*2f30*/  BRA `(.L_x_50) ;  /* 0xfffffffc00ec7947 */ /* 0x000fea000383ffff */
.L_x_22:
[----:B------:R-:W-:-:S04]  /*2f40*/  UISETP.NE.AND UP0, UPT, UR60, URZ, UPT ;  /* 0x000000ff3c00728c */ /* 0x000fc8000bf05270 */
[----:B------:R-:W-:-:S09]  /*2f50*/  UISETP.NE.OR UP0, UPT, UR21, 0x1, UP0 ;  /* 0x000000011500788c */ /* 0x000fd20008705670 */
[----:B------:R-:W-:Y:S05]  /*2f60*/  BRA.U UP0, `(.L_x_51) ;  /* 0x0000000500487547 */ /* 0x000fea000b800000 */
[----:B------:R-:W-:Y:S01]  /*2f70*/  ISETP.GE.U32.AND P2, PT, R2, 0x8, PT ;  /* 0x000000080200780c */ /* 0x000fe20003f46070 */
[----:B------:R-:W-:Y:S01]  /*2f80*/  IMAD.MOV.U32 R12, RZ, RZ, 0x1 ;  /* 0x00000001ff0c7424 */ /* 0x000fe200078e00ff */
[----:B------:R-:W-:Y:S02]  /*2f90*/  CS2R R10, SRZ ;  /* 0x00000000000a7805 */ /* 0x000fe4000001ff00 */
[----:B------:R-:W-:Y:S01]  /*2fa0*/  CS2R R8, SRZ ;  /* 0x0000000000087805 */ /* 0x000fe2000001ff00 */
[----:B------:R-:W-:Y:S01]  /*2fb0*/  UMOV UR6, 0x400 ;  /* 0x0000040000067882 */ /* 0x000fe20000000000 */
[----:B------:R-:W-:Y:S01]  /*2fc0*/  UMOV UR5, URZ ;  /* 0x000000ff00057c82 */ /* 0x000fe20008000000 */
[----:B------:R-:W-:-:S12]  /*2fd0*/  ULEA UR6, UR60, UR6, 0x18 ;  /* 0x000000063c067291 */ /* 0x000fd8000f8ec0ff */
.L_x_55:
[----:B------:R-:W-:Y:S02]  /*2fe0*/  LEA R0, R8, UR6, 0x3 ;  /* 0x0000000608007c11 */ /* 0x000fe4000f8e18ff */
[----:B------:R-:W-:-:S03]  /*2ff0*/  SHF.L.U32 R4, R9, 0x1f, RZ ;  /* 0x0000001f09047819 */ /* 0x000fc600000006ff */
[----:B------:R-:W-:Y:S01]  /*3000*/  VIADD R5, R0, 0xd0 ;  /* 0x000000d000057836 */ /* 0x000fe20000000000 */
[----:B------:R-:W2:Y:S02]  /*3010*/  SYNCS.PHASECHK.TRANS64.TRYWAIT P0, [R0+URZ+0xc0], R4 ;  /* 0x0000c004000075a7 */ /* 0x000ea400080011ff */
[----:B--2---:R-:W-:Y:S05]  /*3020*/  @!P0 BRA `(.L_x_52) ;  /* 0x0000008c00748947 */ /* 0x004fea0003800000 */
.L_x_166:
[----:B------:R-:W-:Y:S01]  /*3030*/  ULEA UR4, UR5, UR6, 0x3 ;  /* 0x0000000605047291 */ /* 0x000fe2000f8e18ff */
[----:B--2---:R-:W-:Y:S01]  /*3040*/  PRMT R0, RZ, 0x654, R5 ;  /* 0x00000654ff007816 */ /* 0x004fe20000000005 */
[----:B------:R-:W-:Y:S01]  /*3050*/  @!P2 IMAD.MOV.U32 R4, RZ, RZ, 0x10 ;  /* 0x00000010ff04a424 */ /* 0x000fe200078e00ff */
[----:B------:R-:W-:Y:S01]  /*3060*/  SHF.L.U32 R5, R12, 0x1f, RZ ;  /* 0x0000001f0c057819 */ /* 0x000fe200000006ff */
[----:B------:R-:W-:Y:S01]  /*3070*/  UIADD3 UR7, UPT, UPT, UR4, 0x80, URZ ;  /* 0x0000008004077890 */ /* 0x000fe2000fffe0ff */
[----:B------:R2:W-:Y:S05]  /*3080*/  SYNCS.ARRIVE.TRANS64.RED.A1T0 RZ, [R0+URZ], RZ ;  /* 0x000000ff00ff79a7 */ /* 0x0005ea00081004ff */
[----:B------:R-:W-:Y:S01]  /*3090*/  IMAD.U32 R6, RZ, RZ, UR7 ;  /* 0x00000007ff067e24 */ /* 0x000fe2000f8e00ff */
[----:B------:R-:W3:Y:S04]  /*30a0*/  SYNCS.PHASECHK.TRANS64.TRYWAIT P0, [UR4+0x90], R5 ;  /* 0x00009005ff0075a7 */ /* 0x000ee80008001104 */
[----:B------:R-:W-:Y:S01]  /*30b0*/  PRMT R6, R2, 0x654, R6 ;  /* 0x0000065402067816 */ /* 0x000fe20000000006 */
[----:B--23--:R-:W-:Y:S06]  /*30c0*/  @!P0 BRA `(.L_x_53) ;  /* 0x0000008c00608947 */ /* 0x00cfec0003800000 */
.L_x_168:
[----:B------:R-:W-:Y:S01]  /*30d0*/  ULEA UR8, UR5, UR6, 0x4 ;  /* 0x0000000605087291 */ /* 0x000fe2000f8e20ff */
[----:B------:R-:W-:Y:S01]  /*30e0*/  SEL R3, R6, R3, !P2 ;  /* 0x0000000306037207 */ /* 0x000fe20005000000 */
[----:B------:R-:W-:Y:S01]  /*30f0*/  UIADD3 UR9, UPT, UPT, UR4, 0x80, URZ ;  /* 0x0000008004097890 */ /* 0x000fe2000fffe0ff */
[----:B--2---:R-:W-:Y:S01]  /*3100*/  LEA R0, R11, UR6, 0x3 ;  /* 0x000000060b007c11 */ /* 0x004fe2000f8e18ff */
[----:B------:R-:W-:Y:S01]  /*3110*/  UIADD3 UR8, UPT, UPT, UR8, 0xf0, URZ ;  /* 0x000000f008087890 */ /* 0x000fe2000fffe0ff */
[----:B------:R2:W-:Y:S01]  /*3120*/  @!P2 SYNCS.ARRIVE.TRANS64.RED RZ, [R3+URZ], R4 ;  /* 0x0000000403ffa9a7 */ /* 0x0005e200080004ff */
[----:B------:R-:W-:Y:S01]  /*3130*/  UIADD3 UR4, UPT, UPT, UR5, 0x1, URZ ;  /* 0x0000000105047890 */ /* 0x000fe2000fffe0ff */
[----:B------:R-:W-:-:S03]  /*3140*/  VIADD R8, R8, 0x1 ;  /* 0x0000000108087836 */ /* 0x000fc60000000000 */
[----:B------:R-:W-:Y:S02]  /*3150*/  UISETP.NE.AND UP0, UPT, UR4, 0x2, UPT ;  /* 0x000000020400788c */ /* 0x000fe4000bf05270 */
[----:B------:R-:W-:Y:S01]  /*3160*/  ISETP.NE.AND P0, PT, R8, 0x2, PT ;  /* 0x000000020800780c */ /* 0x000fe20003f05270 */
[----:B------:R-:W-:Y:S06]  /*3170*/  UGETNEXTWORKID.BROADCAST [UR8], [UR9] ;  /* 0x00000000080073ca */ /* 0x000fec0008000100 */
[----:B------:R-:W-:Y:S02]  /*3180*/  USEL UR7, URZ, 0x1, UP0 ;  /* 0x00000001ff077887 */ /* 0x000fe40008000000 */
[----:B------:R-:W-:-:S04]  /*3190*/  USEL UR5, UR4, URZ, UP0 ;  /* 0x000000ff04057287 */ /* 0x000fc80008000000 */
[----:B------:R-:W-:Y:S02]  /*31a0*/  LOP3.LUT R12, R12, UR7, RZ, 0x3c, !PT ;  /* 0x000000070c0c7c12 */ /* 0x000fe4000f8e3cff */
[----:B--2---:R-:W-:-:S04]  /*31b0*/  SHF.L.U32 R4, R10, 0x1f, RZ ;  /* 0x0000001f0a047819 */ /* 0x004fc800000006ff */
[----:B------:R-:W2:Y:S02]  /*31c0*/  SYNCS.PHASECHK.TRANS64.TRYWAIT P1, [R0+URZ+0x80], R4 ;  /* 0x00008004000075a7 */ /* 0x000ea400080211ff */
[----:B--2---:R-:W-:Y:S05]  /*31d0*/  @!P1 BRA `(.L_x_54) ;  /* 0x0000008c00349947 */ /* 0x004fea0003800000 */
.L_x_169:
[C---:B--2---:R-:W-:Y:S01]  /*31e0*/  LEA R4, R11.reuse, UR6, 0x4 ;  /* 0x000000060b047c11 */ /* 0x044fe2000f8e20ff */
[----:B------:R-:W-:Y:S01]  /*31f0*/  VIADD R0, R0, 0x90 ;  /* 0x0000009000007836 */ /* 0x000fe20000000000 */
[----:B------:R-:W-:Y:S01]  /*3200*/  SEL R8, R8, RZ, P0 ;  /* 0x000000ff08087207 */ /* 0x000fe20000000000 */
[----:B------:R-:W-:-:S03]  /*3210*/  VIADD R11, R11, 0x1 ;  /* 0x000000010b0b7836 */ /* 0x000fc60000000000 */
[----:B------:R-:W2:Y:S01]  /*3220*/  LDS.128 R4, [R4+0xf0] ;  /* 0x0000f00004047984 */ /* 0x000ea20000000c00 */
[----:B------:R-:W-:Y:S02]  /*3230*/  PRMT R0, RZ, 0x654, R0 ;  /* 0x00000654ff007816 */ /* 0x000fe40000000000 */
[C---:B------:R-:W-:Y:S01]  /*3240*/  ISETP.NE.AND P1, PT, R11.reuse, 0x2, PT ;  /* 0x000000020b00780c */ /* 0x040fe20003f25270 */
[----:B------:R-:W-:Y:S01]  /*3250*/  @!PT LDS RZ, [RZ] ;  /* 0x00000000fffff984 */ /* 0x000fe20000000800 */
[----:B------:R-:W-:Y:S01]  /*3260*/  @!PT LDS RZ, [RZ] ;  /* 0x00000000fffff984 */ /* 0x000fe20000000800 */
[----:B------:R-:W-:Y:S01]  /*3270*/  @!PT LDS RZ, [RZ] ;  /* 0x00000000fffff984 */ /* 0x000fe20000000800 */
[----:B------:R-:W-:Y:S01]  /*3280*/  @!PT LDS RZ, [RZ] ;  /* 0x00000000fffff984 */ /* 0x000fe20000000800 */
[----:B------:R3:W-:Y:S06]  /*3290*/  MEMBAR.ALL.CTA ;  /* 0x0000000000007992 */ /* 0x0007ec0000008000 */
[----:B---3--:R-:W3:Y:S01]  /*32a0*/  FENCE.VIEW.ASYNC.S ;  /* 0x00000000000073c6 */ /* 0x008ee20000000000 */
[----:B------:R-:W-:Y:S01]  /*32b0*/  SEL R11, R11, RZ, P1 ;  /* 0x000000ff0b0b7207 */ /* 0x000fe20000800000 */
[----:B---3--:R3:W-:Y:S01]  /*32c0*/  SYNCS.ARRIVE.TRANS64.RED.A1T0 RZ, [R0+URZ], RZ ;  /* 0x000000ff00ff79a7 */ /* 0x0087e200081004ff */
[----:B--2---:R-:W-:-:S02]  /*32d0*/  LOP3.LUT P3, RZ, R6, 0x1, RZ, 0xc0, !PT ;  /* 0x0000000106ff7812 */ /* 0x004fc4000786c0ff */
[----:B------:R-:W-:-:S04]  /*32e0*/  SEL R4, RZ, 0x1, P1 ;  /* 0x00000001ff047807 */ /* 0x000fc80000800000 */
[----:B------:R-:W-:Y:S02]  /*32f0*/  LOP3.LUT R10, R10, R4, RZ, 0x3c, !PT ;  /* 0x000000040a0a7212 */ /* 0x000fe400078e3cff */
[----:B---3--:R-:W-:-:S04]  /*3300*/  SEL R0, RZ, 0x1, P0 ;  /* 0x00000001ff007807 */ /* 0x008fc80000000000 */
[----:B------:R-:W-:Y:S01]  /*3310*/  LOP3.LUT R9, R9, R0, RZ, 0x3c, !PT ;  /* 0x0000000009097212 */ /* 0x000fe200078e3cff */
[----:B------:R-:W-:Y:S06]  /*3320*/  @P3 BRA `(.L_x_55) ;  /* 0xfffffffc002c3947 */ /* 0x000fec000383ffff */
[----:B------:R-:W-:Y:S01]  /*3330*/  ULEA UR4, UR5, UR6, 0x3 ;  /* 0x0000000605047291 */ /* 0x000fe2000f8e18ff */
[----:B------:R-:W-:-:S08]  /*3340*/  SHF.L.U32 R2, R12, 0x1f, RZ ;  /* 0x0000001f0c027819 */ /* 0x000fd000000006ff */
[----:B------:R-:W2:Y:S02]  /*3350*/  SYNCS.PHASECHK.TRANS64 P0, [UR4+0x90], R2 ;  /* 0x00009002ff0075a7 */ /* 0x000ea40008001004 */
[----:B--2---:R-:W-:Y:S05]  /*3360*/  @P0 BRA `(.L_x_56) ;  /* 0x0000000000080947 */ /* 0x004fea0003800000 */
[----:B------:R-:W2:Y:S02]  /*3370*/  SYNCS.PHASECHK.TRANS64.TRYWAIT P0, [UR4+0x90], R2 ;  /* 0x00009002ff0075a7 */ /* 0x000ea40008001104 */
[----:B--2---:R-:W-:Y:S05]  /*3380*/  @!P0 BRA `(.L_x_57) ;  /* 0x0000008800dc8947 */ /* 0x004fea0003800000 */
.L_x_56:
[----:B------:R-:W-:-:S04]  /*3390*/  UIADD3 UR7, UPT, UPT, UR5, 0x1, URZ ;  /* 0x0000000105077890 */ /* 0x000fc8000fffe0ff */
[----:B------:R-:W-:-:S04]  /*33a0*/  UISETP.NE.AND UP0, UPT, UR7, 0x2, UPT ;  /* 0x000000020700788c */ /* 0x000fc8000bf05270 */
[----:B------:R-:W-:Y:S02]  /*33b0*/  USEL UR8, URZ, 0x1, UP0 ;  /* 0x00000001ff087887 */ /* 0x000fe40008000000 */
[----:B------:R-:W-:-:S04]  /*33c0*/  USEL UR7, UR7, URZ, UP0 ;  /* 0x000000ff07077287 */ /* 0x000fc80008000000 */
[----:B------:R-:W-:Y:S01]  /*33d0*/  ULEA UR7, UR7, UR6, 0x3 ;  /* 0x0000000607077291 */ /* 0x000fe2000f8e18ff */
[----:B--2---:R-:W-:-:S04]  /*33e0*/  LOP3.LUT R2, R12, UR8, RZ, 0x3c, !PT ;  /* 0x000000080c027c12 */ /* 0x004fc8000f8e3cff */
[----:B------:R-:W-:-:S04]  /*33f0*/  SHF.L.U32 R0, R2, 0x1f, RZ ;  /* 0x0000001f02007819 */ /* 0x000fc800000006ff */
[----:B------:R-:W2:Y:S02]  /*3400*/  SYNCS.PHASECHK.TRANS64 P0, [UR7+0x90], R0 ;  /* 0x00009000ff0075a7 */ /* 0x000ea40008001007 */
[----:B-12---:R-:W-:Y:S05]  /*3410*/  @P0 EXIT ;  /* 0x000000000000094d */ /* 0x006fea0003800000 */
[----:B------:R-:W-:Y:S02]  /*3420*/  SHF.L.U32 R2, R2, 0x1f, RZ ;  /* 0x0000001f02027819 */ /* 0x000fe400000006ff */
[----:B------:R-:W-:-:S07]  /*3430*/  MOV R0, UR7 ;  /* 0x0000000700007c02 */ /* 0x000fce0008000f00 */
.L_x_58:
[----:B-1----:R1:W2:Y:S02]  /*3440*/  SYNCS.PHASECHK.TRANS64.TRYWAIT P0, [R0+URZ+0x90], R2 ;  /* 0x00009002000075a7 */ /* 0x0022a400080011ff */
[----:B--2---:R-:W-:Y:S05]  /*3450*/  @!P0 NANOSLEEP.SYNCS 0x989680 ;  /* 0x009896800000895d */ /* 0x004fea0003900000 */
[----:B------:R-:W2:Y:S02]  /*3460*/  @!P0 SYNCS.PHASECHK.TRANS64 P0, [R0+URZ+0x90], R2 ;  /* 0x00009002000085a7 */ /* 0x000ea400080010ff */
[----:B--2---:R-:W-:Y:S05]  /*3470*/  @P0 EXIT ;  /* 0x000000000000094d */ /* 0x004fea0003800000 */
[----:B------:R-:W-:Y:S05]  /*3480*/  BRA `(.L_x_58) ;  /* 0xfffffffc00ec7947 */ /* 0x000fea000383ffff */
.L_x_51:
[----:B------:R-:W-:Y:S05]  /*3490*/  BRA.U UP4, `(.L_x_59) ;  /* 0x0000001d04087547 */ /* 0x000fea000b800000 */
[----:B------:R-:W-:Y:S01]  /*34a0*/  UMOV UR5, 0x40 ;  /* 0x0000004000057882 */ /* 0x000fe20000000000 */
[----:B------:R-:W-:Y:S01]  /*34b0*/  NOP ;  /* 0x0000000000007918 */ /* 0x000fe20000000000 */
[----:B------:R-:W-:Y:S01]  /*34c0*/  ULEA UR5, UR60, UR5, 0x18 ;  /* 0x000000053c057291 */ /* 0x000fe2000f8ec0ff */
[----:B------:R-:W-:Y:S02]  /*34d0*/  UMOV UR6, 0x400 ;  /* 0x0000040000067882 */ /* 0x000fe40000000000 */
[----:B------:R-:W-:-:S06]  /*34e0*/  ULEA UR6, UR60, UR6, 0x18 ;  /* 0x000000063c067291 */ /* 0x000fcc000f8ec0ff */
[----:B------:R-:W2:Y:S02]  /*34f0*/  LDS.U8 R2, [UR5+0x1c] ;  /* 0x00001c05ff027984 */ /* 0x000ea40008000000 */
[----:B--2---:R-:W-:-:S13]  /*3500*/  ISETP.NE.AND P0, PT, R2, RZ, PT ;  /* 0x000000ff0200720c */ /* 0x004fda0003f05270 */
[----:B------:R-:W-:Y:S05]  /*3510*/  @P0 BRA `(.L_x_60) ;  /* 0x0000000000580947 */ /* 0x000fea0003800000 */
[----:B------:R-:W-:-:S13]  /*3520*/  ELECT P0, URZ, PT ;  /* 0x0000000000ff782f */ /* 0x000fda0003800000 */
[----:B------:R-:W-:Y:S05]  /*3530*/  @!P0 BRA `(.L_x_61) ;  /* 0x0000000000608947 */ /* 0x000fea0003800000 */
[----:B------:R-:W-:Y:S01]  /*3540*/  UMOV UR4, 0x10 ;  /* 0x0000001000047882 */ /* 0x000fe20000000000 */
[----:B------:R-:W-:Y:S01]  /*3550*/  HFMA2 R2, -RZ, RZ, 0, 5.9604644775390625e-08 ;  /* 0x00000001ff027431 */ /* 0x000fe200000001ff */
[----:B------:R-:W-:-:S03]  /*3560*/  MOV R3, 0xffff ;  /* 0x0000ffff00037802 */ /* 0x000fc60000000f00 */
[----:B------:R-:W-:Y:S04]  /*3570*/  DEPBAR.LE SB2, 0x36 ;  /* 0x0000ad800000791a */ /* 0x000fe80000000000 */
[----:B------:R-:W2:Y:S02]  /*3580*/  UTCATOMSWS.FIND_AND_SET.ALIGN UP0, UR4, UR4 ;  /* 0x00000004000475e3 */ /* 0x000ea40008000800 */
[----:B--2---:R-:W-:Y:S01]  /*3590*/  MOV R4, UR4 ;  /* 0x0000000400047c02 */ /* 0x004fe20008000f00 */
[----:B------:R-:W-:Y:S06]  /*35a0*/  BRA.U UP0, `(.L_x_62) ;  /* 0x0000000100187547 */ /* 0x000fec000b800000 */
.L_x_63:
[----:B------:R-:W-:Y:S05]  /*35b0*/  NANOSLEEP 0x64 ;  /* 0x000000640000795d */ /* 0x000fea0003800000 */
[----:B------:R-:W-:-:S05]  /*35c0*/  UMOV UR4, 0x10 ;  /* 0x0000001000047882 */ /* 0x000fca0000000000 */
[----:B------:R-:W-:Y:S04]  /*35d0*/  DEPBAR.LE SB2, 0x36 ;  /* 0x0000ad800000791a */ /* 0x000fe80000000000 */
[----:B------:R-:W2:Y:S02]  /*35e0*/  UTCATOMSWS.FIND_AND_SET.ALIGN UP0, UR4, UR4 ;  /* 0x00000004000475e3 */ /* 0x000ea40008000800 */
[----:B--2---:R-:W-:Y:S01]  /*35f0*/  MOV R4, UR4 ;  /* 0x0000000400047c02 */ /* 0x004fe20008000f00 */
[----:B------:R-:W-:Y:S05]  /*3600*/  BRA.U !UP0, `(.L_x_63) ;  /* 0xfffffffd08e87547 */ /* 0x000fea000b83ffff */
.L_x_62:
[-C--:B------:R-:W-:Y:S02]  /*3610*/  SHF.L.U32 R3, R3, R4.reuse, RZ ;  /* 0x0000000403037219 */ /* 0x080fe400000006ff */
[----:B------:R-:W-:Y:S01]  /*3620*/  SHF.L.U32 R2, R2, R4, RZ ;  /* 0x0000000402027219 */ /* 0x000fe200000006ff */
[----:B------:R-:W-:Y:S02]  /*3630*/  IMAD.SHL.U32 R4, R4, 0x20, RZ ;  /* 0x0000002004047824 */ /* 0x000fe400078e00ff */
[----:B------:R2:W-:Y:S04]  /*3640*/  ATOMS.OR RZ, [UR5+0x14], R3 ;  /* 0x00001403ffff798c */ /* 0x0005e8000b000005 */
[----:B------:R2:W-:Y:S04]  /*3650*/  ATOMS.OR RZ, [UR5+0x18], R2 ;  /* 0x00001802ffff798c */ /* 0x0005e8000b000005 */
[----:B------:R2:W-:Y:S01]  /*3660*/  STS [UR6+0x110], R4 ;  /* 0x00011004ff007988 */ /* 0x0005e20008000806 */
[----:B------:R-:W-:Y:S05]  /*3670*/  BRA `(.L_x_61) ;  /* 0x0000000000107947 */ /* 0x000fea0003800000 */
.L_x_60:
[----:B------:R-:W-:-:S05]  /*3680*/  MOV R2, 0xffffffff ;  /* 0xffffffff00027802 */ /* 0x000fca0000000f00 */
[----:B------:R2:W-:Y:S02]  /*3690*/  STS [UR6+0x110], R2 ;  /* 0x00011002ff007988 */ /* 0x0005e40008000806 */
[----:B--2---:R-:W-:Y:S02]  /*36a0*/  MOV R2, 0x36c0 ;  /* 0x000036c000027802 */ /* 0x004fe40000000f00 */
[----:B-1---5:R-:W-:Y:S05]  /*36b0*/  CALL.REL.NOINC `($__internal_1_$__cuda_sm10x_tcgen05_guardrail_trap_phase_invalid_during_alloc) ;  /* 0x0000008c00e07944 */ /* 0x022fea0003c00000 */
.L_x_61:
[----:B------:R-:W-:Y:S05]  /*36c0*/  WARPSYNC.ALL ;  /* 0x0000000000007948 */ /* 0x000fea0003800000 */
[----:B------:R-:W3:Y:S01]  /*36d0*/  S2UR UR38, SR_CgaCtaId ;  /* 0x00000000002679c3 */ /* 0x000ee20000008800 */
[----:B------:R-:W-:Y:S01]  /*36e0*/  UMOV UR4, 0x400 ;  /* 0x0000040000047882 */ /* 0x000fe20000000000 */
[----:B------:R-:W-:-:S06]  /*36f0*/  NOP ;  /* 0x0000000000007918 */ /* 0x000fcc0000000000 */
[----:B------:R-:W-:Y:S06]  /*3700*/  BAR.ARV 0x6, 0xa0 ;  /* 0x0182800000007b1d */ /* 0x000fec0000002000 */
[----:B------:R-:W4:Y:S01]  /*3710*/  LDCU UR11, c[0x0][0x38c] ;  /* 0x00007180ff0b77ac */ /* 0x000f220008000800 */
[----:B------:R-:W-:Y:S01]  /*3720*/  LOP3.LUT R0, R0, 0xffff, RZ, 0xc0, !PT ;  /* 0x0000ffff00007812 */ /* 0x000fe200078ec0ff */
[----:B------:R-:W-:Y:S01]  /*3730*/  IMAD.MOV.U32 R10, RZ, RZ, 0x1 ;  /* 0x00000001ff0a7424 */ /* 0x000fe200078e00ff */
[----:B------:R-:W-:Y:S01]  /*3740*/  CS2R R8, SRZ ;  /* 0x0000000000087805 */ /* 0x000fe2000001ff00 */
[----:B--2---:R-:W-:Y:S01]  /*3750*/  IMAD.MOV.U32 R3, RZ, RZ, RZ ;  /* 0x000000ffff037224 */ /* 0x004fe200078e00ff */
[----:B------:R-:W-:Y:S01]  /*3760*/  R2UR UR72, R0 ;  /* 0x00000000004872ca */ /* 0x000fe200000e0000 */
[----:B------:R-:W-:-:S02]  /*3770*/  UISETP.GE.AND UP5, UPT, UR39, 0x1, UPT ;  /* 0x000000012700788c */ /* 0x000fc4000bfa6270 */
[----:B------:R-:W-:Y:S02]  /*3780*/  UISETP.NE.AND UP4, UPT, UR39, 0x1, UPT ;  /* 0x000000012700788c */ /* 0x000fe4000bf85270 */
[----:B---3--:R-:W-:Y:S01]  /*3790*/  ULEA UR38, UR38, UR4, 0x18 ;  /* 0x0000000426267291 */ /* 0x008fe2000f8ec0ff */
[----:B------:R-:W2:Y:S03]  /*37a0*/  LDCU UR4, c[0x0][0x370] ;  /* 0x00006e00ff0477ac */ /* 0x000ea60008000800 */
[----:B------:R-:W-:Y:S02]  /*37b0*/  UIADD3 UR6, UPT, UPT, UR38, 0x3300, URZ ;  /* 0x0000330026067890 */ /* 0x000fe4000fffe0ff */
[----:B----4-:R-:W-:-:S03]  /*37c0*/  UIADD3 UR11, UPT, UPT, UR11, 0xff, URZ ;  /* 0x000000ff0b0b7890 */ /* 0x010fc6000fffe0ff */
[----:B------:R-:W3:Y:S01]  /*37d0*/  LDS R2, [UR38+0x110] ;  /* 0x00011026ff027984 */ /* 0x000ee20008000800 */
[----:B------:R-:W-:Y:S02]  /*37e0*/  USHF.R.U32.HI UR10, URZ, 0x4, UR6 ;  /* 0x00000004ff0a7899 */ /* 0x000fe40008011606 */
[----:B------:R-:W-:Y:S02]  /*37f0*/  USHF.R.S32.HI UR9, URZ, 0x1f, UR11 ;  /* 0x0000001fff097899 */ /* 0x000fe4000801140b */
[----:B------:R-:W-:Y:S02]  /*3800*/  UIADD3 UR5, UPT, UPT, UR38, 0x23300, URZ ;  /* 0x0002330026057890 */ /* 0x000fe4000fffe0ff */
[----:B------:R-:W-:Y:S02]  /*3810*/  UIADD3 UR7, UPT, UPT, UR38, 0x34300, URZ ;  /* 0x0003430026077890 */ /* 0x000fe4000fffe0ff */
[----:B------:R-:W-:Y:S01]  /*3820*/  USHF.R.U32.HI UR8, URZ, 0x4, UR5 ;  /* 0x00000004ff087899 */ /* 0x000fe20008011605 */
[----:B--2---:R-:W-:Y:S01]  /*3830*/  IMAD.U32 R14, RZ, RZ, UR4 ;  /* 0x00000004ff0e7e24 */ /* 0x004fe2000f8e00ff */
[----:B------:R-:W2:Y:S01]  /*3840*/  LDCU UR4, c[0x0][0x374] ;  /* 0x00006e80ff0477ac */ /* 0x000ea20008000800 */
[----:B------:R-:W-:-:S02]  /*3850*/  USHF.R.U32.HI UR5, URZ, 0x4, UR7 ;  /* 0x00000004ff057899 */ /* 0x000fc40008011607 */
[----:B------:R-:W-:Y:S02]  /*3860*/  ULOP3.LUT UR10, UR10, 0x3fff, URZ, 0xc0, !UPT ;  /* 0x00003fff0a0a7892 */ /* 0x000fe4000f8ec0ff */
[----:B------:R-:W-:Y:S02]  /*3870*/  ULOP3.LUT UR8, UR8, 0x3fff, URZ, 0xc0, !UPT ;  /* 0x00003fff08087892 */ /* 0x000fe4000f8ec0ff */
[----:B------:R-:W-:Y:S02]  /*3880*/  ULOP3.LUT UR5, UR5, 0x3fff, URZ, 0xc0, !UPT ;  /* 0x00003fff05057892 */ /* 0x000fe4000f8ec0ff */
[----:B------:R-:W-:Y:S02]  /*3890*/  ULOP3.LUT UR73, UR10, 0x10000, URZ, 0xfc, !UPT ;  /* 0x000100000a497892 */ /* 0x000fe4000f8efcff */
[----:B------:R-:W-:Y:S02]  /*38a0*/  ULOP3.LUT UR74, UR8, 0x10000, URZ, 0xfc, !UPT ;  /* 0x00010000084a7892 */ /* 0x000fe4000f8efcff */
[----:B------:R-:W-:Y:S01]  /*38b0*/  ULOP3.LUT UR76, UR5, 0x10000, URZ, 0xfc, !UPT ;  /* 0x00010000054c7892 */ /* 0x000fe2000f8efcff */
[----:B--2---:R-:W-:Y:S01]  /*38c0*/  IMAD.U32 R13, RZ, RZ, UR4 ;  /* 0x00000004ff0d7e24 */ /* 0x004fe2000f8e00ff */
[----:B------:R-:W-:Y:S01]  /*38d0*/  UIADD3 UR4, UPT, UPT, UR38, 0x33300, URZ ;  /* 0x0003330026047890 */ /* 0x000fe2000fffe0ff */
[----:B------:R-:W-:-:S03]  /*38e0*/  UMOV UR36, URZ ;  /* 0x000000ff00247c82 */ /* 0x000fc60008000000 */
[----:B------:R-:W-:Y:S02]  /*38f0*/  USHF.R.U32.HI UR6, URZ, 0x4, UR4 ;  /* 0x00000004ff067899 */ /* 0x000fe40008011604 */
[----:B------:R-:W-:Y:S02]  /*3900*/  ULEA.HI UR4, UR9, UR11, URZ, 0x8 ;  /* 0x0000000b09047291 */ /* 0x000fe4000f8f40ff */
[----:B------:R-:W-:Y:S01]  /*3910*/  ULOP3.LUT UR6, UR6, 0x3fff, URZ, 0xc0, !UPT ;  /* 0x00003fff06067892 */ /* 0x000fe2000f8ec0ff */
[----:B---3--:R-:W-:Y:S01]  /*3920*/  R2UR UR33, R2 ;  /* 0x00000000022172ca */ /* 0x008fe200000e0000 */
[----:B------:R-:W-:Y:S02]  /*3930*/  USHF.R.S32.HI UR12, URZ, 0x8, UR4 ;  /* 0x00000008ff0c7899 */ /* 0x000fe40008011404 */
[----:B------:R-:W-:Y:S02]  /*3940*/  ULOP3.LUT UR75, UR6, 0x10000, URZ, 0xfc, !UPT ;  /* 0x00010000064b7892 */ /* 0x000fe4000f8efcff */
[----:B------:R-:W-:-:S02]  /*3950*/  UISETP.LT.AND UP0, UPT, UR12, 0x1, UPT ;  /* 0x000000010c00788c */ /* 0x000fc4000bf01270 */
[----:B------:R-:W-:Y:S02]  /*3960*/  IMAD.U32 R11, RZ, RZ, UR12 ;  /* 0x0000000cff0b7e24 */ /* 0x000fe4000f8e00ff */
[----:B------:R-:W-:-:S04]  /*3970*/  USEL UR12, UR12, 0x1, !UP0 ;  /* 0x000000010c0c7887 */ /* 0x000fc8000c000000 */
[----:B------:R-:W-:Y:S02]  /*3980*/  UIADD3 UR4, UPT, UPT, UR33, 0x88, URZ ;  /* 0x0000008821047890 */ /* 0x000fe4000fffe0ff */
[----:B------:R-:W-:Y:S02]  /*3990*/  UIADD3 UR58, UPT, UPT, UR33, -0x3fffff7c, URZ ;  /* 0xc0000084213a7890 */ /* 0x000fe4000fffe0ff */
[----:B------:R-:W-:Y:S02]  /*39a0*/  UIADD3 UR56, UPT, UPT, UR33, 0x80, URZ ;  /* 0x0000008021387890 */ /* 0x000fe4000fffe0ff */
[----:B------:R-:W-:Y:S01]  /*39b0*/  UIADD3 UR70, UPT, UPT, UR33, 0x84, URZ ;  /* 0x0000008421467890 */ /* 0x000fe2000fffe0ff */
[----:B------:R-:W-:Y:S01]  /*39c0*/  MOV R24, UR4 ;  /* 0x0000000400187c02 */ /* 0x000fe20008000f00 */
[----:B------:R-:W-:Y:S02]  /*39d0*/  UIADD3 UR68, UPT, UPT, UR33, 0x40000080, URZ ;  /* 0x4000008021447890 */ /* 0x000fe4000fffe0ff */
[----:B------:R-:W-:-:S02]  /*39e0*/  UIADD3 UR66, UPT, UPT, UR33, -0x7fffff80, URZ ;  /* 0x8000008021427890 */ /* 0x000fc4000fffe0ff */
[----:B------:R-:W-:Y:S02]  /*39f0*/  UIADD3 UR64, UPT, UPT, UR33, -0x3fffff80, URZ ;  /* 0xc000008021407890 */ /* 0x000fe4000fffe0ff */
[----:B------:R-:W-:Y:S02]  /*3a00*/  UIADD3 UR62, UPT, UPT, UR33, 0x40000084, URZ ;  /* 0x40000084213e7890 */ /* 0x000fe4000fffe0ff */
[----:B------:R-:W-:Y:S02]  /*3a10*/  UIADD3 UR60, UPT, UPT, UR33, -0x7fffff7c, URZ ;  /* 0x80000084213c7890 */ /* 0x000fe4000fffe0ff */
[----:B------:R-:W-:Y:S02]  /*3a20*/  USHF.R.U32.HI UR4, URZ, 0x11, UR58 ;  /* 0x00000011ff047899 */ /* 0x000fe4000801163a */
[----:B------:R-:W-:Y:S02]  /*3a30*/  USHF.R.U32.HI UR11, URZ, 0x11, UR56 ;  /* 0x00000011ff0b7899 */ /* 0x000fe40008011638 */
[----:B------:R-:W-:-:S02]  /*3a40*/  USHF.R.U32.HI UR10, URZ, 0x11, UR68 ;  /* 0x00000011ff0a7899 */ /* 0x000fc40008011644 */
[----:B------:R-:W-:Y:S02]  /*3a50*/  USHF.R.U32.HI UR9, URZ, 0x11, UR66 ;  /* 0x00000011ff097899 */ /* 0x000fe40008011642 */
[----:B------:R-:W-:Y:S02]  /*3a60*/  USHF.R.U32.HI UR8, URZ, 0x11, UR64 ;  /* 0x00000011ff087899 */ /* 0x000fe40008011640 */
[----:B------:R-:W-:Y:S02]  /*3a70*/  USHF.R.U32.HI UR7, URZ, 0x11, UR70 ;  /* 0x00000011ff077899 */ /* 0x000fe40008011646 */
[----:B------:R-:W-:Y:S02]  /*3a80*/  USHF.R.U32.HI UR6, URZ, 0x11, UR62 ;  /* 0x00000011ff067899 */ /* 0x000fe4000801163e */
[----:B------:R-:W-:Y:S02]  /*3a90*/  USHF.R.U32.HI UR5, URZ, 0x11, UR60 ;  /* 0x00000011ff057899 */ /* 0x000fe4000801163c */
[----:B------:R-:W-:-:S02]  /*3aa0*/  ULOP3.LUT UR4, UR4, 0x6000, URZ, 0xc0, !UPT ;  /* 0x0000600004047892 */ /* 0x000fc4000f8ec0ff */
[----:B------:R-:W-:Y:S02]  /*3ab0*/  ULOP3.LUT UR11, UR11, 0x6000, URZ, 0xc0, !UPT ;  /* 0x000060000b0b7892 */ /* 0x000fe4000f8ec0ff */
[----:B------:R-:W-:Y:S02]  /*3ac0*/  ULOP3.LUT UR10, UR10, 0x6000, URZ, 0xc0, !UPT ;  /* 0x000060000a0a7892 */ /* 0x000fe4000f8ec0ff */
[----:B------:R-:W-:Y:S02]  /*3ad0*/  ULOP3.LUT UR9, UR9, 0x6000, URZ, 0xc0, !UPT ;  /* 0x0000600009097892 */ /* 0x000fe4000f8ec0ff */
[----:B------:R-:W-:Y:S02]  /*3ae0*/  ULOP3.LUT UR8, UR8, 0x6000, URZ, 0xc0, !UPT ;  /* 0x0000600008087892 */ /* 0x000fe4000f8ec0ff */
[----:B------:R-:W-:Y:S02]  /*3af0*/  ULOP3.LUT UR7, UR7, 0x6000, URZ, 0xc0, !UPT ;  /* 0x0000600007077892 */ /* 0x000fe4000f8ec0ff */
[----:B------:R-:W-:-:S02]  /*3b00*/  ULOP3.LUT UR6, UR6, 0x6000, URZ, 0xc0, !UPT ;  /* 0x0000600006067892 */ /* 0x000fc4000f8ec0ff */
[----:B------:R-:W-:Y:S02]  /*3b10*/  ULOP3.LUT UR5, UR5, 0x6000, URZ, 0xc0, !UPT ;  /* 0x0000600005057892 */ /* 0x000fe4000f8ec0ff */
[----:B------:R-:W-:Y:S02]  /*3b20*/  ULOP3.LUT UR4, UR4, 0x890, URZ, 0xfc, !UPT ;  /* 0x0000089004047892 */ /* 0x000fe4000f8efcff */
[----:B------:R-:W-:Y:S02]  /*3b30*/  UIADD3 UR12, UPT, UPT, -UR12, URZ, URZ ;  /* 0x000000ff0c0c7290 */ /* 0x000fe4000fffe1ff */
[----:B------:R-:W-:Y:S02]  /*3b40*/  ULOP3.LUT UR11, UR11, 0x890, URZ, 0xfc, !UPT ;  /* 0x000008900b0b7892 */ /* 0x000fe4000f8efcff */
[----:B------:R-:W-:Y:S01]  /*3b50*/  ULOP3.LUT UR10, UR10, 0x890, URZ, 0xfc, !UPT ;  /* 0x000008900a0a7892 */ /* 0x000fe2000f8efcff */
[----:B------:R-:W-:Y:S01]  /*3b60*/  MOV R16, UR4 ;  /* 0x0000000400107c02 */ /* 0x000fe20008000f00 */
[----:B------:R-:W-:Y:S01]  /*3b70*/  ULOP3.LUT UR9, UR9, 0x890, URZ, 0xfc, !UPT ;  /* 0x0000089009097892 */ /* 0x000fe2000f8efcff */
[----:B------:R-:W-:Y:S01]  /*3b80*/  IMAD.U32 R12, RZ, RZ, UR12 ;  /* 0x0000000cff0c7e24 */ /* 0x000fe2000f8e00ff */
        /* <DEDUP_REMOVED lines=8> */
[----:B------:R-:W-:Y:S01]  /*3c10*/  UMOV UR4, URZ ;  /* 0x000000ff00047c82 */ /* 0x000fe20008000000 */
[----:B------:R-:W-:Y:S01]  /*3c20*/  MOV R19, UR7 ;  /* 0x0000000700137c02 */ /* 0x000fe20008000f00 */
[----:B------:R-:W-:Y:S01]  /*3c30*/  IMAD.U32 R18, RZ, RZ, UR6 ;  /* 0x00000006ff127e24 */ /* 0x000fe2000f8e00ff */
[----:B------:R-:W-:-:S02]  /*3c40*/  MOV R15, UR4 ;  /* 0x00000004000f7c02 */ /* 0x000fc40008000f00 */
[----:B------:R-:W-:-:S07]  /*3c50*/  MOV R17, UR5 ;  /* 0x0000000500117c02 */ /* 0x000fce0008000f00 */
.L_x_72:
[C---:B------:R-:W-:Y:S02]  /*3c60*/  LEA R2, R9.reuse, UR38, 0x3 ;  /* 0x0000002609027c11 */ /* 0x040fe4000f8e18ff */
[----:B--2---:R-:W-:Y:S02]  /*3c70*/  SHF.L.U32 R4, R8, 0x1f, RZ ;  /* 0x0000001f08047819 */ /* 0x004fe400000006ff */
[----:B------:R-:W-:Y:S02]  /*3c80*/  LEA R5, R9, UR38, 0x4 ;  /* 0x0000002609057c11 */ /* 0x000fe4000f8e20ff */
[----:B------:R-:W2:Y:S02]  /*3c90*/  SYNCS.PHASECHK.TRANS64.TRYWAIT P0, [R2+URZ+0x80], R4 ;  /* 0x00008004020075a7 */ /* 0x000ea400080011ff */
[----:B--234-:R-:W-:Y:S05]  /*3ca0*/  @!P0 BRA `(.L_x_64) ;  /* 0x0000008000ac8947 */ /* 0x01cfea0003800000 */
.L_x_171:
[----:B--2---:R-:W2:Y:S01]  /*3cb0*/  LDS.128 R4, [R5+0xf0] ;  /* 0x0000f00005047984 */ /* 0x004ea20000000c00 */
[----:B------:R-:W-:Y:S01]  /*3cc0*/  R2UR UR6, R0 ;  /* 0x00000000000672ca */ /* 0x000fe200000e0000 */
[----:B------:R-:W-:Y:S01]  /*3cd0*/  @!PT LDS RZ, [RZ] ;  /* 0x00000000fffff984 */ /* 0x000fe20000000800 */
[----:B------:R-:W-:Y:S01]  /*3ce0*/  @!PT LDS RZ, [RZ] ;  /* 0x00000000fffff984 */ /* 0x000fe20000000800 */
[----:B------:R-:W-:Y:S01]  /*3cf0*/  @!PT LDS RZ, [RZ] ;  /* 0x00000000fffff984 */ /* 0x000fe20000000800 */
[----:B------:R-:W-:Y:S01]  /*3d00*/  @!PT LDS RZ, [RZ] ;  /* 0x00000000fffff984 */ /* 0x000fe20000000800 */
[----:B------:R3:W-:Y:S06]  /*3d10*/  MEMBAR.ALL.CTA ;  /* 0x0000000000007992 */ /* 0x0007ec0000008000 */
[----:B---3--:R-:W3:Y:S01]  /*3d20*/  FENCE.VIEW.ASYNC.S ;  /* 0x00000000000073c6 */ /* 0x008ee20000000000 */
[----:B--2---:R-:W-:-:S13]  /*3d30*/  LOP3.LUT P0, RZ, R6, 0x1, RZ, 0xc0, !PT ;  /* 0x0000000106ff7812 */ /* 0x004fda000780c0ff */
[----:B---3--:R-:W-:Y:S01]  /*3d40*/  VOTEU.ANY UP3, P0 ;  /* 0x0000000000ff7886 */ /* 0x008fe20000060100 */
[----:B------:R-:W-:-:S13]  /*3d50*/  PLOP3.LUT P0, PT, PT, PT, UP3, 0x80, 0x8 ;  /* 0x000000000008781c */ /* 0x000fda0003f0f038 */
[----:B------:R-:W-:Y:S02]  /*3d60*/  @P0 MOV R0, R4 ;  /* 0x0000000400000202 */ /* 0x000fe40000000f00 */
[----:B------:R-:W-:Y:S02]  /*3d70*/  @P0 LOP3.LUT R4, R5, 0xffff, RZ, 0xc0, !PT ;  /* 0x0000ffff05040812 */ /* 0x000fe400078ec0ff */
[----:B------:R-:W-:Y:S01]  /*3d80*/  @P0 R2UR UR5, R0 ;  /* 0x00000000000502ca */ /* 0x000fe200000e0000 */
[----:B------:R-:W-:Y:S01]  /*3d90*/  VIADD R0, R2, 0x90 ;  /* 0x0000009002007836 */ /* 0x000fe20000000000 */
[----:B------:R-:W-:-:S04]  /*3da0*/  @P0 R2UR UR4, R4 ;  /* 0x00000000040402ca */ /* 0x000fc800000e0000 */
[----:B------:R-:W-:-:S04]  /*3db0*/  PRMT R0, RZ, 0x654, R0 ;  /* 0x00000654ff007816 */ /* 0x000fc80000000000 */
[----:B------:R2:W-:Y:S03]  /*3dc0*/  SYNCS.ARRIVE.TRANS64.RED.A1T0 RZ, [R0+URZ], RZ ;  /* 0x000000ff00ff79a7 */ /* 0x0005e600081004ff */
[----:B------:R-:W-:Y:S02]  /*3dd0*/  @UP3 UMOV UR6, UR5 ;  /* 0x0000000500063c82 */ /* 0x000fe40008000000 */
[----:B------:R-:W-:Y:S01]  /*3de0*/  @UP3 UMOV UR77, UR4 ;  /* 0x00000004004d3c82 */ /* 0x000fe20008000000 */
[----:B--2---:R-:W-:Y:S01]  /*3df0*/  IMAD.U32 R0, RZ, RZ, UR6 ;  /* 0x00000006ff007e24 */ /* 0x004fe2000f8e00ff */
[----:B------:R-:W-:Y:S06]  /*3e00*/  BRA.U !UP5, `(.L_x_65) ;  /* 0x000000010de07547 */ /* 0x000fec000b800000 */
[----:B------:R-:W2:Y:S01]  /*3e10*/  LDCU.128 UR12, c[0x0][0xf10] ;  /* 0x0001e200ff0c77ac */ /* 0x000ea20008000c00 */
[----:B------:R-:W-:Y:S02]  /*3e20*/  R2UR UR11, R13 ;  /* 0x000000000d0b72ca */ /* 0x000fe400000e0000 */
[----:B------:R-:W-:Y:S01]  /*3e30*/  R2UR UR10, R14 ;  /* 0x000000000e0a72ca */ /* 0x000fe200000e0000 */
[----:B------:R-:W3:Y:S01]  /*3e40*/  LDCU UR21, c[0x0][0xf20] ;  /* 0x0001e400ff1577ac */ /* 0x000ee20008000800 */
[----:B------:R-:W-:Y:S01]  /*3e50*/  R2UR UR22, R0 ;  /* 0x00000000001672ca */ /* 0x000fe200000e0000 */
[----:B------:R-:W4:Y:S01]  /*3e60*/  LDCU UR20, c[0x0][0xf0c] ;  /* 0x0001e180ff1477ac */ /* 0x000f220008000800 */
[----:B------:R-:W1:Y:S07]  /*3e70*/  LDCU.64 UR8, c[0x0][0xf28] ;  /* 0x0001e500ff0877ac */ /* 0x000e6e0008000a00 */
[----:B--2---:R-:W-:-:S02]  /*3e80*/  UIMAD.WIDE.U32 UR6, UR11, UR15, URZ ;  /* 0x0000000f0b0672a5 */ /* 0x004fc4000f8e00ff */
[----:B------:R-:W-:Y:S02]  /*3e90*/  UIMAD.WIDE.U32 UR4, UR10, UR12, URZ ;  /* 0x0000000c0a0472a5 */ /* 0x000fe4000f8e00ff */
[----:B------:R-:W-:Y:S02]  /*3ea0*/  UISETP.NE.AND UP0, UPT, UR14, 0x1, UPT ;  /* 0x000000010e00788c */ /* 0x000fe4000bf05270 */
[----:B------:R-:W-:Y:S01]  /*3eb0*/  UIMAD.WIDE.U32 UR18, UR77, UR15, URZ ;  /* 0x0000000f4d1272a5 */ /* 0x000fe2000f8e00ff */
[----:B------:R-:W-:Y:S02]  /*3ec0*/  UMOV UR6, UR7 ;  /* 0x0000000700067c82 */ /* 0x000fe40008000000 */
[----:B------:R-:W-:Y:S01]  /*3ed0*/  UMOV UR4, UR5 ;  /* 0x0000000500047c82 */ /* 0x000fe20008000000 */
[----:B---3--:R-:W-:Y:S02]  /*3ee0*/  USHF.R.U32.HI UR6, URZ, UR21, UR6 ;  /* 0x00000015ff067299 */ /* 0x008fe40008011606 */
[----:B----4-:R-:W-:-:S02]  /*3ef0*/  UISETP.NE.AND UP1, UPT, UR20, 0x1, UPT ;  /* 0x000000011400788c */ /* 0x010fc4000bf25270 */
[----:B------:R-:W-:Y:S02]  /*3f00*/  USHF.R.U32.HI UR4, URZ, UR13, UR4 ;  /* 0x0000000dff047299 */ /* 0x000fe40008011604 */
[----:B------:R-:W-:Y:S02]  /*3f10*/  USEL UR5, UR11, UR6, !UP0 ;  /* 0x000000060b057287 */ /* 0x000fe4000c000000 */
        /* <DEDUP_REMOVED lines=37> */
[----:B------:R-:W-:-:S06]  /*4170*/  UIMAD UR4, UR5, UR20, UR6 ;  /* 0x00000014050472a4 */ /* 0x000fcc000f8e0206 */
[----:B------:R-:W-:-:S07]  /*4180*/  IMAD.U32 R0, RZ, RZ, UR4 ;  /* 0x00000004ff007e24 */ /* 0x000fce000f8e00ff */
.L_x_65:
[----:B------:R-:W2:Y:S02]  /*4190*/  LDCU UR4, c[0x0][0xf30] ;  /* 0x0001e600ff0477ac */ /* 0x000ea40008000800 */
[----:B--2---:R-:W-:-:S09]  /*41a0*/  UISETP.NE.AND UP0, UPT, UR4, 0x1, UPT ;  /* 0x000000010400788c */ /* 0x004fd2000bf05270 */
[----:B------:R-:W-:Y:S05]  /*41b0*/  BRA.U UP0, `(.L_x_66) ;  /* 0x0000000100407547 */ /* 0x000fea000b800000 */
[----:B------:R-:W2:Y:S01]  /*41c0*/  LDCU.128 UR4, c[0x0][0xf10] ;  /* 0x0001e200ff0477ac */ /* 0x000ea20008000c00 */
[----:B------:R-:W-:Y:S01]  /*41d0*/  R2UR UR14, R0 ;  /* 0x00000000000e72ca */ /* 0x000fe200000e0000 */
[----:B------:R-:W3:Y:S01]  /*41e0*/  LDCU UR12, c[0x0][0xf0c] ;  /* 0x0001e180ff0c77ac */ /* 0x000ee20008000800 */
[----:B------:R-:W4:Y:S11]  /*41f0*/  LDCU UR13, c[0x0][0xf20] ;  /* 0x0001e400ff0d77ac */ /* 0x000f360008000800 */
[----:B--2---:R-:W-:-:S02]  /*4200*/  UIMAD.WIDE.U32 UR10, UR14, UR4, URZ ;  /* 0x000000040e0a72a5 */ /* 0x004fc4000f8e00ff */
[----:B------:R-:W-:Y:S02]  /*4210*/  UIMAD.WIDE.U32 UR8, UR77, UR7, URZ ;  /* 0x000000074d0872a5 */ /* 0x000fe4000f8e00ff */
[----:B---3--:R-:W-:Y:S02]  /*4220*/  UISETP.NE.AND UP0, UPT, UR12, 0x1, UPT ;  /* 0x000000010c00788c */ /* 0x008fe4000bf05270 */
[----:B------:R-:W-:Y:S01]  /*4230*/  UISETP.NE.AND UP1, UPT, UR6, 0x1, UPT ;  /* 0x000000010600788c */ /* 0x000fe2000bf25270 */
[----:B------:R-:W-:Y:S02]  /*4240*/  UMOV UR10, UR11 ;  /* 0x0000000b000a7c82 */ /* 0x000fe40008000000 */
[----:B------:R-:W-:Y:S01]  /*4250*/  UMOV UR4, UR9 ;  /* 0x0000000900047c82 */ /* 0x000fe20008000000 */
[----:B------:R-:W-:Y:S02]  /*4260*/  USHF.R.U32.HI UR5, URZ, UR5, UR10 ;  /* 0x00000005ff057299 */ /* 0x000fe4000801160a */
[----:B----4-:R-:W-:-:S02]  /*4270*/  USHF.R.U32.HI UR4, URZ, UR13, UR4 ;  /* 0x0000000dff047299 */ /* 0x010fc40008011604 */
[----:B------:R-:W-:Y:S02]  /*4280*/  USEL UR5, UR14, UR5, !UP0 ;  /* 0x000000050e057287 */ /* 0x000fe4000c000000 */
[----:B------:R-:W-:-:S04]  /*4290*/  USEL UR4, UR77, UR4, !UP1 ;  /* 0x000000044d047287 */ /* 0x000fc8000c800000 */
[----:B------:R-:W-:-:S04]  /*42a0*/  UIADD3 UR4, UPT, UPT, UR5, -UR4, URZ ;  /* 0x8000000405047290 */ /* 0x000fc8000fffe0ff */
[----:B------:R-:W-:-:S12]  /*42b0*/  UIMAD UR77, UR4, UR6, UR77 ;  /* 0x00000006044d72a4 */ /* 0x000fd8000f8e024d */
.L_x_66:
[----:B------:R-:W2:Y:S01]  /*42c0*/  LDCU UR4, c[0x0][0x38c] ;  /* 0x00007180ff0477ac */ /* 0x000ea20008000800 */
[----:B------:R-:W-:Y:S02]  /*42d0*/  R2UR UR6, R15 ;  /* 0x000000000f0672ca */ /* 0x000fe400000e0000 */
[----:B------:R-:W-:Y:S02]  /*42e0*/  PLOP3.LUT P1, PT, PT, PT, PT, 0x80, 0x8 ;  /* 0x000000000008781c */ /* 0x000fe40003f2f070 */
[----:B------:R-:W-:Y:S02]  /*42f0*/  SHF.L.U32 R5, R10, 0x1f, RZ ;  /* 0x0000001f0a057819 */ /* 0x000fe400000006ff */
[----:B------:R-:W-:-:S07]  /*4300*/  R2UR UR5, R24 ;  /* 0x00000000180572ca */ /* 0x000fce00000e0000 */
[----:B------:R-:W-:Y:S02]  /*4310*/  ULEA UR7, UR6, UR38, 0x3 ;  /* 0x0000002606077291 */ /* 0x000fe4000f8e18ff */
[----:B------:R-:W-:Y:S02]  /*4320*/  ULEA UR32, UR6, UR33, 0x6 ;  /* 0x0000002106207291 */ /* 0x000fe4000f8e30ff */
[----:B--2---:R-:W-:Y:S02]  /*4330*/  UISETP.GE.AND UP0, UPT, UR4, 0x1, UPT ;  /* 0x000000010400788c */ /* 0x004fe4000bf06270 */
[----:B------:R-:W-:-:S04]  /*4340*/  IMAD.U32 R2, RZ, RZ, UR7 ;  /* 0x00000007ff027e24 */ /* 0x000fc8000f8e00ff */
[----:B------:R-:W-:-:S05]  /*4350*/  PLOP3.LUT P0, PT, PT, PT, UP0, 0x80, 0x8 ;  /* 0x000000000008781c */ /* 0x000fca0003f0f008 */
[----:B------:R-:W-:-:S08]  /*4360*/  @UP0 ULEA UR4, UR36, UR38, 0x3 ;  /* 0x0000002624040291 */ /* 0x000fd0000f8e18ff */
[----:B------:R-:W-:-:S04]  /*4370*/  @P0 SHF.L.U32 R4, R3, 0x1f, RZ ;  /* 0x0000001f03040819 */ /* 0x000fc800000006ff */
[----:B------:R2:W3:Y:S01]  /*4380*/  @P0 SYNCS.PHASECHK.TRANS64.TRYWAIT P1, [UR4], R4 ;  /* 0x00000004ff0005a7 */ /* 0x0004e20008021104 */
[----:B------:R-:W-:-:S04]  /*4390*/  ULEA.HI UR4, UR26, UR26, URZ, 0x1 ;  /* 0x0000001a1a047291 */ /* 0x000fc8000f8f08ff */
[----:B------:R-:W-:-:S04]  /*43a0*/  ULOP3.LUT UR4, UR4, 0x7ffffffe, URZ, 0xc0, !UPT ;  /* 0x7ffffffe04047892 */ /* 0x000fc8000f8ec0ff */
[----:B------:R-:W-:-:S04]  /*43b0*/  UIADD3 UR4, UPT, UPT, -UR4, UR26, URZ ;  /* 0x0000001a04047290 */ /* 0x000fc8000fffe1ff */
[----:B------:R-:W-:Y:S01]  /*43c0*/  ULEA UR57, UR4, UR5, 0x1 ;  /* 0x0000000504397291 */ /* 0x000fe2000f8e08ff */
[----:B------:R-:W4:Y:S02]  /*43d0*/  SYNCS.PHASECHK.TRANS64.TRYWAIT P0, [UR7+0xb0], R5 ;  /* 0x0000b005ff0075a7 */ /* 0x000f240008001107 */
[----:B--234-:R-:W-:Y:S09]  /*43e0*/  @!P0 BRA `(.L_x_67) ;  /* 0x0000007800f08947 */ /* 0x01cff20003800000 */
.L_x_173:
[----:B------:R-:W-:Y:S01]  /*43f0*/  IADD3 R9, PT, PT, R9, 0x1, RZ ;  /* 0x0000000109097810 */ /* 0x000fe20007ffe0ff */
[----:B------:R-:W-:Y:S06]  /*4400*/  BRA.U !UP0, `(.L_x_68) ;  /* 0x0000000508f87547 */ /* 0x000fec000b800000 */
[----:B------:R-:W-:Y:S01]  /*4410*/  R2UR UR20, R23 ;  /* 0x00000000171472ca */ /* 0x000fe200000e0000 */
[----:B------:R-:W-:Y:S01]  /*4420*/  USHF.R.U32.HI UR4, URZ, 0x1a, UR57 ;  /* 0x0000001aff047899 */ /* 0x000fe20008011639 */
[----:B------:R-:W-:Y:S01]  /*4430*/  R2UR UR19, R22 ;  /* 0x00000000161372ca */ /* 0x000fe200000e0000 */
[----:B------:R-:W-:Y:S01]  /*4440*/  UIADD3 UR69, UPT, UPT, UR57, 0x40000000, URZ ;  /* 0x4000000039457890 */ /* 0x000fe2000fffe0ff */
[----:B------:R-:W-:Y:S01]  /*4450*/  R2UR UR18, R21 ;  /* 0x00000000151272ca */ /* 0x000fe200000e0000 */
[----:B------:R-:W-:Y:S01]  /*4460*/  ULOP3.LUT UR67, UR57, 0x80000000, URZ, 0x3c, !UPT ;  /* 0x8000000039437892 */ /* 0x000fe2000f8e3cff */
[----:B------:R-:W-:Y:S01]  /*4470*/  R2UR UR17, R20 ;  /* 0x00000000141172ca */ /* 0x000fe200000e0000 */
[----:B------:R-:W-:Y:S01]  /*4480*/  UIADD3 UR65, UPT, UPT, UR57, -0x40000000, URZ ;  /* 0xc000000039417890 */ /* 0x000fe2000fffe0ff */
[----:B------:R-:W-:Y:S01]  /*4490*/  R2UR UR16, R19 ;  /* 0x00000000131072ca */ /* 0x000fe200000e0000 */
[----:B------:R-:W-:Y:S01]  /*44a0*/  UIADD3 UR71, UPT, UPT, UR57, 0x4, URZ ;  /* 0x0000000439477890 */ /* 0x000fe2000fffe0ff */
[----:B------:R-:W-:Y:S01]  /*44b0*/  R2UR UR15, R18 ;  /* 0x00000000120f72ca */ /* 0x000fe200000e0000 */
[----:B------:R-:W-:Y:S01]  /*44c0*/  UIADD3 UR63, UPT, UPT, UR57, 0x40000004, URZ ;  /* 0x40000004393f7890 */ /* 0x000fe2000fffe0ff */
[----:B------:R-:W-:Y:S01]  /*44d0*/  R2UR UR14, R17 ;  /* 0x00000000110e72ca */ /* 0x000fe200000e0000 */
[----:B------:R-:W-:Y:S01]  /*44e0*/  UIADD3 UR61, UPT, UPT, UR57, -0x7ffffffc, URZ ;  /* 0x80000004393d7890 */ /* 0x000fe2000fffe0ff */
[----:B------:R-:W-:Y:S01]  /*44f0*/  R2UR UR13, R16 ;  /* 0x00000000100d72ca */ /* 0x000fe200000e0000 */
[----:B------:R-:W-:Y:S01]  /*4500*/  UIADD3 UR59, UPT, UPT, UR57, -0x3ffffffc, URZ ;  /* 0xc0000004393b7890 */ /* 0x000fe2000fffe0ff */
[----:B------:R-:W-:Y:S01]  /*4510*/  R2UR UR35, R12 ;  /* 0x000000000c2372ca */ /* 0x000fe200000e0000 */
[----:B------:R-:W-:Y:S01]  /*4520*/  ULOP3.LUT UR54, UR4, 0x30, URZ, 0xc0, !UPT ;  /* 0x0000003004367892 */ /* 0x000fe2000f8ec0ff */
[----:B------:R-:W-:Y:S01]  /*4530*/  R2UR UR34, R11 ;  /* 0x000000000b2272ca */ /* 0x000fe200000e0000 */
[----:B------:R-:W-:-:S02]  /*4540*/  USHF.R.U32.HI UR10, URZ, 0x1a, UR69 ;  /* 0x0000001aff0a7899 */ /* 0x000fc40008011645 */
[----:B------:R-:W-:Y:S02]  /*4550*/  USHF.R.U32.HI UR8, URZ, 0x1a, UR67 ;  /* 0x0000001aff087899 */ /* 0x000fe40008011643 */
[----:B------:R-:W-:Y:S02]  /*4560*/  USHF.R.U32.HI UR7, URZ, 0x1a, UR65 ;  /* 0x0000001aff077899 */ /* 0x000fe40008011641 */
[----:B------:R-:W-:Y:S02]  /*4570*/  USHF.R.U32.HI UR6, URZ, 0x1a, UR71 ;  /* 0x0000001aff067899 */ /* 0x000fe40008011647 */
[----:B------:R-:W-:Y:S02]  /*4580*/  USHF.R.U32.HI UR5, URZ, 0x1a, UR63 ;  /* 0x0000001aff057899 */ /* 0x000fe4000801163f */
[----:B------:R-:W-:Y:S02]  /*4590*/  USHF.R.U32.HI UR4, URZ, 0x1a, UR61 ;  /* 0x0000001aff047899 */ /* 0x000fe4000801163d */
[----:B------:R-:W-:-:S02]  /*45a0*/  USHF.R.U32.HI UR12, URZ, 0x1a, UR59 ;  /* 0x0000001aff0c7899 */ /* 0x000fc4000801163b */
[----:B------:R-:W-:Y:S02]  /*45b0*/  ULOP3.LUT UR10, UR10, 0x30, URZ, 0xc0, !UPT ;  /* 0x000000300a0a7892 */ /* 0x000fe4000f8ec0ff */
[----:B------:R-:W-:Y:S02]  /*45c0*/  ULOP3.LUT UR8, UR8, 0x30, URZ, 0xc0, !UPT ;  /* 0x0000003008087892 */ /* 0x000fe4000f8ec0ff */
[----:B------:R-:W-:Y:S02]  /*45d0*/  ULOP3.LUT UR7, UR7, 0x30, URZ, 0xc0, !UPT ;  /* 0x0000003007077892 */ /* 0x000fe4000f8ec0ff */
[----:B------:R-:W-:Y:S02]  /*45e0*/  ULOP3.LUT UR6, UR6, 0x30, URZ, 0xc0, !UPT ;  /* 0x0000003006067892 */ /* 0x000fe4000f8ec0ff */
[----:B------:R-:W-:Y:S02]  /*45f0*/  ULOP3.LUT UR5, UR5, 0x30, URZ, 0xc0, !UPT ;  /* 0x0000003005057892 */ /* 0x000fe4000f8ec0ff */
[----:B------:R-:W-:-:S02]  /*4600*/  ULOP3.LUT UR4, UR4, 0x30, URZ, 0xc0, !UPT ;  /* 0x0000003004047892 */ /* 0x000fc4000f8ec0ff */
[----:B------:R-:W-:Y:S02]  /*4610*/  ULOP3.LUT UR12, UR12, 0x30, URZ, 0xc0, !UPT ;  /* 0x000000300c0c7892 */ /* 0x000fe4000f8ec0ff */
[----:B------:R-:W-:Y:S01]  /*4620*/  UPRMT UR55, UR54, 0x5410, UR20 ;  /* 0x0000541036377896 */ /* 0x000fe20008000014 */
[----:B------:R-:W-:Y:S01]  /*4630*/  UMOV UR11, URZ ;  /* 0x000000ff000b7c82 */ /* 0x000fe20008000000 */
[----:B------:R-:W-:Y:S01]  /*4640*/  UMOV UR9, UR36 ;  /* 0x0000002400097c82 */ /* 0x000fe20008000000 */
[----:B------:R-:W-:Y:S02]  /*4650*/  UPRMT UR53, UR10, 0x5410, UR19 ;  /* 0x000054100a357896 */ /* 0x000fe40008000013 */
[----:B------:R-:W-:Y:S02]  /*4660*/  UPRMT UR51, UR8, 0x5410, UR18 ;  /* 0x0000541008337896 */ /* 0x000fe40008000012 */
[----:B------:R-:W-:Y:S02]  /*4670*/  UPRMT UR49, UR7, 0x5410, UR17 ;  /* 0x0000541007317896 */ /* 0x000fe40008000011 */
[----:B------:R-:W-:-:S02]  /*4680*/  UPRMT UR47, UR6, 0x5410, UR16 ;  /* 0x00005410062f7896 */ /* 0x000fc40008000010 */
[----:B------:R-:W-:Y:S02]  /*4690*/  UPRMT UR45, UR5, 0x5410, UR15 ;  /* 0x00005410052d7896 */ /* 0x000fe4000800000f */
[----:B------:R-:W-:Y:S02]  /*46a0*/  UPRMT UR43, UR4, 0x5410, UR14 ;  /* 0x00005410042b7896 */ /* 0x000fe4000800000e */
[----:B------:R-:W-:Y:S01]  /*46b0*/  UPRMT UR41, UR12, 0x5410, UR13 ;  /* 0x000054100c297896 */ /* 0x000fe2000800000d */
[----:B------:R-:W-:Y:S01]  /*46c0*/  UMOV UR54, URZ ;  /* 0x000000ff00367c82 */ /* 0x000fe20008000000 */
[----:B-1----:R-:W-:Y:S01]  /*46d0*/  UMOV UR52, URZ ;  /* 0x000000ff00347c82 */ /* 0x002fe20008000000 */
[----:B------:R-:W-:Y:S01]  /*46e0*/  UMOV UR50, URZ ;  /* 0x000000ff00327c82 */ /* 0x000fe20008000000 */
[----:B------:R-:W-:Y:S01]  /*46f0*/  UMOV UR48, URZ ;  /* 0x000000ff00307c82 */ /* 0x000fe20008000000 */
[----:B------:R-:W-:Y:S01]  /*4700*/  UMOV UR46, URZ ;  /* 0x000000ff002e7c82 */ /* 0x000fe20008000000 */
[----:B------:R-:W-:Y:S01]  /*4710*/  UMOV UR44, URZ ;  /* 0x000000ff002c7c82 */ /* 0x000fe20008000000 */
[----:B------:R-:W-:Y:S01]  /*4720*/  UMOV UR42, URZ ;  /* 0x000000ff002a7c82 */ /* 0x000fe20008000000 */
[----:B------:R-:W-:-:S05]  /*4730*/  UMOV UR40, URZ ;  /* 0x000000ff00287c82 */ /* 0x000fca0008000000 */
.L_x_71:
[----:B------:R-:W-:Y:S02]  /*4740*/  UIADD3 UR35, UPT, UPT, UR35, 0x1, URZ ;  /* 0x0000000123237890 */ /* 0x000fe4000fffe0ff */
[----:B---3--:R-:W-:Y:S02]  /*4750*/  ULEA UR7, UR9, UR38, 0x3 ;  /* 0x0000002609077291 */ /* 0x008fe4000f8e18ff */
[----:B------:R-:W-:Y:S01]  /*4760*/  UISETP.NE.AND UP2, UPT, UR35, URZ, UPT ;  /* 0x000000ff2300728c */ /* 0x000fe2000bf45270 */
[----:B----4-:R-:W-:Y:S10]  /*4770*/  @P1 BRA `(.L_x_69) ;  /* 0x00000000000c1947 */ /* 0x010ff40003800000 */
[----:B--2---:R-:W-:Y:S04]  /*4780*/  SHF.L.U32 R5, R3, 0x1f, RZ ;  /* 0x0000001f03057819 */ /* 0x004fe800000006ff */
[----:B------:R-:W1:Y:S02]  /*4790*/  SYNCS.PHASECHK.TRANS64.TRYWAIT P0, [UR7], R5 ;  /* 0x00000005ff0075a7 */ /* 0x000e640008001107 */
[----:B-1----:R-:W-:Y:S05]  /*47a0*/  @!P0 BRA `(.L_x_70) ;  /* 0x00000078001c8947 */ /* 0x002fea0003800000 */
.L_x_69:
[----:B------:R-:W-:Y:S01]  /*47b0*/  UISETP.NE.AND UP0, UPT, UR34, 0x1, UPT ;  /* 0x000000012200788c */ /* 0x000fe2000bf05270 */
[----:B------:R-:W-:Y:S01]  /*47c0*/  PLOP3.LUT P1, PT, PT, PT, PT, 0x80, 0x8 ;  /* 0x000000000008781c */ /* 0x000fe20003f2f070 */
[----:B------:R-:W-:Y:S02]  /*47d0*/  UIADD3 UR4, UPT, UPT, UR9, 0x1, URZ ;  /* 0x0000000109047890 */ /* 0x000fe4000fffe0ff */
[----:B------:R-:W-:Y:S02]  /*47e0*/  ULEA UR10, UR9, UR75, 0x6 ;  /* 0x0000004b090a7291 */ /* 0x000fe4000f8e30ff */
[----:B------:R-:W-:Y:S01]  /*47f0*/  UISETP.NE.AND UP1, UPT, UR4, 0x4, UPT ;  /* 0x000000040400788c */ /* 0x000fe2000bf25270 */
[----:B------:R-:W-:Y:S01]  /*4800*/  PLOP3.LUT P0, PT, PT, PT, UP0, 0x80, 0x8 ;  /* 0x000000000008781c */ /* 0x000fe20003f0f008 */
[----:B------:R-:W-:Y:S02]  /*4810*/  ULEA UR8, UR9, UR76, 0x6 ;  /* 0x0000004c09087291 */ /* 0x000fe4000f8e30ff */
[----:B------:R-:W-:Y:S02]  /*4820*/  USEL UR5, URZ, 0x1, UP1 ;  /* 0x00000001ff057887 */ /* 0x000fe40008800000 */
[----:B------:R-:W-:Y:S02]  /*4830*/  USEL UR36, UR4, URZ, UP1 ;  /* 0x000000ff04247287 */ /* 0x000fe40008800000 */
[----:B------:R-:W-:Y:S02]  /*4840*/  UIADD3 UR14, UPT, UPT, UR10, 0x20, URZ ;  /* 0x000000200a0e7890 */ /* 0x000fe4000fffe0ff */
[----:B------:R-:W-:Y:S01]  /*4850*/  @UP0 ULEA UR4, UR36, UR38, 0x3 ;  /* 0x0000002624040291 */ /* 0x000fe2000f8e18ff */
[----:B------:R-:W-:Y:S01]  /*4860*/  LOP3.LUT R3, R3, UR5, RZ, 0x3c, !PT ;  /* 0x0000000503037c12 */ /* 0x000fe2000f8e3cff */
[----:B------:R-:W-:Y:S02]  /*4870*/  UISETP.NE.U32.AND UP0, UPT, UR11, URZ, UPT ;  /* 0x000000ff0b00728c */ /* 0x000fe4000bf05070 */
[----:B------:R-:W-:Y:S01]  /*4880*/  UIADD3 UR18, UPT, UPT, UR8, 0x20, URZ ;  /* 0x0000002008127890 */ /* 0x000fe2000fffe0ff */
[----:B-12---:R-:W-:Y:S01]  /*4890*/  @P0 SHF.L.U32 R4, R3, 0x1f, RZ ;  /* 0x0000001f03040819 */ /* 0x006fe200000006ff */
[----:B------:R-:W-:Y:S02]  /*48a0*/  ULEA UR6, UR9, UR74, 0xa ;  /* 0x0000004a09067291 */ /* 0x000fe4000f8e50ff */
[----:B------:R-:W-:Y:S01]  /*48b0*/  UIADD3 UR37, UPT, UPT, UR7, 0x20, URZ ;  /* 0x0000002007257890 */ /* 0x000fe2000fffe0ff */
[----:B------:R3:W4:Y:S01]  /*48c0*/  @P0 SYNCS.PHASECHK.TRANS64.TRYWAIT P1, [UR4], R4 ;  /* 0x00000004ff0005a7 */ /* 0x0007220008021104 */
[----:B------:R-:W-:Y:S02]  /*48d0*/  ULEA UR4, UR9, UR73, 0xb ;  /* 0x0000004909047291 */ /* 0x000fe4000f8e58ff */
[----:B------:R-:W-:Y:S02]  /*48e0*/  UIADD3 UR26, UPT, UPT, UR6, 0x2, URZ ;  /* 0x00000002061a7890 */ /* 0x000fe4000fffe0ff */
[----:B------:R-:W-:Y:S02]  /*48f0*/  UIADD3 UR22, UPT, UPT, UR4, 0x2, URZ ;  /* 0x0000000204167890 */ /* 0x000fe4000fffe0ff */
[----:B------:R-:W-:Y:S02]  /*4900*/  UIADD3 UR28, UPT, UPT, UR6, 0x4, URZ ;  /* 0x00000004061c7890 */ /* 0x000fe4000fffe0ff */
[----:B------:R-:W-:Y:S02]  /*4910*/  UIADD3 UR16, UPT, UPT, UR4, 0x4, URZ ;  /* 0x0000000404107890 */ /* 0x000fe4000fffe0ff */
[----:B------:R-:W-:Y:S02]  /*4920*/  UIADD3 UR12, UPT, UPT, UR6, 0x6, URZ ;  /* 0x00000006060c7890 */ /* 0x000fe4000fffe0ff */
[----:B------:R-:W-:Y:S02]  /*4930*/  UIADD3 UR30, UPT, UPT, UR6, 0x200, URZ ;  /* 0x00000200061e7890 */ /* 0x000fe4000fffe0ff */
[----:B------:R-:W-:Y:S02]  /*4940*/  UIADD3 UR24, UPT, UPT, UR6, 0x202, URZ ;  /* 0x0000020206187890 */ /* 0x000fe4000fffe0ff */
[----:B------:R-:W-:Y:S02]  /*4950*/  UIADD3 UR20, UPT, UPT, UR4, 0x402, URZ ;  /* 0x0000040204147890 */ /* 0x000fe4000fffe0ff */
[----:B------:R-:W-:Y:S01]  /*4960*/  UIADD3 UR34, UPT, UPT, UR34, -0x1, URZ ;  /* 0xffffffff22227890 */ /* 0x000fe2000fffe0ff */
[----:B------:R-:W-:Y:S01]  /*4970*/  UMOV UR11, 0x4008 ;  /* 0x00004008000b7882 */ /* 0x000fe20000000000 */
[----:B------:R-:W-:Y:S01]  /*4980*/  UMOV UR15, 0x4008 ;  /* 0x00004008000f7882 */ /* 0x000fe20000000000 */
[----:B------:R1:W-:Y:S01]  /*4990*/  UTCCP.T.S.4x32dp128bit tmem[UR33+0x80], gdesc[UR10] ;  /* 0x0000800a210079e7 */ /* 0x0003e20009100000 */
[----:B------:R2:W-:Y:S01]  /*49a0*/  UTCCP.T.S.4x32dp128bit tmem[UR33+0x84], gdesc[UR14] ;  /* 0x0000840e210079e7 */ /* 0x0005e20009100000 */
[----:B------:R-:W-:Y:S01]  /*49b0*/  UMOV UR9, 0x4008 ;  /* 0x0000400800097882 */ /* 0x000fe20000000000 */
[----:B------:R-:W-:Y:S01]  /*49c0*/  UMOV UR19, 0x4008 ;  /* 0x0000400800137882 */ /* 0x000fe20000000000 */
[----:B------:R3:W-:Y:S01]  /*49d0*/  UTCCP.T.S.4x32dp128bit tmem[UR33+0x88], gdesc[UR8] ;  /* 0x00008808210079e7 */ /* 0x0007e20009100000 */
[----:B------:R3:W-:Y:S01]  /*49e0*/  UTCCP.T.S.4x32dp128bit tmem[UR33+0x8c], gdesc[UR18] ;  /* 0x00008c12210079e7 */ /* 0x0007e20009100000 */
[----:B------:R-:W-:Y:S01]  /*49f0*/  UMOV UR7, 0x40004040 ;  /* 0x4000404000077882 */ /* 0x000fe20000000000 */
[----:B------:R-:W-:Y:S01]  /*4a00*/  UMOV UR5, 0x40004040 ;  /* 0x4000404000057882 */ /* 0x000fe20000000000 */
[----:B------:R-:W-:Y:S01]  /*4a10*/  UMOV UR27, 0x40004040 ;  /* 0x40004040001b7882 */ /* 0x000fe20000000000 */
[----:B------:R3:W-:Y:S01]  /*4a20*/  UTCQMMA gdesc[UR4], gdesc[UR6], tmem[UR32], tmem[UR54], idesc[UR55], tmem[UR56], UP0 ;  /* 0x0038360604007dea */ /* 0x0007e20008000320 */
[----:B------:R-:W-:Y:S01]  /*4a30*/  UMOV UR23, 0x40004040 ;  /* 0x4000404000177882 */ /* 0x000fe20000000000 */
[----:B------:R-:W-:Y:S01]  /*4a40*/  UMOV UR29, 0x40004040 ;  /* 0x40004040001d7882 */ /* 0x000fe20000000000 */
[----:B------:R-:W-:Y:S01]  /*4a50*/  UTCQMMA gdesc[UR22], gdesc[UR26], tmem[UR32], tmem[UR52], idesc[UR53], tmem[UR68], UPT ;  /* 0x0044341a16007dea */ /* 0x000fe2000b800320 */
[----:B------:R-:W-:Y:S01]  /*4a60*/  UMOV UR17, 0x40004040 ;  /* 0x4000404000117882 */ /* 0x000fe20000000000 */
[----:B------:R-:W-:Y:S01]  /*4a70*/  UMOV UR13, 0x40004040 ;  /* 0x40004040000d7882 */ /* 0x000fe20000000000 */
[----:B------:R-:W-:Y:S01]  /*4a80*/  UTCQMMA gdesc[UR16], gdesc[UR28], tmem[UR32], tmem[UR50], idesc[UR51], tmem[UR66], UPT ;  /* 0x0042321c10007dea */ /* 0x000fe2000b800320 */
[----:B------:R-:W-:Y:S01]  /*4a90*/  UMOV UR31, 0x40004040 ;  /* 0x40004040001f7882 */ /* 0x000fe20000000000 */
[----:B------:R-:W-:Y:S01]  /*4aa0*/  UMOV UR25, 0x40004040 ;  /* 0x4000404000197882 */ /* 0x000fe20000000000 */
[----:B------:R-:W-:Y:S01]  /*4ab0*/  UMOV UR21, 0x40004040 ;  /* 0x4000404000157882 */ /* 0x000fe20000000000 */
[----:B-1----:R-:W-:Y:S02]  /*4ac0*/  UIADD3 UR10, UPT, UPT, UR4, 0x6, URZ ;  /* 0x00000006040a7890 */ /* 0x002fe4000fffe0ff */
[----:B--2---:R-:W-:Y:S02]  /*4ad0*/  UIADD3 UR14, UPT, UPT, UR4, 0x404, URZ ;  /* 0x00000404040e7890 */ /* 0x004fe4000fffe0ff */
[----:B---3--:R-:W-:Y:S02]  /*4ae0*/  UIADD3 UR8, UPT, UPT, UR4, 0x400, URZ ;  /* 0x0000040004087890 */ /* 0x008fe4000fffe0ff */
[----:B------:R-:W-:Y:S01]  /*4af0*/  UIADD3 UR18, UPT, UPT, UR6, 0x204, URZ ;  /* 0x0000020406127890 */ /* 0x000fe2000fffe0ff */
[----:B------:R-:W-:Y:S01]  /*4b00*/  UMOV UR11, 0x40004040 ;  /* 0x40004040000b7882 */ /* 0x000fe20000000000 */
[----:B------:R-:W-:Y:S01]  /*4b10*/  UMOV UR9, 0x40004040 ;  /* 0x4000404000097882 */ /* 0x000fe20000000000 */
[----:B------:R1:W-:Y:S01]  /*4b20*/  UTCQMMA gdesc[UR10], gdesc[UR12], tmem[UR32], tmem[UR48], idesc[UR49], tmem[UR64], UPT ;  /* 0x0040300c0a007dea */ /* 0x0003e2000b800320 */
[----:B------:R-:W-:Y:S02]  /*4b30*/  UIADD3 UR6, UPT, UPT, UR6, 0x206, URZ ;  /* 0x0000020606067890 */ /* 0x000fe4000fffe0ff */
[----:B------:R-:W-:Y:S01]  /*4b40*/  UIADD3 UR4, UPT, UPT, UR4, 0x406, URZ ;  /* 0x0000040604047890 */ /* 0x000fe2000fffe0ff */
[----:B------:R2:W-:Y:S01]  /*4b50*/  UTCQMMA gdesc[UR8], gdesc[UR30], tmem[UR32], tmem[UR46], idesc[UR47], tmem[UR70], UPT ;  /* 0x00462e1e08007dea */ /* 0x0005e2000b800320 */
[----:B------:R3:W-:Y:S01]  /*4b60*/  UTCQMMA gdesc[UR20], gdesc[UR24], tmem[UR32], tmem[UR44], idesc[UR45], tmem[UR62], UPT ;  /* 0x003e2c1814007dea */ /* 0x0007e2000b800320 */
[----:B------:R-:W-:Y:S01]  /*4b70*/  UMOV UR19, 0x40004040 ;  /* 0x4000404000137882 */ /* 0x000fe20000000000 */
[----:B------:R-:W-:Y:S02]  /*4b80*/  UMOV UR15, 0x40004040 ;  /* 0x40004040000f7882 */ /* 0x000fe40000000000 */
[----:B------:R3:W-:Y:S03]  /*4b90*/  UTCQMMA gdesc[UR14], gdesc[UR18], tmem[UR32], tmem[UR42], idesc[UR43], tmem[UR60], UPT ;  /* 0x003c2a120e007dea */ /* 0x0007e6000b800320 */
[----:B------:R3:W-:Y:S01]  /*4ba0*/  UTCQMMA gdesc[UR4], gdesc[UR6], tmem[UR32], tmem[UR40], idesc[UR41], tmem[UR58], UPT ;  /* 0x003a280604007dea */ /* 0x0007e2000b800320 */
[----:B------:R3:W-:Y:S01]  /*4bb0*/  UTCBAR.MULTICAST [UR37], URZ, UR72 ;  /* 0x000000ff250073e9 */ /* 0x0007e20008000848 */
[----:B-1----:R-:W-:Y:S01]  /*4bc0*/  UMOV UR11, 0x1 ;  /* 0x00000001000b7882 */ /* 0x002fe20000000000 */
[----:B--2---:R-:W-:Y:S01]  /*4bd0*/  UMOV UR9, UR36 ;  /* 0x0000002400097c82 */ /* 0x004fe20008000000 */
[----:B------:R-:W-:Y:S05]  /*4be0*/  BRA.U UP2, `(.L_x_71) ;  /* 0xfffffff902d47547 */ /* 0x000fea000b83ffff */
.L_x_68:
[----:B---3--:R-:W-:Y:S02]  /*4bf0*/  R2UR UR5, R2 ;  /* 0x00000000020572ca */ /* 0x008fe400000e0000 */
[----:B------:R-:W-:Y:S02]  /*4c00*/  R2UR UR4, R15 ;  /* 0x000000000f0472ca */ /* 0x000fe400000e0000 */
[----:B------:R-:W-:Y:S02]  /*4c10*/  R2UR UR6, R93 ;  /* 0x000000005d0672ca */ /* 0x000fe400000e0000 */
[----:B------:R-:W-:-:S04]  /*4c20*/  ISETP.NE.AND P0, PT, R9, 0x2, PT ;  /* 0x000000020900780c */ /* 0x000fc80003f05270 */
[----:B------:R-:W-:Y:S02]  /*4c30*/  SEL R2, RZ, 0x1, P0 ;  /* 0x00000001ff027807 */ /* 0x000fe40000000000 */
[----:B------:R-:W-:Y:S01]  /*4c40*/  SEL R9, R9, RZ, P0 ;  /* 0x000000ff09097207 */ /* 0x000fe20000000000 */
[----:B------:R-:W-:Y:S01]  /*4c50*/  UIADD3 UR5, UPT, UPT, UR5, 0xa0, URZ ;  /* 0x000000a005057890 */ /* 0x000fe2000fffe0ff */
[----:B------:R-:W-:Y:S01]  /*4c60*/  LOP3.LUT R8, R8, R2, RZ, 0x3c, !PT ;  /* 0x0000000208087212 */ /* 0x000fe200078e3cff */
[----:B------:R-:W-:Y:S02]  /*4c70*/  UIADD3 UR4, UPT, UPT, UR4, 0x1, URZ ;  /* 0x0000000104047890 */ /* 0x000fe4000fffe0ff */
[----:B------:R-:W-:Y:S02]  /*4c80*/  UIADD3 UR26, UPT, UPT, UR77, UR6, URZ ;  /* 0x000000064d1a7290 */ /* 0x000fe4000fffe0ff */
[----:B------:R-:W-:-:S03]  /*4c90*/  UISETP.NE.AND UP0, UPT, UR4, 0x2, UPT ;  /* 0x000000020400788c */ /* 0x000fc6000bf05270 */
[----:B------:R3:W-:Y:S01]  /*4ca0*/  UTCBAR [UR5], URZ ;  /* 0x000000ff050073e9 */ /* 0x0007e200080000ff */
[----:B------:R-:W-:Y:S02]  /*4cb0*/  USEL UR6, URZ, 0x1, UP0 ;  /* 0x00000001ff067887 */ /* 0x000fe40008000000 */
[----:B------:R-:W-:-:S04]  /*4cc0*/  USEL UR4, UR4, URZ, UP0 ;  /* 0x000000ff04047287 */ /* 0x000fc80008000000 */
[----:B------:R-:W-:Y:S02]  /*4cd0*/  LOP3.LUT R10, R10, UR6, RZ, 0x3c, !PT ;  /* 0x000000060a0a7c12 */ /* 0x000fe4000f8e3cff */
[----:B------:R-:W-:Y:S01]  /*4ce0*/  IMAD.U32 R15, RZ, RZ, UR4 ;  /* 0x00000004ff0f7e24 */ /* 0x000fe2000f8e00ff */
[----:B------:R-:W-:Y:S06]  /*4cf0*/  BRA.U UP3, `(.L_x_72) ;  /* 0xffffffed03d87547 */ /* 0x000fec000b83ffff */
[----:B------:R-:W1:Y:S01]  /*4d00*/  S2UR UR7, SR_CgaCtaId ;  /* 0x00000000000779c3 */ /* 0x000e620000008800 */
[----:B---3--:R-:W-:Y:S02]  /*4d10*/  R2UR UR5, R15 ;  /* 0x000000000f0572ca */ /* 0x008fe400000e0000 */
[----:B------:R-:W-:Y:S01]  /*4d20*/  ELECT P0, URZ, PT ;  /* 0x0000000000ff782f */ /* 0x000fe20003800000 */
[----:B------:R-:W-:Y:S01]  /*4d30*/  IMAD.MOV.U32 R0, RZ, RZ, 0x1 ;  /* 0x00000001ff007424 */ /* 0x000fe200078e00ff */
[----:B------:R-:W-:Y:S01]  /*4d40*/  UIADD3 UR38, UPT, UPT, UR38, 0xb0, URZ ;  /* 0x000000b026267890 */ /* 0x000fe2000fffe0ff */
[----:B------:R-:W-:Y:S01]  /*4d50*/  SHF.L.U32 R2, R10, 0x1f, RZ ;  /* 0x0000001f0a027819 */ /* 0x000fe200000006ff */
[----:B------:R-:W-:Y:S01]  /*4d60*/  UMOV UR4, 0x40 ;  /* 0x0000004000047882 */ /* 0x000fe20000000000 */
[----:B------:R-:W-:Y:S01]  /*4d70*/  UVIRTCOUNT.DEALLOC.SMPOOL 0x80 ;  /* 0x000000800000784c */ /* 0x000fe20000000000 */
[----:B-1----:R-:W-:-:S05]  /*4d80*/  ULEA UR7, UR7, UR4, 0x18 ;  /* 0x0000000407077291 */ /* 0x002fca000f8ec0ff */
[----:B------:R-:W-:-:S04]  /*4d90*/  ULEA UR4, UR5, UR38, 0x3 ;  /* 0x0000002605047291 */ /* 0x000fc8000f8e18ff */
[----:B------:R1:W-:Y:S05]  /*4da0*/  @P0 STS.U8 [UR7+0x1c], R0 ;  /* 0x00001c00ff000988 */ /* 0x0003ea0008000007 */
[----:B------:R-:W3:Y:S02]  /*4db0*/  SYNCS.PHASECHK.TRANS64.TRYWAIT P0, [UR4], R2 ;  /* 0x00000002ff0075a7 */ /* 0x000ee40008001104 */
[----:B-1-3--:R-:W-:Y:S05]  /*4dc0*/  @!P0 BRA `(.L_x_73) ;  /* 0x0000007000ac8947 */ /* 0x00afea0003800000 */
.L_x_176:
[----:B------:R-:W-:-:S13]  /*4dd0*/  R2UR UR4, R15 ;  /* 0x000000000f0472ca */ /* 0x000fda00000e0000 */
        /* <DEDUP_REMOVED lines=9> */
.L_x_178:
[----:B------:R-:W-:Y:S01]  /*4e70*/  NOP ;  /* 0x0000000000007918 */ /* 0x000fe20000000000 */
[----:B-1----:R-:W1:Y:S01]  /*4e80*/  LDS R0, [UR7+0x14] ;  /* 0x00001407ff007984 */ /* 0x002e620008000800 */
[----:B------:R-:W-:Y:S01]  /*4e90*/  ULOP3.LUT UR4, UR33, 0xffff, URZ, 0xc0, !UPT ;  /* 0x0000ffff21047892 */ /* 0x000fe2000f8ec0ff */
[----:B------:R-:W-:Y:S01]  /*4ea0*/  UMOV UR5, 0xffff ;  /* 0x0000ffff00057882 */ /* 0x000fe20000000000 */
[----:B------:R-:W-:Y:S02]  /*4eb0*/  UMOV UR6, 0x1 ;  /* 0x0000000100067882 */ /* 0x000fe40000000000 */
[----:B------:R-:W-:-:S04]  /*4ec0*/  USHF.R.U32.HI UR4, URZ, 0x5, UR4 ;  /* 0x00000005ff047899 */ /* 0x000fc80008011604 */
[----:B------:R-:W-:Y:S02]  /*4ed0*/  USHF.L.U32 UR5, UR5, UR4, URZ ;  /* 0x0000000405057299 */ /* 0x000fe400080006ff */
[----:B------:R-:W-:-:S04]  /*4ee0*/  USHF.L.U32 UR4, UR6, UR4, URZ ;  /* 0x0000000406047299 */ /* 0x000fc800080006ff */
[----:B-1----:R-:W-:-:S04]  /*4ef0*/  LOP3.LUT R0, R0, UR5, RZ, 0xc0, !PT ;  /* 0x0000000500007c12 */ /* 0x002fc8000f8ec0ff */
[----:B------:R-:W-:-:S13]  /*4f00*/  ISETP.NE.AND P0, PT, R0, UR5, PT ;  /* 0x0000000500007c0c */ /* 0x000fda000bf05270 */
[----:B------:R-:W-:Y:S05]  /*4f10*/  @P0 BRA `(.L_x_75) ;  /* 0x0000000000580947 */ /* 0x000fea0003800000 */
[----:B------:R-:W1:Y:S02]  /*4f20*/  LDS R0, [UR7+0x18] ;  /* 0x00001807ff007984 */ /* 0x000e640008000800 */
[----:B-1----:R-:W-:-:S04]  /*4f30*/  LOP3.LUT R0, R0, UR4, RZ, 0xc0, !PT ;  /* 0x0000000400007c12 */ /* 0x002fc8000f8ec0ff */
[----:B------:R-:W-:-:S13]  /*4f40*/  ISETP.NE.AND P0, PT, R0, UR4, PT ;  /* 0x0000000400007c0c */ /* 0x000fda000bf05270 */
[----:B------:R-:W-:Y:S05]  /*4f50*/  @P0 BRA `(.L_x_76) ;  /* 0x00000000003c0947 */ /* 0x000fea0003800000 */
[----:B------:R-:W1:Y:S01]  /*4f60*/  S2R R2, SR_LANEID ;  /* 0x0000000000027919 */ /* 0x000e620000000000 */
[----:B------:R-:W-:-:S06]  /*4f70*/  ULOP3.LUT UR5, URZ, UR5, URZ, 0x33, !UPT ;  /* 0x00000005ff057292 */ /* 0x000fcc000f8e33ff */
[----:B------:R-:W-:-:S04]  /*4f80*/  IMAD.U32 R0, RZ, RZ, UR5 ;  /* 0x00000005ff007e24 */ /* 0x000fc8000f8e00ff */
[----:B------:R3:W2:Y:S02]  /*4f90*/  REDUX UR8, R0 ;  /* 0x00000000000873c4 */ /* 0x0006a40000000000 */
[----:B------:R1:W-:Y:S01]  /*4fa0*/  UTCATOMSWS.AND URZ, UR5 ;  /* 0x0000000500ff79e3 */ /* 0x0003e20008000000 */
[----:B---3--:R-:W-:Y:S01]  /*4fb0*/  LOP3.LUT R0, RZ, UR4, RZ, 0x33, !PT ;  /* 0x00000004ff007c12 */ /* 0x008fe2000f8e33ff */
[----:B------:R-:W-:Y:S02]  /*4fc0*/  VOTEU.ANY UR4, UPT, PT ;  /* 0x0000000000047886 */ /* 0x000fe400038e0100 */
[----:B------:R-:W-:Y:S02]  /*4fd0*/  UFLO.U32 UR4, UR4 ;  /* 0x00000004000472bd */ /* 0x000fe400080e0000 */
[----:B------:R-:W3:Y:S04]  /*4fe0*/  REDUX UR6, R0 ;  /* 0x00000000000673c4 */ /* 0x000ee80000000000 */
[----:B-1----:R-:W-:-:S02]  /*4ff0*/  ISETP.EQ.U32.AND P0, PT, R2, UR4, PT ;  /* 0x0000000402007c0c */ /* 0x002fc4000bf02070 */
[----:B--2---:R-:W-:-:S11]  /*5000*/  MOV R2, UR8 ;  /* 0x0000000800027c02 */ /* 0x004fd60008000f00 */
[----:B------:R1:W-:Y:S01]  /*5010*/  @P0 ATOMS.AND RZ, [UR7+0x14], R2 ;  /* 0x00001402ffff098c */ /* 0x0003e2000a800007 */
[----:B---3--:R-:W-:-:S05]  /*5020*/  IMAD.U32 R0, RZ, RZ, UR6 ;  /* 0x00000006ff007e24 */ /* 0x008fca000f8e00ff */
[----:B------:R1:W-:Y:S01]  /*5030*/  @P0 ATOMS.AND RZ, [UR7+0x18], R0 ;  /* 0x00001800ffff098c */ /* 0x0003e2000a800007 */
[----:B------:R-:W-:Y:S05]  /*5040*/  BRA `(.L_x_77) ;  /* 0x0000000000147947 */ /* 0x000fea0003800000 */
.L_x_76:
[----:B------:R-:W-:Y:S02]  /*5050*/  MOV R2, 0x5070 ;  /* 0x0000507000027802 */ /* 0x000fe40000000f00 */
[----:B--2-45:R-:W-:Y:S05]  /*5060*/  CALL.REL.NOINC `($__internal_0_$__cuda_sm10x_tcgen05_guardrail_trap_col_being_dealloced_not_returned_by_alloc) ;  /* 0x0000007400687944 */ /* 0x034fea0003c00000 */
[----:B------:R-:W-:Y:S05]  /*5070*/  BRA `(.L_x_77) ;  /* 0x0000000000087947 */ /* 0x000fea0003800000 */
.L_x_75:
[----:B------:R-:W-:Y:S02]  /*5080*/  MOV R2, 0x50a0 ;  /* 0x000050a000027802 */ /* 0x000fe40000000f00 */
[----:B--2-45:R-:W-:Y:S05]  /*5090*/  CALL.REL.NOINC `($__internal_2_$__cuda_sm10x_tcgen05_guardrail_trap_unallocated_columns_being_dealloced) ;  /* 0x0000007400747944 */ /* 0x034fea0003c00000 */
.L_x_77:
[----:B------:R-:W-:Y:S01]  /*50a0*/  NOP ;  /* 0x0000000000007918 */ /* 0x000fe20000000000 */
[----:B------:R-:W-:Y:S05]  /*50b0*/  EXIT ;  /* 0x000000000000794d */ /* 0x000fea0003800000 */
.L_x_59:
[----:B------:R-:W-:-:S09]  /*50c0*/  UISETP.NE.OR UP0, UPT, UR21, 0x3, !UP3 ;  /* 0x000000031500788c */ /* 0x000fd2000df05670 */
[----:B------:R-:W-:Y:S05]  /*50d0*/  BRA.U UP0, `(.L_x_78) ;  /* 0x00000015009c7547 */ /* 0x000fea000b800000 */
[----:B------:R-:W2:Y:S01]  /*50e0*/  LDCU.64 UR4, c[0x0][0xc88] ;  /* 0x00019100ff0477ac */ /* 0x000ea20008000a00 */
[----:B------:R-:W3:Y:S01]  /*50f0*/  LDC.64 R12, c[0x0][0x348] ;  /* 0x0000d200ff0c7b82 */ /* 0x000ee20000000a00 */
[----:B------:R-:W-:Y:S02]  /*5100*/  HFMA2 R9, -RZ, RZ, 0, 0 ;  /* 0x00000000ff097431 */ /* 0x000fe400000001ff */
[----:B------:R-:W-:Y:S01]  /*5110*/  IMAD.MOV.U32 R11, RZ, RZ, 0x1 ;  /* 0x00000001ff0b7424 */ /* 0x000fe200078e00ff */
[----:B------:R-:W4:Y:S01]  /*5120*/  LDCU UR35, c[0x0][0x370] ;  /* 0x00006e00ff2377ac */ /* 0x000f220008000800 */
[----:B------:R-:W-:Y:S01]  /*5130*/  IMAD.MOV.U32 R10, RZ, RZ, RZ ;  /* 0x000000ffff0a7224 */ /* 0x000fe200078e00ff */
[----:B------:R-:W-:Y:S01]  /*5140*/  MOV R3, 0x1000 ;  /* 0x0000100000037802 */ /* 0x000fe20000000f00 */
[----:B------:R-:W4:Y:S01]  /*5150*/  LDCU.128 UR40, c[0x0][0xf10] ;  /* 0x0001e200ff2877ac */ /* 0x000f220008000c00 */
[----:B------:R-:W1:Y:S01]  /*5160*/  LDCU UR34, c[0x0][0x374] ;  /* 0x00006e80ff2277ac */ /* 0x000e620008000800 */
[----:B------:R-:W1:Y:S01]  /*5170*/  LDCU.64 UR32, c[0x0][0xc90] ;  /* 0x00019200ff2077ac */ /* 0x000e620008000a00 */
[----:B--2---:R-:W-:Y:S01]  /*5180*/  UISETP.NE.U32.AND UP0, UPT, UR4, URZ, UPT ;  /* 0x000000ff0400728c */ /* 0x004fe2000bf05070 */
[----:B------:R-:W2:Y:S01]  /*5190*/  LDCU UR15, c[0x0][0xf0c] ;  /* 0x0001e180ff0f77ac */ /* 0x000ea20008000800 */
[----:B------:R-:W2:Y:S01]  /*51a0*/  LDCU UR44, c[0x0][0xf20] ;  /* 0x0001e400ff2c77ac */ /* 0x000ea20008000800 */
[----:B------:R-:W2:Y:S01]  /*51b0*/  LDCU UR4, c[0x0][0xf30] ;  /* 0x0001e600ff0477ac */ /* 0x000ea20008000800 */
[----:B----4-:R-:W-:-:S02]  /*51c0*/  UIMAD.WIDE.U32 UR6, UR35, UR40, URZ ;  /* 0x00000028230672a5 */ /* 0x010fc4000f8e00ff */
[----:B-1----:R-:W-:Y:S02]  /*51d0*/  UIMAD.WIDE.U32 UR8, UR34, UR43, URZ ;  /* 0x0000002b220872a5 */ /* 0x002fe4000f8e00ff */
[----:B------:R-:W-:Y:S02]  /*51e0*/  UISETP.NE.AND.EX UP6, UPT, UR5, URZ, UPT, UP0 ;  /* 0x000000ff0500728c */ /* 0x000fe4000bfc5300 */
[----:B------:R-:W-:Y:S02]  /*51f0*/  UISETP.NE.AND UP0, UPT, UR39, 0x1, UPT ;  /* 0x000000012700788c */ /* 0x000fe4000bf05270 */
[----:B------:R-:W-:Y:S02]  /*5200*/  UISETP.NE.U32.AND UP0, UPT, UR32, URZ, UPT ;  /* 0x000000ff2000728c */ /* 0x000fe4000bf05070 */
[----:B------:R-:W-:Y:S01]  /*5210*/  USEL UR38, URZ, 0x1, UP5 ;  /* 0x00000001ff267887 */ /* 0x000fe2000a800000 */
[----:B------:R-:W-:Y:S01]  /*5220*/  UMOV UR21, 0x400 ;  /* 0x0000040000157882 */ /* 0x000fe20000000000 */
[----:B------:R-:W-:Y:S01]  /*5230*/  UMOV UR6, UR7 ;  /* 0x0000000700067c82 */ /* 0x000fe20008000000 */
[----:B------:R-:W-:Y:S01]  /*5240*/  UMOV UR5, UR9 ;  /* 0x0000000900057c82 */ /* 0x000fe20008000000 */
[----:B------:R-:W-:-:S02]  /*5250*/  UISETP.GE.AND UP2, UPT, UR39, 0x1, UPT ;  /* 0x000000012700788c */ /* 0x000fc4000bf46270 */
[----:B------:R-:W-:Y:S01]  /*5260*/  UISETP.NE.AND.EX UP5, UPT, UR33, URZ, UPT, UP0 ;  /* 0x000000ff2100728c */ /* 0x000fe2000bfa5300 */
[----:B------:R-:W-:Y:S01]  /*5270*/  UMOV UR25, URZ ;  /* 0x000000ff00197c82 */ /* 0x000fe20008000000 */
[----:B------:R-:W-:Y:S01]  /*5280*/  UPLOP3.LUT UP3, UPT, UPT, UPT, UPT, 0x40, 0x4 ;  /* 0x000000000004789c */ /* 0x000fe20003f6e870 */
[----:B------:R-:W1:Y:S01]  /*5290*/  LDCU.64 UR22, c[0x0][0xf28] ;  /* 0x0001e500ff1677ac */ /* 0x000e620008000a00 */
[----:B------:R-:W-:Y:S02]  /*52a0*/  ULEA UR21, UR60, UR21, 0x18 ;  /* 0x000000153c157291 */ /* 0x000fe4000f8ec0ff */
[----:B--2---:R-:W-:Y:S02]  /*52b0*/  UISETP.NE.AND UP2, UPT, UR15, 0x1, UPT ;  /* 0x000000010f00788c */ /* 0x004fe4000bf45270 */
[----:B------:R-:W-:Y:S02]  /*52c0*/  USHF.R.U32.HI UR37, URZ, UR41, UR6 ;  /* 0x00000029ff257299 */ /* 0x000fe40008011606 */
[----:B------:R-:W-:-:S02]  /*52d0*/  USHF.R.U32.HI UR36, URZ, UR44, UR5 ;  /* 0x0000002cff247299 */ /* 0x000fc40008011605 */
[----:B------:R-:W-:Y:S02]  /*52e0*/  UISETP.NE.AND UP0, UPT, UR42, 0x1, UPT ;  /* 0x000000012a00788c */ /* 0x000fe4000bf05270 */
[----:B---3--:R-:W-:-:S11]  /*52f0*/  UISETP.NE.AND UP4, UPT, UR4, 0x1, UPT ;  /* 0x000000010400788c */ /* 0x008fd6000bf85270 */
.L_x_89:
[C---:B------:R-:W-:Y:S02]  /*5300*/  LEA R8, R10.reuse, UR21, 0x3 ;  /* 0x000000150a087c11 */ /* 0x040fe4000f8e18ff */
[----:B------:R-:W-:Y:S02]  /*5310*/  SHF.L.U32 R0, R9, 0x1f, RZ ;  /* 0x0000001f09007819 */ /* 0x000fe400000006ff */
[----:B------:R-:W-:Y:S02]  /*5320*/  LEA R4, R10, UR21, 0x4 ;  /* 0x000000150a047c11 */ /* 0x000fe4000f8e20ff */
[----:B------:R-:W2:Y:S02]  /*5330*/  SYNCS.PHASECHK.TRANS64.TRYWAIT P0, [R8+URZ+0x80], R0 ;  /* 0x00008000080075a7 */ /* 0x000ea400080011ff */
[----:B--2-4-:R-:W-:Y:S05]  /*5340*/  @!P0 BRA `(.L_x_79) ;  /* 0x0000006c007c8947 */ /* 0x014fea0003800000 */
.L_x_179:
[----:B------:R-:W3:Y:S01]  /*5350*/  LDS.128 R4, [R4+0xf0] ;  /* 0x0000f00004047984 */ /* 0x000ee20000000c00 */
[----:B------:R-:W-:Y:S01]  /*5360*/  UISETP.GE.AND UP0, UPT, UR39, 0x1, UPT ;  /* 0x000000012700788c */ /* 0x000fe2000bf06270 */
[----:B------:R-:W-:Y:S01]  /*5370*/  @!PT LDS RZ, [RZ] ;  /* 0x00000000fffff984 */ /* 0x000fe20000000800 */
[----:B------:R-:W-:Y:S01]  /*5380*/  @!PT LDS RZ, [RZ] ;  /* 0x00000000fffff984 */ /* 0x000fe20000000800 */
[----:B------:R-:W-:Y:S01]  /*5390*/  @!PT LDS RZ, [RZ] ;  /* 0x00000000fffff984 */ /* 0x000fe20000000800 */
[----:B------:R-:W-:Y:S01]  /*53a0*/  @!PT LDS RZ, [RZ] ;  /* 0x00000000fffff984 */ /* 0x000fe20000000800 */
[----:B------:R4:W-:Y:S06]  /*53b0*/  MEMBAR.ALL.CTA ;  /* 0x0000000000007992 */ /* 0x0009ec0000008000 */
[----:B----4-:R-:W4:Y:S01]  /*53c0*/  FENCE.VIEW.ASYNC.S ;  /* 0x00000000000073c6 */ /* 0x010f220000000000 */
[----:B---3--:R-:W-:Y:S11]  /*53d0*/  LOP3.LUT P0, RZ, R6, 0x1, RZ, 0xc0, !PT ;  /* 0x0000000106ff7812 */ /* 0x008ff6000780c0ff */
[----:B------:R-:W-:Y:S02]  /*53e0*/  @!UPT UIADD3 URZ, UPT, UPT, URZ, URZ, URZ ;  /* 0x000000fffffff290 */ /* 0x000fe4000fffe0ff */
[----:B----4-:R-:W-:Y:S01]  /*53f0*/  VOTEU.ANY UP2, P0 ;  /* 0x0000000000ff7886 */ /* 0x010fe20000040100 */
[----:B------:R-:W-:Y:S11]  /*5400*/  PLOP3.LUT P0, PT, PT, PT, UP2, 0x80, 0x8 ;  /* 0x000000000008781c */ /* 0x000ff60003f0f028 */
[----:B------:R-:W-:Y:S02]  /*5410*/  @!UPT UIADD3 URZ, UPT, UPT, URZ, URZ, URZ ;  /* 0x000000fffffff290 */ /* 0x000fe4000fffe0ff */
[----:B--2---:R-:W-:Y:S02]  /*5420*/  @P0 SHF.R.U32.HI R0, RZ, 0x10, R5 ;  /* 0x00000010ff000819 */ /* 0x004fe40000011605 */
[----:B------:R-:W-:Y:S02]  /*5430*/  @P0 MOV R2, R4 ;  /* 0x0000000400020202 */ /* 0x000fe40000000f00 */
[----:B------:R-:W-:Y:S01]  /*5440*/  @P0 R2UR UR4, R0 ;  /* 0x00000000000402ca */ /* 0x000fe200000e0000 */
[----:B------:R-:W-:Y:S01]  /*5450*/  VIADD R0, R8, 0x90 ;  /* 0x0000009008007836 */ /* 0x000fe20000000000 */
[----:B------:R-:W-:Y:S02]  /*5460*/  @P0 LOP3.LUT R4, R5, 0xffff, RZ, 0xc0, !PT ;  /* 0x0000ffff05040812 */ /* 0x000fe400078ec0ff */
[----:B------:R-:W-:Y:S02]  /*5470*/  @P0 R2UR UR6, R2 ;  /* 0x00000000020602ca */ /* 0x000fe400000e0000 */
[----:B------:R-:W-:Y:S02]  /*5480*/  PRMT R0, RZ, 0x654, R0 ;  /* 0x00000654ff007816 */ /* 0x000fe40000000000 */
[----:B------:R-:W-:Y:S02]  /*5490*/  @P0 R2UR UR5, R4 ;  /* 0x00000000040502ca */ /* 0x000fe400000e0000 */
[----:B------:R2:W-:Y:S03]  /*54a0*/  SYNCS.ARRIVE.TRANS64.RED.A1T0 RZ, [R0+URZ], RZ ;  /* 0x000000ff00ff79a7 */ /* 0x0005e600081004ff */
[----:B------:R-:W-:Y:S04]  /*54b0*/  @UP2 UMOV UR29, UR4 ;  /* 0x00000004001d2c82 */ /* 0x000fe80008000000 */
[----:B------:R-:W-:Y:S04]  /*54c0*/  @UP2 UMOV UR14, UR6 ;  /* 0x00000006000e2c82 */ /* 0x000fe80008000000 */
[----:B------:R-:W-:Y:S01]  /*54d0*/  @UP2 UMOV UR13, UR5 ;  /* 0x00000005000d2c82 */ /* 0x000fe20008000000 */
[----:B------:R-:W-:Y:S05]  /*54e0*/  BRA.U !UP0, `(.L_x_80) ;  /* 0x0000000108c07547 */ /* 0x000fea000b800000 */
[----:B------:R-:W-:Y:S02]  /*54f0*/  UIMAD.WIDE.U32 UR8, UR13, UR43, URZ ;  /* 0x0000002b0d0872a5 */ /* 0x000fe4000f8e00ff */
[----:B------:R-:W-:Y:S02]  /*5500*/  UP2UR UR12, UPR, URZ, 0x4 ;  /* 0x00000004ff0c7883 */ /* 0x000fe40008000000 */
[----:B------:R-:W-:Y:S02]  /*5510*/  UISETP.NE.AND UP2, UPT, UR42, 0x1, UPT ;  /* 0x000000012a00788c */ /* 0x000fe4000bf45270 */
[----:B------:R-:W-:Y:S02]  /*5520*/  UIMAD.WIDE.U32 UR10, UR14, UR40, URZ ;  /* 0x000000280e0a72a5 */ /* 0x000fe4000f8e00ff */
[----:B------:R-:W-:Y:S02]  /*5530*/  USEL UR4, UR34, UR36, !UP2 ;  /* 0x0000002422047287 */ /* 0x000fe4000d000000 */
[----:B------:R-:W-:Y:S02]  /*5540*/  UISETP.NE.AND UP0, UPT, UR15, 0x1, UPT ;  /* 0x000000010f00788c */ /* 0x000fe4000bf05270 */
[----:B------:R-:W-:Y:S02]  /*5550*/  UP2UR UR24, UPR, URZ, 0x2 ;  /* 0x00000002ff187883 */ /* 0x000fe40008000000 */
[----:B------:R-:W-:Y:S02]  /*5560*/  UISETP.NE.AND UP1, UPT, UR39, 0x1, UPT ;  /* 0x000000012700788c */ /* 0x000fe4000bf25270 */
[----:B-1----:R-:W-:Y:S02]  /*5570*/  UIMAD.WIDE.U32 UR16, UR4, UR22, URZ ;  /* 0x00000016041072a5 */ /* 0x002fe4000f8e00ff */
[----:B------:R-:W-:Y:S01]  /*5580*/  USEL UR7, UR35, UR37, !UP0 ;  /* 0x0000002523077287 */ /* 0x000fe2000c000000 */
[----:B------:R-:W-:Y:S02]  /*5590*/  UMOV UR5, UR9 ;  /* 0x0000000900057c82 */ /* 0x000fe40008000000 */
[----:B------:R-:W-:Y:S02]  /*55a0*/  USHF.R.U32.HI UR6, URZ, UR44, UR5 ;  /* 0x0000002cff067299 */ /* 0x000fe40008011605 */
[----:B------:R-:W-:Y:S02]  /*55b0*/  UIMAD.WIDE.U32 UR18, UR7, UR22, URZ ;  /* 0x00000016071272a5 */ /* 0x000fe4000f8e00ff */
[----:B------:R-:W-:Y:S02]  /*55c0*/  USEL UR6, UR13, UR6, !UP2 ;  /* 0x000000060d067287 */ /* 0x000fe4000d000000 */
[----:B------:R-:W-:Y:S01]  /*55d0*/  UISETP.NE.AND UP2, UPT, UR12, URZ, UPT ;  /* 0x000000ff0c00728c */ /* 0x000fe2000bf45270 */
[----:B------:R-:W-:Y:S01]  /*55e0*/  UMOV UR5, UR11 ;  /* 0x0000000b00057c82 */ /* 0x000fe20008000000 */
[----:B------:R-:W-:Y:S02]  /*55f0*/  UIMAD.WIDE.U32 UR10, UR6, UR22, URZ ;  /* 0x00000016060a72a5 */ /* 0x000fe4000f8e00ff */
[----:B------:R-:W-:Y:S03]  /*5600*/  USHF.R.U32.HI UR8, URZ, UR41, UR5 ;  /* 0x00000029ff087299 */ /* 0x000fe60008011605 */
[----:B------:R-:W-:Y:S02]  /*5610*/  UMOV UR5, UR17 ;  /* 0x0000001100057c82 */ /* 0x000fe40008000000 */
[----:B------:R-:W-:Y:S03]  /*5620*/  @UP1 USHF.R.U32.HI UR4, URZ, UR23, UR5 ;  /* 0x00000017ff041299 */ /* 0x000fe60008011605 */
[----:B------:R-:W-:Y:S01]  /*5630*/  UMOV UR5, UR19 ;  /* 0x0000001300057c82 */ /* 0x000fe20008000000 */
[----:B------:R-:W-:Y:S02]  /*5640*/  UIMAD UR4, UR39, UR4, URZ ;  /* 0x00000004270472a4 */ /* 0x000fe4000f8e02ff */
[----:B------:R-:W-:Y:S02]  /*5650*/  @UP1 USHF.R.U32.HI UR7, URZ, UR23, UR5 ;  /* 0x00000017ff071299 */ /* 0x000fe40008011605 */
[----:B------:R-:W-:Y:S02]  /*5660*/  USEL UR5, UR14, UR8, !UP0 ;  /* 0x000000080e057287 */ /* 0x000fe4000c000000 */
[----:B------:R-:W-:Y:S02]  /*5670*/  UIMAD UR8, UR39, UR7, URZ ;  /* 0x00000007270872a4 */ /* 0x000fe4000f8e02ff */
[----:B------:R-:W-:Y:S03]  /*5680*/  UISETP.GE.AND UP0, UPT, UR6, UR4, UPT ;  /* 0x000000040600728c */ /* 0x000fe6000bf06270 */
[----:B------:R-:W-:Y:S01]  /*5690*/  UMOV UR4, UR11 ;  /* 0x0000000b00047c82 */ /* 0x000fe20008000000 */
[----:B------:R-:W-:Y:S02]  /*56a0*/  UISETP.GE.OR UP0, UPT, UR5, UR8, UP0 ;  /* 0x000000080500728c */ /* 0x000fe40008706670 */
[----:B------:R-:W-:Y:S02]  /*56b0*/  USHF.R.U32.HI UR4, URZ, UR23, UR4 ;  /* 0x00000017ff047299 */ /* 0x000fe40008011604 */
[----:B------:R-:W-:Y:S02]  /*56c0*/  UIMAD.WIDE.U32 UR8, UR5, UR22, URZ ;  /* 0x00000016050872a5 */ /* 0x000fe4000f8e00ff */
[----:B------:R-:W-:Y:S04]  /*56d0*/  USEL UR10, UR6, UR4, !UP1 ;  /* 0x00000004060a7287 */ /* 0x000fe8000c800000 */
[----:B------:R-:W-:Y:S01]  /*56e0*/  UIADD3 UR11, UPT, UPT, -UR10, URZ, URZ ;  /* 0x000000ff0a0b7290 */ /* 0x000fe2000fffe1ff */
[----:B------:R-:W-:Y:S02]  /*56f0*/  @!UP0 UMOV UR4, UR9 ;  /* 0x0000000900048c82 */ /* 0x000fe40008000000 */
[----:B------:R-:W-:Y:S02]  /*5700*/  @!UP0 USHF.R.U32.HI UR4, URZ, UR23, UR4 ;  /* 0x00000017ff048299 */ /* 0x000fe40008011604 */
[----:B------:R-:W-:Y:S02]  /*5710*/  UIMAD UR8, UR39, UR11, UR6 ;  /* 0x0000000b270872a4 */ /* 0x000fe4000f8e0206 */
[----:B------:R-:W-:Y:S02]  /*5720*/  @!UP0 USEL UR4, UR5, UR4, !UP1 ;  /* 0x0000000405048287 */ /* 0x000fe4000c800000 */
[----:B------:R-:W-:Y:S02]  /*5730*/  UISETP.NE.AND UP1, UPT, UR24, URZ, UPT ;  /* 0x000000ff1800728c */ /* 0x000fe4000bf25270 */
[----:B------:R-:W-:Y:S02]  /*5740*/  @!UP0 UIMAD UR7, UR7, UR8, UR4 ;  /* 0x00000008070782a4 */ /* 0x000fe4000f8e0204 */
[----:B------:R-:W-:Y:S02]  /*5750*/  @!UP0 UIADD3 UR9, UPT, UPT, UR10, -UR4, URZ ;  /* 0x800000040a098290 */ /* 0x000fe4000fffe0ff */
[----:B------:R-:W-:Y:S02]  /*5760*/  UIADD3 UR8, UPT, UPT, -UR6, URZ, URZ ;  /* 0x000000ff06087290 */ /* 0x000fe4000fffe1ff */
[----:B------:R-:W-:Y:S02]  /*5770*/  UIADD3 UR4, UPT, UPT, -UR5, URZ, URZ ;  /* 0x000000ff05047290 */ /* 0x000fe4000fffe1ff */
[----:B------:R-:W-:Y:S03]  /*5780*/  @!UP0 UIMAD UR6, UR9, UR39, UR5 ;  /* 0x00000027090682a4 */ /* 0x000fe6000f8e0205 */
[----:B------:R-:W-:Y:S01]  /*5790*/  @!UP0 UMOV UR5, UR7 ;  /* 0x0000000700058c82 */ /* 0x000fe20008000000 */
[----:B------:R-:W-:Y:S02]  /*57a0*/  UIMAD UR7, UR15, UR4, UR14 ;  /* 0x000000040f0772a4 */ /* 0x000fe4000f8e020e */
[----:B------:R-:W-:Y:S02]  /*57b0*/  UIMAD UR4, UR42, UR8, UR13 ;  /* 0x000000082a0472a4 */ /* 0x000fe4000f8e020d */
[----:B------:R-:W-:Y:S02]  /*57c0*/  UIMAD UR14, UR5, UR15, UR7 ;  /* 0x0000000f050e72a4 */ /* 0x000fe4000f8e0207 */
[----:B------:R-:W-:Y:S11]  /*57d0*/  UIMAD UR13, UR6, UR42, UR4 ;  /* 0x0000002a060d72a4 */ /* 0x000ff6000f8e0204 */
[----:B------:R-:W-:Y:S01]  /*57e0*/  @!UPT UIADD3 URZ, UPT, UPT, URZ, URZ, URZ ;  /* 0x000000fffffff290 */ /* 0x000fe2000fffe0ff */
.L_x_80:
[----:B------:R-:W3:Y:S01]  /*57f0*/  @!UP4 LDCU.128 UR8, c[0x0][0xf10] ;  /* 0x0001e200ff08c7ac */ /* 0x000ee20008000c00 */
[----:B------:R-:W-:Y:S04]  /*5800*/  ISETP.NE.U32.AND P0, PT, RZ, UR32, PT ;  /* 0x00000020ff007c0c */ /* 0x000fe8000bf05070 */
[----:B------:R-:W-:Y:S01]  /*5810*/  ISETP.NE.AND.EX P0, PT, RZ, UR33, PT, P0 ;  /* 0x00000021ff007c0c */ /* 0x000fe2000bf05300 */
[----:B------:R-:W4:Y:S01]  /*5820*/  @!UP4 LDCU UR5, c[0x0][0xf0c] ;  /* 0x0001e180ff05c7ac */ /* 0x000f220008000800 */
[----:B------:R-:W-:Y:S02]  /*5830*/  USHF.L.U32 UR26, UR26, 0x6, URZ ;  /* 0x000000061a1a7899 */ /* 0x000fe400080006ff */
[----:B------:R-:W-:Y:S02]  /*5840*/  USHF.L.U32 UR27, UR20, 0x7, URZ ;  /* 0x00000007141b7899 */ /* 0x000fe400080006ff */
[----:B---3--:R-:W-:Y:S07]  /*5850*/  UIMAD.WIDE.U32 UR6, UR14, UR8, URZ ;  /* 0x000000080e0672a5 */ /* 0x008fee000f8e00ff */
[----:B------:R-:W-:Y:S01]  /*5860*/  @!UP4 UMOV UR4, UR7 ;  /* 0x000000070004cc82 */ /* 0x000fe20008000000 */
[----:B----4-:R-:W-:Y:S02]  /*5870*/  @!UP4 UISETP.NE.AND UP0, UPT, UR5, 0x1, UPT ;  /* 0x000000010500c88c */ /* 0x010fe4000bf05270 */
[----:B------:R-:W-:Y:S02]  /*5880*/  @!UP4 USHF.R.U32.HI UR4, URZ, UR9, UR4 ;  /* 0x00000009ff04c299 */ /* 0x000fe40008011604 */
[----:B------:R-:W-:Y:S02]  /*5890*/  UIMAD.WIDE.U32 UR6, UR13, UR11, URZ ;  /* 0x0000000b0d0672a5 */ /* 0x000fe4000f8e00ff */
[----:B------:R-:W-:Y:S02]  /*58a0*/  @!UP4 USEL UR8, UR14, UR4, !UP0 ;  /* 0x000000040e08c287 */ /* 0x000fe4000c000000 */
[----:B------:R-:W-:Y:S03]  /*58b0*/  @!UP4 UISETP.NE.AND UP0, UPT, UR10, 0x1, UPT ;  /* 0x000000010a00c88c */ /* 0x000fe6000bf05270 */
[----:B------:R-:W-:Y:S02]  /*58c0*/  @!UP4 UMOV UR6, UR7 ;  /* 0x000000070006cc82 */ /* 0x000fe40008000000 */
[----:B------:R-:W3:Y:S02]  /*58d0*/  @!UP4 LDCU UR4, c[0x0][0xf20] ;  /* 0x0001e400ff04c7ac */ /* 0x000ee40008000800 */
[----:B---3--:R-:W-:Y:S04]  /*58e0*/  @!UP4 USHF.R.U32.HI UR6, URZ, UR4, UR6 ;  /* 0x00000004ff06c299 */ /* 0x008fe80008011606 */
[----:B------:R-:W-:Y:S04]  /*58f0*/  @!UP4 USEL UR6, UR13, UR6, !UP0 ;  /* 0x000000060d06c287 */ /* 0x000fe8000c000000 */
[----:B------:R-:W-:Y:S02]  /*5900*/  @!UP4 UIADD3 UR4, UPT, UPT, -UR8, UR6, URZ ;  /* 0x000000060804c290 */ /* 0x000fe4000fffe1ff */
[----:B------:R-:W-:Y:S02]  /*5910*/  @!UP4 UIADD3 UR6, UPT, UPT, UR8, -UR6, URZ ;  /* 0x800000060806c290 */ /* 0x000fe4000fffe0ff */
[----:B------:R-:W-:Y:S02]  /*5920*/  @!UP4 UIMAD UR14, UR4, UR5, UR14 ;  /* 0x00000005040ec2a4 */ /* 0x000fe4000f8e020e */
[----:B------:R-:W-:Y:S01]  /*5930*/  @!UP4 UIMAD UR13, UR6, UR10, UR13 ;  /* 0x0000000a060dc2a4 */ /* 0x000fe2000f8e020d */
[----:B------:R-:W-:Y:S11]  /*5940*/  BRA.U UP3, `(.L_x_81) ;  /* 0x0000000103107547 */ /* 0x000ff6000b800000 */
[----:B------:R-:W-:Y:S04]  /*5950*/  MOV R2, UR38 ;  /* 0x0000002600027c02 */ /* 0x000fe80008000f00 */
[----:B------:R-:W-:Y:S04]  /*5960*/  SHF.L.U32 R2, R2, 0x1f, RZ ;  /* 0x0000001f02027819 */ /* 0x000fe800000006ff */
[----:B------:R-:W3:Y:S02]  /*5970*/  SYNCS.PHASECHK.TRANS64.TRYWAIT P1, [UR21+0x78], R2 ;  /* 0x00007802ff0075a7 */ /* 0x000ee40008021115 */
[----:B---3--:R-:W-:Y:S05]  /*5980*/  @!P1 BRA `(.L_x_82) ;  /* 0x0000006800009947 */ /* 0x008fea0003800000 */
.L_x_81:
[----:B------:R-:W-:Y:S05]  /*5990*/  BRA.U !UP5, `(.L_x_83) ;  /* 0x000000010d387547 */ /* 0x000fea000b800000 */
[----:B------:R-:W-:Y:S01]  /*59a0*/  UPLOP3.LUT UP1, UPT, UPT, UPT, UP6, 0x80, 0x8 ;  /* 0x000000000008789c */ /* 0x000fe20003f2f060 */
[----:B--2---:R-:W-:Y:S01]  /*59b0*/  HFMA2 R0, -RZ, RZ, 0, 5.9604644775390625e-08 ;  /* 0x00000001ff007431 */ /* 0x004fe200000001ff */
[----:B------:R-:W2:Y:S01]  /*59c0*/  LDCU.64 UR8, c[0x0][0x358] ;  /* 0x00006b00ff0877ac */ /* 0x000ea20008000a00 */
[----:B------:R-:W-:Y:S03]  /*59d0*/  IMAD.MOV.U32 R85, RZ, RZ, 0x1 ;  /* 0x00000001ff557424 */ /* 0x000fe600078e00ff */
[----:B------:R-:W-:Y:S05]  /*59e0*/  PLOP3.LUT P1, PT, PT, PT, UP1, 0x80, 0x8 ;  /* 0x000000000008781c */ /* 0x000fea0003f2f018 */
[----:B------:R-:W3:Y:S01]  /*59f0*/  @UP1 LDCU.64 UR4, c[0x0][0xc88] ;  /* 0x00019100ff0417ac */ /* 0x000ee20008000a00 */
[----:B------:R-:W-:Y:S07]  /*5a00*/  @UP1 UIMAD UR6, UR52, UR32, URZ ;  /* 0x00000020340612a4 */ /* 0x000fee000f8e02ff */
[----:B------:R-:W-:Y:S01]  /*5a10*/  @!P1 PRMT R85, R0, 0x7610, R85 ;  /* 0x0000761000559816 */ /* 0x000fe20000000055 */
[----:B---3--:R-:W-:Y:S06]  /*5a20*/  @UP1 UIMAD.WIDE UR4, UR6, 0x4, UR4 ;  /* 0x00000004060418a5 */ /* 0x008fec000f8e0204 */
[----:B------:R-:W-:Y:S01]  /*5a30*/  IMAD.U32 R4, RZ, RZ, UR4 ;  /* 0x00000004ff047e24 */ /* 0x000fe2000f8e00ff */
[----:B------:R-:W-:Y:S04]  /*5a40*/  MOV R5, UR5 ;  /* 0x0000000500057c02 */ /* 0x000fe80008000f00 */
[----:B------:R-:W3:Y:S01]  /*5a50*/  @!UP1 LDCU UR4, c[0x0][0xc80] ;  /* 0x00019000ff0497ac */ /* 0x000ee20008000800 */
[----:B--2--5:R4:W5:Y:S02]  /*5a60*/  @P1 LDG.E R45, desc[UR8][R4.64] ;  /* 0x00000008042d1981 */ /* 0x024964000c1e1900 */
[----:B---34-:R-:W-:Y:S07]  /*5a70*/  @!P1 IMAD.U32 R45, RZ, RZ, UR4 ;  /* 0x00000004ff2d9e24 */ /* 0x018fee000f8e00ff */
.L_x_83:
[----:B-----5:R-:W-:Y:S01]  /*5a80*/  @!P0 FSETP.EQ.AND P2, PT, R45, RZ, PT ;  /* 0x000000ff2d00820b */ /* 0x020fe20003f42000 */
[----:B------:R-:W-:Y:S01]  /*5a90*/  @!UPT UIADD3 URZ, UPT, UPT, URZ, URZ, URZ ;  /* 0x000000fffffff290 */ /* 0x000fe2000fffe0ff */
[----:B------:R-:W-:Y:S11]  /*5aa0*/  @!P0 BRA `(.L_x_84) ;  /* 0x0000000000148947 */ /* 0x000ff60003800000 */
[----:B------:R-:W-:Y:S02]  /*5ab0*/  LOP3.LUT P0, RZ, R85, 0xff, RZ, 0xc0, !PT ;  /* 0x000000ff55ff7812 */ /* 0x000fe4000780c0ff */
[----:B------:R-:W-:Y:S04]  /*5ac0*/  PLOP3.LUT P2, PT, PT, PT, UP1, 0x80, 0x8 ;  /* 0x000000000008781c */ /* 0x000fe80003f4f018 */
[----:B------:R-:W-:Y:S07]  /*5ad0*/  PLOP3.LUT P2, PT, P2, PT, PT, 0x8, 0x80 ;  /* 0x000000000080781c */ /* 0x000fee000174e170 */
[----:B------:R-:W-:Y:S11]  /*5ae0*/  @P0 FSETP.EQ.AND P2, PT, R45, RZ, PT ;  /* 0x000000ff2d00020b */ /* 0x000ff60003f42000 */
[----:B------:R-:W-:Y:S02]  /*5af0*/  @!UPT UIADD3 URZ, UPT, UPT, URZ, URZ, URZ ;  /* 0x000000fffffff290 */ /* 0x000fe4000fffe0ff */
.L_x_84:
[----:B------:R-:W-:Y:S01]  /*5b00*/  ULEA UR4, UR25, UR21, 0x3 ;  /* 0x0000001519047291 */ /* 0x000fe2000f8e18ff */
[----:B--2---:R-:W-:Y:S02]  /*5b10*/  SHF.L.U32 R2, R11, 0x1f, RZ ;  /* 0x0000001f0b027819 */ /* 0x004fe400000006ff */
[----:B------:R-:W-:Y:S04]  /*5b20*/  ELECT P1, URZ, PT ;  /* 0x0000000000ff782f */ /* 0x000fe80003820000 */
[----:B------:R-:W-:Y:S02]  /*5b30*/  PLOP3.LUT P1, PT, P2, P1, PT, 0xf2, 0x2f ;  /* 0x00000000002f781c */ /* 0x000fe40001723e72 */
[----:B------:R-:W2:Y:S02]  /*5b40*/  SYNCS.PHASECHK.TRANS64.TRYWAIT P0, [UR4+0x58], R2 ;  /* 0x00005802ff0075a7 */ /* 0x000ea40008001104 */
[----:B--2---:R-:W-:Y:S09]  /*5b50*/  @!P0 BRA `(.L_x_85) ;  /* 0x0000006400a48947 */ /* 0x004ff20003800000 */
.L_x_182:
[----:B------:R-:W-:Y:S01]  /*5b60*/  VOTEU.ALL UP0, P1 ;  /* 0x0000000000ff7886 */ /* 0x000fe20000800000 */
[----:B--2---:R-:W-:Y:S01]  /*5b70*/  @!P1 IADD3 R2, P0, PT, R12, 0x980, RZ ;  /* 0x000009800c029810 */ /* 0x004fe20007f1e0ff */
[----:B------:R-:W-:Y:S01]  /*5b80*/  UMOV UR30, 0x0 ;  /* 0x00000000001e7882 */ /* 0x000fe20000000000 */
[----:B------:R-:W-:Y:S01]  /*5b90*/  UMOV UR31, 0x10000000 ;  /* 0x10000000001f7882 */ /* 0x000fe20000000000 */
[----:B------:R-:W-:Y:S01]  /*5ba0*/  UMOV UR28, UR52 ;  /* 0x00000034001c7c82 */ /* 0x000fe20008000000 */
[----:B------:R-:W-:Y:S01]  /*5bb0*/  @!UP0 ULEA UR5, UR25, UR21, 0xc ;  /* 0x0000001519058291 */ /* 0x000fe2000f8e60ff */
[----:B------:R-:W-:Y:S01]  /*5bc0*/  @!P1 IMAD.X R0, RZ, RZ, R13, P0 ;  /* 0x000000ffff009224 */ /* 0x000fe200000e060d */
[----:B------:R-:W-:Y:S01]  /*5bd0*/  @!UP0 UIADD3 UR10, UPT, UPT, UR26, 0x20, URZ ;  /* 0x000000201a0a8890 */ /* 0x000fe2000fffe0ff */
[----:B------:R-:W-:Y:S01]  /*5be0*/  @!P1 R2UR UR7, R2 ;  /* 0x00000000020792ca */ /* 0x000fe200000e0000 */
[----:B------:R-:W-:Y:S02]  /*5bf0*/  @!UP0 UIADD3 UR24, UPT, UPT, UR5, 0x200, URZ ;  /* 0x0000020005188890 */ /* 0x000fe4000fffe0ff */
[----:B------:R-:W-:Y:S02]  /*5c00*/  @!UP0 UIADD3 UR8, UPT, UPT, UR5, 0xa00, URZ ;  /* 0x00000a0005088890 */ /* 0x000fe4000fffe0ff */
[----:B------:R-:W-:Y:S02]  /*5c10*/  UIADD3 UR5, UPT, UPT, UR25, 0x1, URZ ;  /* 0x0000000119057890 */ /* 0x000fe4000fffe0ff */
[----:B------:R-:W-:Y:S02]  /*5c20*/  UIADD3 UR25, UPT, UPT, UR4, 0x40, URZ ;  /* 0x0000004004197890 */ /* 0x000fe4000fffe0ff */
[----:B------:R-:W-:Y:S01]  /*5c30*/  UISETP.NE.AND UP0, UPT, UR5, 0x3, UPT ;  /* 0x000000030500788c */ /* 0x000fe2000bf05270 */
[----:B------:R-:W-:Y:S01]  /*5c40*/  UMOV UR11, UR27 ;  /* 0x0000001b000b7c82 */ /* 0x000fe20008000000 */
[----:B------:R-:W-:Y:S02]  /*5c50*/  UMOV UR12, UR52 ;  /* 0x00000034000c7c82 */ /* 0x000fe40008000000 */
[----:B------:R-:W-:Y:S01]  /*5c60*/  USEL UR6, UR5, URZ, UP0 ;  /* 0x000000ff05067287 */ /* 0x000fe20008000000 */
[----:B------:R-:W-:Y:S01]  /*5c70*/  @!P1 R2UR UR5, R0 ;  /* 0x00000000000592ca */ /* 0x000fe200000e0000 */
[----:B------:R-:W-:Y:S01]  /*5c80*/  IMAD.U32 R4, RZ, RZ, UR7 ;  /* 0x00000007ff047e24 */ /* 0x000fe2000f8e00ff */
[----:B------:R-:W-:Y:S01]  /*5c90*/  USEL UR18, URZ, 0x1, UP0 ;  /* 0x00000001ff127887 */ /* 0x000fe20008000000 */
[----:B------:R-:W-:Y:S01]  /*5ca0*/  @!P1 IMAD.MOV.U32 R0, RZ, RZ, 0x1000 ;  /* 0x00001000ff009424 */ /* 0x000fe200078e00ff */
[----:B------:R-:W-:Y:S01]  /*5cb0*/  VOTEU.ALL UP0, P1 ;  /* 0x0000000000ff7886 */ /* 0x000fe20000800000 */
[----:B------:R-:W-:Y:S01]  /*5cc0*/  UMOV UR9, UR25 ;  /* 0x0000001900097c82 */ /* 0x000fe20008000000 */
[----:B------:R-:W-:Y:S01]  /*5cd0*/  @!P1 R2UR UR16, R4 ;  /* 0x00000000041092ca */ /* 0x000fe200000e0000 */
[----:B------:R-:W-:Y:S01]  /*5ce0*/  UPRMT UR7, UR60, 0x654, UR25 ;  /* 0x000006543c077896 */ /* 0x000fe20008000019 */
[----:B------:R-:W-:Y:S04]  /*5cf0*/  LOP3.LUT R11, R11, UR18, RZ, 0x3c, !PT ;  /* 0x000000120b0b7c12 */ /* 0x000fe8000f8e3cff */
[----:B------:R-:W-:Y:S01]  /*5d00*/  SHF.L.U32 R2, R11, 0x1f, RZ ;  /* 0x0000001f0b027819 */ /* 0x000fe200000006ff */
[----:B------:R-:W-:Y:S01]  /*5d10*/  IMAD.U32 R5, RZ, RZ, UR5 ;  /* 0x00000005ff057e24 */ /* 0x000fe2000f8e00ff */
[----:B------:R-:W-:Y:S04]  /*5d20*/  ULEA UR5, UR6, UR21, 0x3 ;  /* 0x0000001506057291 */ /* 0x000fe8000f8e18ff */
[----:B------:R-:W-:Y:S11]  /*5d30*/  @!P1 R2UR UR17, R5 ;  /* 0x00000000051192ca */ /* 0x000ff600000e0000 */
[----:B------:R-:W-:Y:S02]  /*5d40*/  @!UPT UIADD3 URZ, UPT, UPT, URZ, URZ, URZ ;  /* 0x000000fffffff290 */ /* 0x000fe4000fffe0ff */
[----:B------:R2:W-:Y:S01]  /*5d50*/  @!UP0 UTMALDG.3D [UR24], [UR16], desc[UR30] ;  /* 0x00001e18100085b4 */ /* 0x0005e20008011000 */
[----:B------:R-:W-:Y:S05]  /*5d60*/  VOTEU.ALL UP0, P1 ;  /* 0x0000000000ff7886 */ /* 0x000fea0000800000 */
[----:B------:R2:W-:Y:S01]  /*5d70*/  @!UP0 UTMALDG.3D [UR8], [UR16], desc[UR30] ;  /* 0x00001e08100085b4 */ /* 0x0005e20008011000 */
[----:B------:R2:W-:Y:S01]  /*5d80*/  @!P1 SYNCS.ARRIVE.TRANS64.RED.A0TR RZ, [UR4+0x40], R0 ;  /* 0x00004000ffff99a7 */ /* 0x0005e20008300404 */
[----:B------:R-:W-:Y:S01]  /*5d90*/  SYNCS.ARRIVE.TRANS64.RED.A1T0 RZ, [UR7], RZ ;  /* 0x000000ffffff79a7 */ /* 0x000fe20008100407 */
[----:B------:R-:W3:Y:S02]  /*5da0*/  SYNCS.PHASECHK.TRANS64.TRYWAIT P0, [UR5+0x58], R2 ;  /* 0x00005802ff0075a7 */ /* 0x000ee40008001105 */
[----:B--23--:R-:W-:Y:S05]  /*5db0*/  @!P0 BRA `(.L_x_86) ;  /* 0x0000006400248947 */ /* 0x00cfea0003800000 */
.L_x_184:
[----:B------:R-:W-:Y:S01]  /*5dc0*/  VOTEU.ALL UP0, P1 ;  /* 0x0000000000ff7886 */ /* 0x000fe20000800000 */
[----:B--2---:R-:W-:Y:S01]  /*5dd0*/  @!P1 IADD3 R2, P0, PT, R12, 0x980, RZ ;  /* 0x000009800c029810 */ /* 0x004fe20007f1e0ff */
[----:B------:R-:W-:Y:S01]  /*5de0*/  UIADD3 UR17, UPT, UPT, UR5, 0x40, URZ ;  /* 0x0000004005117890 */ /* 0x000fe2000fffe0ff */
[----:B------:R-:W-:Y:S02]  /*5df0*/  UMOV UR30, 0x0 ;  /* 0x00000000001e7882 */ /* 0x000fe40000000000 */
[----:B------:R-:W-:Y:S01]  /*5e00*/  @!UP0 ULEA UR4, UR6, UR21, 0xc ;  /* 0x0000001506048291 */ /* 0x000fe2000f8e60ff */
[----:B------:R-:W-:Y:S01]  /*5e10*/  @!P1 IMAD.X R0, RZ, RZ, R13, P0 ;  /* 0x000000ffff009224 */ /* 0x000fe200000e060d */
[----:B------:R-:W-:Y:S01]  /*5e20*/  @!UP0 UIADD3 UR19, UPT, UPT, UR27, 0x40, URZ ;  /* 0x000000401b138890 */ /* 0x000fe2000fffe0ff */
[----:B------:R-:W-:Y:S01]  /*5e30*/  @!P1 R2UR UR7, R2 ;  /* 0x00000000020792ca */ /* 0x000fe200000e0000 */
[----:B------:R-:W-:Y:S02]  /*5e40*/  @!UP0 UIADD3 UR16, UPT, UPT, UR4, 0x200, URZ ;  /* 0x0000020004108890 */ /* 0x000fe4000fffe0ff */
[----:B------:R-:W-:Y:S02]  /*5e50*/  @!UP0 UIADD3 UR8, UPT, UPT, UR4, 0xa00, URZ ;  /* 0x00000a0004088890 */ /* 0x000fe4000fffe0ff */
[----:B------:R-:W-:Y:S02]  /*5e60*/  UIADD3 UR4, UPT, UPT, UR6, 0x1, URZ ;  /* 0x0000000106047890 */ /* 0x000fe4000fffe0ff */
[----:B------:R-:W-:Y:S02]  /*5e70*/  @!UP0 UIADD3 UR10, UPT, UPT, UR26, 0x20, URZ ;  /* 0x000000201a0a8890 */ /* 0x000fe4000fffe0ff */
[----:B------:R-:W-:Y:S01]  /*5e80*/  UISETP.NE.AND UP0, UPT, UR4, 0x3, UPT ;  /* 0x000000030400788c */ /* 0x000fe2000bf05270 */
[----:B------:R-:W-:Y:S01]  /*5e90*/  UMOV UR31, 0x10000000 ;  /* 0x10000000001f7882 */ /* 0x000fe20000000000 */
        /* <DEDUP_REMOVED lines=9> */
[----:B------:R-:W-:Y:S01]  /*5f30*/  UMOV UR12, UR52 ;  /* 0x00000034000c7c82 */ /* 0x000fe20008000000 */
[----:B------:R-:W-:Y:S01]  /*5f40*/  UMOV UR9, UR17 ;  /* 0x0000001100097c82 */ /* 0x000fe20008000000 */
[----:B------:R-:W-:Y:S01]  /*5f50*/  UMOV UR11, UR19 ;  /* 0x00000013000b7c82 */ /* 0x000fe20008000000 */
[----:B------:R-:W-:Y:S01]  /*5f60*/  UPRMT UR7, UR60, 0x654, UR17 ;  /* 0x000006543c077896 */ /* 0x000fe20008000011 */
[----:B------:R-:W-:Y:S02]  /*5f70*/  LOP3.LUT R11, R11, UR28, RZ, 0x3c, !PT ;  /* 0x0000001c0b0b7c12 */ /* 0x000fe4000f8e3cff */
[----:B------:R-:W-:Y:S01]  /*5f80*/  IMAD.U32 R5, RZ, RZ, UR4 ;  /* 0x00000004ff057e24 */ /* 0x000fe2000f8e00ff */
[----:B------:R-:W-:Y:S01]  /*5f90*/  ULEA UR4, UR6, UR21, 0x3 ;  /* 0x0000001506047291 */ /* 0x000fe2000f8e18ff */
[----:B------:R-:W-:Y:S03]  /*5fa0*/  SHF.L.U32 R2, R11, 0x1f, RZ ;  /* 0x0000001f0b027819 */ /* 0x000fe600000006ff */
        /* <DEDUP_REMOVED lines=9> */
.L_x_186:
[----:B------:R-:W-:Y:S01]  /*6040*/  VOTEU.ALL UP0, P1 ;  /* 0x0000000000ff7886 */ /* 0x000fe20000800000 */
[----:B--2---:R-:W-:Y:S01]  /*6050*/  @!P1 IADD3 R2, P0, PT, R12, 0x980, RZ ;  /* 0x000009800c029810 */ /* 0x004fe20007f1e0ff */
[----:B------:R-:W-:Y:S01]  /*6060*/  UIADD3 UR18, UPT, UPT, UR26, 0x10, URZ ;  /* 0x000000101a127890 */ /* 0x000fe2000fffe0ff */
[----:B------:R-:W-:Y:S01]  /*6070*/  VIADD R10, R10, 0x1 ;  /* 0x000000010a0a7836 */ /* 0x000fe20000000000 */
[----:B------:R-:W-:Y:S01]  /*6080*/  UIADD3 UR17, UPT, UPT, UR4, 0x40, URZ ;  /* 0x0000004004117890 */ /* 0x000fe2000fffe0ff */
[----:B------:R-:W-:Y:S01]  /*6090*/  @!P1 R2UR UR7, R2 ;  /* 0x00000000020792ca */ /* 0x000fe200000e0000 */
[----:B------:R-:W-:Y:S01]  /*60a0*/  @!UP0 ULEA UR5, UR6, UR21, 0xc ;  /* 0x0000001506058291 */ /* 0x000fe2000f8e60ff */
[----:B------:R-:W-:Y:S01]  /*60b0*/  @!P1 IMAD.X R0, RZ, RZ, R13, P0 ;  /* 0x000000ffff009224 */ /* 0x000fe200000e060d */
[----:B------:R-:W-:Y:S01]  /*60c0*/  @!UP0 UIADD3 UR10, UPT, UPT, UR26, 0x30, URZ ;  /* 0x000000301a0a8890 */ /* 0x000fe2000fffe0ff */
[----:B------:R-:W-:Y:S01]  /*60d0*/  @!P1 IMAD.MOV.U32 R2, RZ, RZ, 0x1000 ;  /* 0x00001000ff029424 */ /* 0x000fe200078e00ff */
[----:B------:R-:W-:Y:S02]  /*60e0*/  @!UP0 UIADD3 UR16, UPT, UPT, UR5, 0x200, URZ ;  /* 0x0000020005108890 */ /* 0x000fe4000fffe0ff */
[----:B------:R-:W-:Y:S02]  /*60f0*/  @!UP0 UIADD3 UR8, UPT, UPT, UR5, 0xa00, URZ ;  /* 0x00000a0005088890 */ /* 0x000fe4000fffe0ff */
[----:B------:R-:W-:Y:S01]  /*6100*/  UIADD3 UR5, UPT, UPT, UR6, 0x1, URZ ;  /* 0x0000000106057890 */ /* 0x000fe2000fffe0ff */
[----:B------:R-:W-:Y:S01]  /*6110*/  UMOV UR30, 0x0 ;  /* 0x00000000001e7882 */ /* 0x000fe20000000000 */
[----:B------:R-:W-:Y:S02]  /*6120*/  UMOV UR31, 0x10000000 ;  /* 0x10000000001f7882 */ /* 0x000fe40000000000 */
[----:B------:R-:W-:Y:S01]  /*6130*/  UISETP.NE.AND UP0, UPT, UR5, 0x3, UPT ;  /* 0x000000030500788c */ /* 0x000fe2000bf05270 */
[----:B------:R-:W-:Y:S01]  /*6140*/  IMAD.U32 R4, RZ, RZ, UR7 ;  /* 0x00000007ff047e24 */ /* 0x000fe2000f8e00ff */
[----:B------:R-:W-:Y:S01]  /*6150*/  UMOV UR19, UR27 ;  /* 0x0000001b00137c82 */ /* 0x000fe20008000000 */
[----:B------:R-:W-:Y:S01]  /*6160*/  UMOV UR20, UR52 ;  /* 0x0000003400147c82 */ /* 0x000fe20008000000 */
[----:B------:R-:W-:Y:S01]  /*6170*/  USEL UR6, UR5, URZ, UP0 ;  /* 0x000000ff05067287 */ /* 0x000fe20008000000 */
[----:B------:R-:W-:Y:S01]  /*6180*/  @!P1 R2UR UR5, R0 ;  /* 0x00000000000592ca */ /* 0x000fe200000e0000 */
[----:B------:R-:W-:Y:S01]  /*6190*/  USEL UR28, URZ, 0x1, UP0 ;  /* 0x00000001ff1c7887 */ /* 0x000fe20008000000 */
[----:B------:R-:W-:Y:S01]  /*61a0*/  @!P1 R2UR UR24, R4 ;  /* 0x00000000041892ca */ /* 0x000fe200000e0000 */
[----:B------:R-:W-:Y:S01]  /*61b0*/  VOTEU.ALL UP0, P1 ;  /* 0x0000000000ff7886 */ /* 0x000fe20000800000 */
[----:B------:R-:W-:Y:S01]  /*61c0*/  UMOV UR11, UR27 ;  /* 0x0000001b000b7c82 */ /* 0x000fe20008000000 */
[----:B------:R-:W-:Y:S01]  /*61d0*/  UMOV UR12, UR52 ;  /* 0x00000034000c7c82 */ /* 0x000fe20008000000 */
[----:B------:R-:W-:Y:S01]  /*61e0*/  UMOV UR9, UR17 ;  /* 0x0000001100097c82 */ /* 0x000fe20008000000 */
        /* <DEDUP_REMOVED lines=14> */
.L_x_188:
[----:B------:R-:W-:Y:S01]  /*62d0*/  UIADD3 UR17, UPT, UPT, UR5, 0x40, URZ ;  /* 0x0000004005117890 */ /* 0x000fe2000fffe0ff */
[----:B--2---:R-:W-:Y:S01]  /*62e0*/  @!P1 IADD3 R2, P0, PT, R12, 0x980, RZ ;  /* 0x000009800c029810 */ /* 0x004fe20007f1e0ff */
[----:B------:R-:W-:Y:S01]  /*62f0*/  UPLOP3.LUT UP3, UPT, UPT, UPT, UPT, 0x80, 0x8 ;  /* 0x000000000008789c */ /* 0x000fe20003f6f070 */
[----:B------:R-:W-:Y:S01]  /*6300*/  R2UR UR30, R93 ;  /* 0x000000005d1e72ca */ /* 0x000fe200000e0000 */
[----:B------:R-:W-:Y:S01]  /*6310*/  UMOV UR20, UR52 ;  /* 0x0000003400147c82 */ /* 0x000fe20008000000 */
[----:B------:R-:W-:Y:S01]  /*6320*/  UMOV UR12, UR52 ;  /* 0x00000034000c7c82 */ /* 0x000fe20008000000 */
[----:B------:R-:W-:Y:S01]  /*6330*/  VOTEU.ALL UP0, P1 ;  /* 0x0000000000ff7886 */ /* 0x000fe20000800000 */
[----:B------:R-:W-:Y:S01]  /*6340*/  UMOV UR9, UR17 ;  /* 0x0000001100097c82 */ /* 0x000fe20008000000 */
[----:B------:R-:W-:Y:S01]  /*6350*/  @!P1 IMAD.X R0, RZ, RZ, R13, P0 ;  /* 0x000000ffff009224 */ /* 0x000fe200000e060d */
[----:B------:R-:W-:Y:S01]  /*6360*/  R2UR UR28, R94 ;  /* 0x000000005e1c72ca */ /* 0x000fe200000e0000 */
[----:B------:R-:W-:Y:S01]  /*6370*/  UMOV UR52, UR29 ;  /* 0x0000001d00347c82 */ /* 0x000fe20008000000 */
[----:B------:R-:W-:Y:S01]  /*6380*/  @!UP0 ULEA UR4, UR6, UR21, 0xc ;  /* 0x0000001506048291 */ /* 0x000fe2000f8e60ff */
[C---:B------:R-:W-:Y:S01]  /*6390*/  ISETP.NE.AND P0, PT, R10.reuse, 0x2, PT ;  /* 0x000000020a00780c */ /* 0x040fe20003f05270 */
[----:B------:R-:W-:Y:S02]  /*63a0*/  @!UP0 UIADD3 UR19, UPT, UPT, UR27, 0x40, URZ ;  /* 0x000000401b138890 */ /* 0x000fe4000fffe0ff */
[----:B------:R-:W-:Y:S01]  /*63b0*/  @!UP0 UIADD3 UR16, UPT, UPT, UR4, 0x200, URZ ;  /* 0x0000020004108890 */ /* 0x000fe2000fffe0ff */
[----:B------:R-:W-:Y:S01]  /*63c0*/  SEL R10, R10, RZ, P0 ;  /* 0x000000ff0a0a7207 */ /* 0x000fe20000000000 */
[----:B------:R-:W-:Y:S02]  /*63d0*/  @!UP0 UIADD3 UR8, UPT, UPT, UR4, 0xa00, URZ ;  /* 0x00000a0004088890 */ /* 0x000fe4000fffe0ff */
[----:B------:R-:W-:Y:S01]  /*63e0*/  UIADD3 UR4, UPT, UPT, UR6, 0x1, URZ ;  /* 0x0000000106047890 */ /* 0x000fe2000fffe0ff */
[----:B------:R-:W-:Y:S01]  /*63f0*/  @!P1 R2UR UR6, R2 ;  /* 0x00000000020692ca */ /* 0x000fe200000e0000 */
[----:B------:R-:W-:Y:S02]  /*6400*/  @!UP0 UIADD3 UR10, UPT, UPT, UR26, 0x30, URZ ;  /* 0x000000301a0a8890 */ /* 0x000fe4000fffe0ff */
[----:B------:R-:W-:Y:S01]  /*6410*/  UISETP.NE.AND UP0, UPT, UR4, 0x3, UPT ;  /* 0x000000030400788c */ /* 0x000fe2000bf05270 */
[----:B------:R-:W-:Y:S01]  /*6420*/  UMOV UR26, 0x0 ;  /* 0x00000000001a7882 */ /* 0x000fe20000000000 */
[----:B------:R-:W-:Y:S02]  /*6430*/  UMOV UR27, 0x10000000 ;  /* 0x10000000001b7882 */ /* 0x000fe40000000000 */
[----:B------:R-:W-:Y:S01]  /*6440*/  USEL UR25, UR4, URZ, UP0 ;  /* 0x000000ff04197287 */ /* 0x000fe20008000000 */
[----:B------:R-:W-:Y:S01]  /*6450*/  @!P1 R2UR UR4, R0 ;  /* 0x00000000000492ca */ /* 0x000fe200000e0000 */
[----:B------:R-:W-:Y:S01]  /*6460*/  USEL UR24, URZ, 0x1, UP0 ;  /* 0x00000001ff187887 */ /* 0x000fe20008000000 */
[----:B------:R-:W-:Y:S01]  /*6470*/  SEL R0, RZ, 0x1, P0 ;  /* 0x00000001ff007807 */ /* 0x000fe20000000000 */
[----:B------:R-:W-:Y:S01]  /*6480*/  VOTEU.ALL UP0, P1 ;  /* 0x0000000000ff7886 */ /* 0x000fe20000800000 */
[----:B------:R-:W-:Y:S01]  /*6490*/  UMOV UR11, UR19 ;  /* 0x00000013000b7c82 */ /* 0x000fe20008000000 */
[----:B------:R-:W-:Y:S01]  /*64a0*/  IMAD.U32 R4, RZ, RZ, UR6 ;  /* 0x00000006ff047e24 */ /* 0x000fe2000f8e00ff */
[----:B------:R-:W-:Y:S02]  /*64b0*/  LOP3.LUT R9, R9, R0, RZ, 0x3c, !PT ;  /* 0x0000000009097212 */ /* 0x000fe400078e3cff */
[----:B------:R-:W-:Y:S02]  /*64c0*/  LOP3.LUT R11, R11, UR24, RZ, 0x3c, !PT ;  /* 0x000000180b0b7c12 */ /* 0x000fe4000f8e3cff */
[----:B------:R-:W-:Y:S03]  /*64d0*/  @!P1 R2UR UR6, R4 ;  /* 0x00000000040692ca */ /* 0x000fe600000e0000 */
[----:B------:R-:W-:Y:S01]  /*64e0*/  IMAD.U32 R5, RZ, RZ, UR4 ;  /* 0x00000004ff057e24 */ /* 0x000fe2000f8e00ff */
[----:B------:R-:W-:Y:S04]  /*64f0*/  UPRMT UR4, UR60, 0x654, UR17 ;  /* 0x000006543c047896 */ /* 0x000fe80008000011 */
[----:B------:R-:W-:Y:S11]  /*6500*/  @!P1 R2UR UR7, R5 ;  /* 0x00000000050792ca */ /* 0x000ff600000e0000 */
[----:B------:R-:W-:Y:S02]  /*6510*/  @!UPT UIADD3 URZ, UPT, UPT, URZ, URZ, URZ ;  /* 0x000000fffffff290 */ /* 0x000fe4000fffe0ff */
[----:B------:R2:W-:Y:S01]  /*6520*/  @!UP0 UTMALDG.3D [UR16], [UR6], desc[UR26] ;  /* 0x00001a10060085b4 */ /* 0x0005e20008011000 */
[----:B------:R-:W-:Y:S05]  /*6530*/  VOTEU.ALL UP0, P1 ;  /* 0x0000000000ff7886 */ /* 0x000fea0000800000 */
[----:B------:R3:W-:Y:S01]  /*6540*/  @!UP0 UTMALDG.3D [UR8], [UR6], desc[UR26] ;  /* 0x00001a08060085b4 */ /* 0x0007e20008011000 */
[----:B------:R4:W-:Y:S01]  /*6550*/  @!P1 SYNCS.ARRIVE.TRANS64.RED.A0TR RZ, [UR5+0x40], R3 ;  /* 0x00004003ffff99a7 */ /* 0x0009e20008300405 */
[----:B------:R-:W-:Y:S01]  /*6560*/  SYNCS.ARRIVE.TRANS64.RED.A1T0 RZ, [UR4], RZ ;  /* 0x000000ffffff79a7 */ /* 0x000fe20008100404 */
[----:B--2---:R-:W-:Y:S02]  /*6570*/  UIADD3 UR20, UPT, UPT, UR14, UR28, URZ ;  /* 0x0000001c0e147290 */ /* 0x004fe4000fffe0ff */
[----:B---3--:R-:W-:Y:S01]  /*6580*/  UIADD3 UR26, UPT, UPT, UR13, UR30, URZ ;  /* 0x0000001e0d1a7290 */ /* 0x008fe2000fffe0ff */
[----:B------:R-:W-:Y:S11]  /*6590*/  BRA.U UP2, `(.L_x_89) ;  /* 0xffffffed02587547 */ /* 0x000ff6000b83ffff */
[----:B------:R-:W-:Y:S01]  /*65a0*/  UIADD3 UR21, UPT, UPT, UR21, 0x58, URZ ;  /* 0x0000005815157890 */ /* 0x000fe2000fffe0ff */
[----:B------:R-:W-:-:S03]  /*65b0*/  SHF.L.U32 R2, R11, 0x1f, RZ ;  /* 0x0000001f0b027819 */ /* 0x000fc600000006ff */
[----:B------:R-:W-:-:S09]  /*65c0*/  ULEA UR4, UR25, UR21, 0x3 ;  /* 0x0000001519047291 */ /* 0x000fd2000f8e18ff */
[----:B------:R-:W2:Y:S02]  /*65d0*/  SYNCS.PHASECHK.TRANS64.TRYWAIT P0, [UR4], R2 ;  /* 0x00000002ff0075a7 */ /* 0x000ea40008001104 */
[----:B--2---:R-:W-:Y:S05]  /*65e0*/  @!P0 BRA `(.L_x_90) ;  /* 0x0000005c00608947 */ /* 0x004fea0003800000 */
.L_x_190:
[----:B------:R-:W-:-:S04]  /*65f0*/  UIADD3 UR4, UPT, UPT, UR25, 0x1, URZ ;  /* 0x0000000119047890 */ /* 0x000fc8000fffe0ff */
[----:B------:R-:W-:-:S04]  /*6600*/  UISETP.NE.AND UP0, UPT, UR4, 0x3, UPT ;  /* 0x000000030400788c */ /* 0x000fc8000bf05270 */
[----:B------:R-:W-:Y:S02]  /*6610*/  USEL UR6, URZ, 0x1, UP0 ;  /* 0x00000001ff067887 */ /* 0x000fe40008000000 */
[----:B------:R-:W-:-:S04]  /*6620*/  USEL UR4, UR4, URZ, UP0 ;  /* 0x000000ff04047287 */ /* 0x000fc80008000000 */
[----:B------:R-:W-:Y:S01]  /*6630*/  ULEA UR5, UR4, UR21, 0x3 ;  /* 0x0000001504057291 */ /* 0x000fe2000f8e18ff */
[----:B------:R-:W-:-:S04]  /*6640*/  LOP3.LUT R11, R11, UR6, RZ, 0x3c, !PT ;  /* 0x000000060b0b7c12 */ /* 0x000fc8000f8e3cff */
[----:B--2---:R-:W-:-:S04]  /*6650*/  SHF.L.U32 R2, R11, 0x1f, RZ ;  /* 0x0000001f0b027819 */ /* 0x004fc800000006ff */
[----:B------:R-:W2:Y:S02]  /*6660*/  SYNCS.PHASECHK.TRANS64.TRYWAIT P0, [UR5], R2 ;  /* 0x00000002ff0075a7 */ /* 0x000ea40008001105 */
[----:B--2---:R-:W-:Y:S05]  /*6670*/  @!P0 BRA `(.L_x_91) ;  /* 0x0000005c00548947 */ /* 0x004fea0003800000 */
.L_x_192:
[----:B------:R-:W-:-:S04]  /*6680*/  UIADD3 UR4, UPT, UPT, UR4, 0x1, URZ ;  /* 0x0000000104047890 */ /* 0x000fc8000fffe0ff */
[----:B------:R-:W-:-:S04]  /*6690*/  UISETP.NE.AND UP0, UPT, UR4, 0x3, UPT ;  /* 0x000000030400788c */ /* 0x000fc8000bf05270 */
[----:B------:R-:W-:Y:S02]  /*66a0*/  USEL UR5, URZ, 0x1, UP0 ;  /* 0x00000001ff057887 */ /* 0x000fe40008000000 */
[----:B------:R-:W-:-:S04]  /*66b0*/  USEL UR4, UR4, URZ, UP0 ;  /* 0x000000ff04047287 */ /* 0x000fc80008000000 */
[----:B------:R-:W-:Y:S01]  /*66c0*/  ULEA UR4, UR4, UR21, 0x3 ;  /* 0x0000001504047291 */ /* 0x000fe2000f8e18ff */
[----:B--2---:R-:W-:-:S04]  /*66d0*/  LOP3.LUT R2, R11, UR5, RZ, 0x3c, !PT ;  /* 0x000000050b027c12 */ /* 0x004fc8000f8e3cff */
[----:B------:R-:W-:Y:S01]  /*66e0*/  SHF.L.U32 R2, R2, 0x1f, RZ ;  /* 0x0000001f02027819 */ /* 0x000fe200000006ff */
[----:B------:R-:W-:-:S07]  /*66f0*/  IMAD.U32 R0, RZ, RZ, UR4 ;  /* 0x00000004ff007e24 */ /* 0x000fce000f8e00ff */
.L_x_92:
[----:B--2---:R2:W3:Y:S02]  /*6700*/  SYNCS.PHASECHK.TRANS64.TRYWAIT P0, [R0+URZ], R2 ;  /* 0x00000002000075a7 */ /* 0x0044e400080011ff */
[----:B---3--:R-:W-:Y:S05]  /*6710*/  @!P0 NANOSLEEP.SYNCS 0x989680 ;  /* 0x009896800000895d */ /* 0x008fea0003900000 */
[----:B------:R-:W3:Y:S02]  /*6720*/  @!P0 SYNCS.PHASECHK.TRANS64 P0, [R0+URZ], R2 ;  /* 0x00000002000085a7 */ /* 0x000ee400080010ff */
[----:B-1-3--:R-:W-:Y:S05]  /*6730*/  @P0 EXIT ;  /* 0x000000000000094d */ /* 0x00afea0003800000 */
[----:B------:R-:W-:Y:S05]  /*6740*/  BRA `(.L_x_92) ;  /* 0xfffffffc00ec7947 */ /* 0x000fea000383ffff */
.L_x_78:
[----:B------:R-:W-:-:S06]  /*6750*/  UISETP.GE.AND UP0, UPT, UR21, 0x4, UPT ;  /* 0x000000041500788c */ /* 0x000fcc000bf06270 */
[----:B------:R-:W-:-:S13]  /*6760*/  PLOP3.LUT P0, PT, PT, PT, UP0, 0x80, 0x8 ;  /* 0x000000000008781c */ /* 0x000fda0003f0f008 */
[----:B-1----:R-:W-:Y:S05]  /*6770*/  @!P0 EXIT ;  /* 0x000000000000894d */ /* 0x002fea0003800000 */
[----:B------:R-:W-:Y:S01]  /*6780*/  BAR.SYNC.DEFER_BLOCKING 0x6, 0xa0 ;  /* 0x0182800000007b1d */ /* 0x000fe20000010000 */
[C---:B------:R-:W-:Y:S01]  /*6790*/  IMAD.SHL.U32 R83, R81.reuse, 0x10, RZ ;  /* 0x0000001051537824 */ /* 0x040fe200078e00ff */
[C---:B------:R-:W-:Y:S01]  /*67a0*/  LOP3.LUT R84, R86.reuse, 0x3, RZ, 0xc0, !PT ;  /* 0x0000000356547812 */ /* 0x040fe200078ec0ff */
[C---:B------:R-:W-:Y:S01]  /*67b0*/  IMAD.SHL.U32 R82, R81.reuse, 0x2, RZ ;  /* 0x0000000251527824 */ /* 0x040fe200078e00ff */
[----:B------:R-:W-:Y:S01]  /*67c0*/  CS2R R78, SRZ ;  /* 0x00000000004e7805 */ /* 0x000fe2000001ff00 */
[----:B------:R-:W-:Y:S01]  /*67d0*/  IMAD.SHL.U32 R2, R86, 0x200, RZ ;  /* 0x0000020056027824 */ /* 0x000fe200078e00ff */
[----:B------:R-:W-:Y:S02]  /*67e0*/  UMOV UR4, 0x400 ;  /* 0x0000040000047882 */ /* 0x000fe40000000000 */
[----:B------:R-:W1:Y:S01]  /*67f0*/  LDC.64 R74, c[0x0][0xcb0] ;  /* 0x00032c00ff4a7b82 */ /* 0x000e620000000a00 */
[----:B------:R-:W-:Y:S01]  /*6800*/  ULEA UR4, UR60, UR4, 0x18 ;  /* 0x000000043c047291 */ /* 0x000fe2000f8ec0ff */
[----:B------:R-:W-:Y:S01]  /*6810*/  IMAD.U32 R81, R81, 0x10000, RZ ;  /* 0x0001000051517824 */ /* 0x000fe200078e00ff */
[----:B------:R-:W2:Y:S01]  /*6820*/  LDCU.64 UR6, c[0x0][0xc90] ;  /* 0x00019200ff0677ac */ /* 0x000ea20008000a00 */
[C---:B------:R-:W-:Y:S01]  /*6830*/  LOP3.LUT R6, R83.reuse, 0x40, RZ, 0xc0, !PT ;  /* 0x0000004053067812 */ /* 0x040fe200078ec0ff */
[----:B------:R-:W-:Y:S01]  /*6840*/  IMAD.MOV.U32 R80, RZ, RZ, RZ ;  /* 0x000000ffff507224 */ /* 0x000fe200078e00ff */
[----:B------:R-:W-:Y:S01]  /*6850*/  LOP3.LUT R3, R83, 0x1b0, RZ, 0xc0, !PT ;  /* 0x000001b053037812 */ /* 0x000fe200078ec0ff */
[----:B------:R-:W3:Y:S01]  /*6860*/  LDCU.128 UR8, c[0x0][0xf10] ;  /* 0x0001e200ff0877ac */ /* 0x000ee20008000c00 */
[----:B------:R-:W4:Y:S01]  /*6870*/  LDC.64 R72, c[0x0][0xca8] ;  /* 0x00032a00ff487b82 */ /* 0x000f220000000a00 */
[----:B------:R-:W-:Y:S01]  /*6880*/  LOP3.LUT R82, R6, 0x8, R82, 0xf8, !PT ;  /* 0x0000000806527812 */ /* 0x000fe200078ef852 */
[----:B------:R-:W-:Y:S01]  /*6890*/  IMAD.MOV.U32 R77, RZ, RZ, RZ ;  /* 0x000000ffff4d7224 */ /* 0x000fe200078e00ff */
[----:B------:R-:W-:Y:S01]  /*68a0*/  LOP3.LUT R2, R3, 0x200, R2, 0xf8, !PT ;  /* 0x0000020003027812 */ /* 0x000fe200078ef802 */
[----:B------:R-:W1:Y:S01]  /*68b0*/  LDCU UR61, c[0x0][0x370] ;  /* 0x00006e00ff3d77ac */ /* 0x000e620008000800 */
[----:B------:R-:W-:-:S02]  /*68c0*/  LOP3.LUT R81, R81, 0x200000, RZ, 0xc0, !PT ;  /* 0x0020000051517812 */ /* 0x000fc400078ec0ff */
[----:B------:R-:W-:Y:S01]  /*68d0*/  LOP3.LUT P0, RZ, R83, 0x40, RZ, 0xc0, !PT ;  /* 0x0000004053ff7812 */ /* 0x000fe2000780c0ff */
[----:B------:R-:W1:Y:S01]  /*68e0*/  LDCU UR42, c[0x0][0xf0c] ;  /* 0x0001e180ff2a77ac */ /* 0x000e620008000800 */
[----:B------:R-:W1:Y:S01]  /*68f0*/  LDS R0, [UR4+0x110] ;  /* 0x00011004ff007984 */ /* 0x000e620008000800 */
[----:B------:R-:W-:Y:S01]  /*6900*/  LOP3.LUT R82, R2, R82, RZ, 0xfc, !PT ;  /* 0x0000005202527212 */ /* 0x000fe200078efcff */
[----:B------:R-:W-:Y:S01]  /*6910*/  UIADD3 UR4, UPT, UPT, UR4, 0x200, URZ ;  /* 0x0000020004047890 */ /* 0x000fe2000fffe0ff */
[----:B--2---:R-:W-:Y:S01]  /*6920*/  MOV R88, UR6 ;  /* 0x0000000600587c02 */ /* 0x004fe20008000f00 */
[----:B------:R-:W-:Y:S01]  /*6930*/  IMAD.U32 R87, RZ, RZ, UR7 ;  /* 0x00000007ff577e24 */ /* 0x000fe2000f8e00ff */
[----:B------:R-:W-:Y:S01]  /*6940*/  P2R R2, PR, RZ, 0x1 ;  /* 0x00000001ff027803 */ /* 0x000fe20000000000 */
[----:B------:R-:W2:Y:S01]  /*6950*/  LDCU UR38, c[0x0][0xf30] ;  /* 0x0001e600ff2677ac */ /* 0x000ea20008000800 */
[----:B---3--:R-:W-:Y:S01]  /*6960*/  IMAD.U32 R92, RZ, RZ, UR8 ;  /* 0x00000008ff5c7e24 */ /* 0x008fe2000f8e00ff */
[----:B------:R-:W-:Y:S01]  /*6970*/  MOV R91, UR9 ;  /* 0x00000009005b7c02 */ /* 0x000fe20008000f00 */
[----:B------:R-:W-:Y:S01]  /*6980*/  IMAD.U32 R90, RZ, RZ, UR10 ;  /* 0x0000000aff5a7e24 */ /* 0x000fe2000f8e00ff */
[----:B------:R-:W-:Y:S01]  /*6990*/  MOV R96, UR4 ;  /* 0x0000000400607c02 */ /* 0x000fe20008000f00 */
[----:B------:R-:W-:Y:S01]  /*69a0*/  IMAD.U32 R89, RZ, RZ, UR11 ;  /* 0x0000000bff597e24 */ /* 0x000fe2000f8e00ff */
[----:B------:R-:W3:Y:S01]  /*69b0*/  LDCU.64 UR62, c[0x0][0xc88] ;  /* 0x00019100ff3e77ac */ /* 0x000ee20008000a00 */
[----:B------:R-:W1:Y:S01]  /*69c0*/  LDCU.64 UR40, c[0x0][0xf28] ;  /* 0x0001e500ff2877ac */ /* 0x000e620008000a00 */
[----:B------:R-:W1:Y:S01]  /*69d0*/  LDCU UR55, c[0x0][0x374] ;  /* 0x00006e80ff3777ac */ /* 0x000e620008000800 */
[----:B------:R-:W-:Y:S01]  /*69e0*/  UMOV UR54, 0x1 ;  /* 0x0000000100367882 */ /* 0x000fe20000000000 */
[----:B------:R-:W-:Y:S01]  /*69f0*/  UMOV UR44, URZ ;  /* 0x000000ff002c7c82 */ /* 0x000fe20008000000 */
[----:B------:R-:W-:Y:S01]  /*6a00*/  UMOV UR53, URZ ;  /* 0x000000ff00357c82 */ /* 0x000fe20008000000 */
[----:B------:R-:W-:Y:S01]  /*6a10*/  UMOV UR47, URZ ;  /* 0x000000ff002f7c82 */ /* 0x000fe20008000000 */
[----:B-1234-:R-:W-:-:S07]  /*6a20*/  IMAD.IADD R81, R0, 0x1, R81 ;  /* 0x0000000100517824 */ /* 0x01efce00078e0251 */
.L_x_151:
[----:B-1----:R-:W1:Y:S01]  /*6a30*/  S2UR UR43, SR_CgaCtaId ;  /* 0x00000000002b79c3 */ /* 0x002e620000008800 */
[----:B------:R-:W-:Y:S01]  /*6a40*/  UMOV UR4, 0x400 ;  /* 0x0000040000047882 */ /* 0x000fe20000000000 */
[----:B------:R-:W-:Y:S01]  /*6a50*/  SHF.L.U32 R2, R78, 0x1f, RZ ;  /* 0x0000001f4e027819 */ /* 0x000fe200000006ff */
[----:B-1----:R-:W-:Y:S06]  /*6a60*/  ULEA UR43, UR43, UR4, 0x18 ;  /* 0x000000042b2b7291 */ /* 0x002fec000f8ec0ff */
[C---:B------:R-:W-:Y:S02]  /*6a70*/  LEA R0, R77.reuse, UR43, 0x3 ;  /* 0x0000002b4d007c11 */ /* 0x040fe4000f8e18ff */
[----:B------:R-:W-:Y:S02]  /*6a80*/  LEA R4, R77, UR43, 0x4 ;  /* 0x0000002b4d047c11 */ /* 0x000fe4000f8e20ff */
[----:B------:R-:W1:Y:S02]  /*6a90*/  SYNCS.PHASECHK.TRANS64.TRYWAIT P0, [R0+URZ+0x80], R2 ;  /* 0x00008002000075a7 */ /* 0x000e6400080011ff */
[----:B-1----:R-:W-:Y:S05]  /*6aa0*/  @!P0 BRA `(.L_x_93) ;  /* 0x0000005800608947 */ /* 0x002fea0003800000 */
.L_x_193:
[----:B------:R-:W-:Y:S01]  /*6ab0*/  R2UR UR7, R95 ;  /* 0x000000005f0772ca */ /* 0x000fe200000e0000 */
[----:B------:R-:W2:Y:S01]  /*6ac0*/  LDS.128 R4, [R4+0xf0] ;  /* 0x0000f00004047984 */ /* 0x000ea20000000c00 */
[----:B-1----:R-:W-:Y:S01]  /*6ad0*/  VIADD R0, R0, 0x90 ;  /* 0x0000009000007836 */ /* 0x002fe20000000000 */
[----:B------:R-:W-:Y:S04]  /*6ae0*/  UISETP.GE.AND UP0, UPT, UR39, 0x1, UPT ;  /* 0x000000012700788c */ /* 0x000fe8000bf06270 */
[----:B------:R-:W-:Y:S01]  /*6af0*/  PRMT R0, RZ, 0x654, R0 ;  /* 0x00000654ff007816 */ /* 0x000fe20000000000 */
[----:B------:R-:W-:Y:S01]  /*6b00*/  @!PT LDS RZ, [RZ] ;  /* 0x00000000fffff984 */ /* 0x000fe20000000800 */
[----:B------:R-:W-:Y:S01]  /*6b10*/  @!PT LDS RZ, [RZ] ;  /* 0x00000000fffff984 */ /* 0x000fe20000000800 */
[----:B------:R-:W-:Y:S01]  /*6b20*/  @!PT LDS RZ, [RZ] ;  /* 0x00000000fffff984 */ /* 0x000fe20000000800 */
[----:B------:R-:W-:Y:S01]  /*6b30*/  @!PT LDS RZ, [RZ] ;  /* 0x00000000fffff984 */ /* 0x000fe20000000800 */
[----:B------:R1:W-:Y:S06]  /*6b40*/  MEMBAR.ALL.CTA ;  /* 0x0000000000007992 */ /* 0x0003ec0000008000 */
[----:B-1----:R-:W1:Y:S02]  /*6b50*/  FENCE.VIEW.ASYNC.S ;  /* 0x00000000000073c6 */ /* 0x002e640000000000 */
[----:B-1----:R1:W-:Y:S01]  /*6b60*/  SYNCS.ARRIVE.TRANS64.RED.A1T0 RZ, [R0+URZ], RZ ;  /* 0x000000ff00ff79a7 */ /* 0x0023e200081004ff */
[----:B--2---:R-:W-:Y:S11]  /*6b70*/  LOP3.LUT P0, RZ, R6, 0x1, RZ, 0xc0, !PT ;  /* 0x0000000106ff7812 */ /* 0x004ff6000780c0ff */
[----:B------:R-:W-:Y:S02]  /*6b80*/  @!UPT UIADD3 URZ, UPT, UPT, URZ, URZ, URZ ;  /* 0x000000fffffff290 */ /* 0x000fe4000fffe0ff */
[----:B------:R-:W-:Y:S01]  /*6b90*/  VOTEU.ANY UP1, P0 ;  /* 0x0000000000ff7886 */ /* 0x000fe20000020100 */
[----:B------:R-:W-:Y:S01]  /*6ba0*/  PLOP3.LUT P0, PT, PT, PT, UP1, 0x80, 0x8 ;  /* 0x000000000008781c */ /* 0x000fe20003f0f018 */
[----:B------:R-:W-:Y:S11]  /*6bb0*/  UP2UR UR60, UPR, URZ, 0x2 ;  /* 0x00000002ff3c7883 */ /* 0x000ff60008000000 */
[----:B------:R-:W-:Y:S01]  /*6bc0*/  @!UPT UIADD3 URZ, UPT, UPT, URZ, URZ, URZ ;  /* 0x000000fffffff290 */ /* 0x000fe2000fffe0ff */
[----:B------:R-:W-:Y:S02]  /*6bd0*/  @P0 SHF.R.U32.HI R2, RZ, 0x10, R5 ;  /* 0x00000010ff020819 */ /* 0x000fe40000011605 */
[----:B------:R-:W-:Y:S02]  /*6be0*/  @P0 MOV R3, R4 ;  /* 0x0000000400030202 */ /* 0x000fe40000000f00 */
[----:B------:R-:W-:Y:S02]  /*6bf0*/  @P0 R2UR UR4, R2 ;  /* 0x00000000020402ca */ /* 0x000fe400000e0000 */
[----:B------:R-:W-:Y:S02]  /*6c00*/  @P0 LOP3.LUT R4, R5, 0xffff, RZ, 0xc0, !PT ;  /* 0x0000ffff05040812 */ /* 0x000fe400078ec0ff */
[----:B------:R-:W-:Y:S02]  /*6c10*/  @P0 R2UR UR6, R3 ;  /* 0x00000000030602ca */ /* 0x000fe400000e0000 */
[----:B------:R-:W-:Y:S07]  /*6c20*/  @P0 R2UR UR5, R4 ;  /* 0x00000000040502ca */ /* 0x000fee00000e0000 */
[----:B------:R-:W-:Y:S02]  /*6c30*/  @UP1 UMOV UR7, UR4 ;  /* 0x0000000400071c82 */ /* 0x000fe40008000000 */
[----:B------:R-:W-:Y:S02]  /*6c40*/  IMAD.U32 R95, RZ, RZ, UR7 ;  /* 0x00000007ff5f7e24 */ /* 0x000fe4000f8e00ff */
[----:B------:R-:W-:Y:S02]  /*6c50*/  @UP1 UMOV UR37, UR6 ;  /* 0x0000000600251c82 */ /* 0x000fe40008000000 */
[----:B------:R-:W-:Y:S01]  /*6c60*/  @UP1 UMOV UR36, UR5 ;  /* 0x0000000500241c82 */ /* 0x000fe20008000000 */
[----:B-1----:R-:W-:Y:S05]  /*6c70*/  BRA.U !UP0, `(.L_x_94) ;  /* 0x0000000108dc7547 */ /* 0x002fea000b800000 */
[----:B------:R-:W1:Y:S01]  /*6c80*/  LDCU UR14, c[0x0][0xf20] ;  /* 0x0001e400ff0e77ac */ /* 0x000e620008000800 */
[----:B------:R-:W-:Y:S02]  /*6c90*/  R2UR UR8, R89 ;  /* 0x00000000590872ca */ /* 0x000fe400000e0000 */
[----:B------:R-:W-:Y:S01]  /*6ca0*/  R2UR UR10, R92 ;  /* 0x000000005c0a72ca */ /* 0x000fe200000e0000 */
[----:B------:R-:W-:Y:S01]  /*6cb0*/  UISETP.NE.AND UP1, UPT, UR42, 0x1, UPT ;  /* 0x000000012a00788c */ /* 0x000fe2000bf25270 */
[----:B------:R-:W-:Y:S01]  /*6cc0*/  R2UR UR13, R90 ;  /* 0x000000005a0d72ca */ /* 0x000fe200000e0000 */
[----:B------:R-:W-:Y:S01]  /*6cd0*/  UISETP.NE.AND UP2, UPT, UR39, 0x1, UPT ;  /* 0x000000012700788c */ /* 0x000fe2000bf45270 */
[----:B------:R-:W-:Y:S07]  /*6ce0*/  R2UR UR12, R91 ;  /* 0x000000005b0c72ca */ /* 0x000fee00000e0000 */
[----:B------:R-:W-:Y:S02]  /*6cf0*/  UIMAD.WIDE.U32 UR4, UR55, UR8, URZ ;  /* 0x00000008370472a5 */ /* 0x000fe4000f8e00ff */
[----:B------:R-:W-:Y:S02]  /*6d00*/  UIMAD.WIDE.U32 UR6, UR61, UR10, URZ ;  /* 0x0000000a3d0672a5 */ /* 0x000fe4000f8e00ff */
[----:B------:R-:W-:Y:S02]  /*6d10*/  UISETP.NE.AND UP0, UPT, UR13, 0x1, UPT ;  /* 0x000000010d00788c */ /* 0x000fe4000bf05270 */
[----:B------:R-:W-:Y:S02]  /*6d20*/  UIMAD.WIDE.U32 UR8, UR36, UR8, URZ ;  /* 0x00000008240872a5 */ /* 0x000fe4000f8e00ff */
[----:B------:R-:W-:Y:S01]  /*6d30*/  UIMAD.WIDE.U32 UR10, UR37, UR10, URZ ;  /* 0x0000000a250a72a5 */ /* 0x000fe2000f8e00ff */
[----:B------:R-:W-:Y:S02]  /*6d40*/  UMOV UR4, UR5 ;  /* 0x0000000500047c82 */ /* 0x000fe40008000000 */
[----:B-1----:R-:W-:Y:S03]  /*6d50*/  USHF.R.U32.HI UR5, URZ, UR14, UR4 ;  /* 0x0000000eff057299 */ /* 0x002fe60008011604 */
[----:B------:R-:W-:Y:S02]  /*6d60*/  UMOV UR4, UR7 ;  /* 0x0000000700047c82 */ /* 0x000fe40008000000 */
[----:B------:R-:W-:Y:S02]  /*6d70*/  USHF.R.U32.HI UR7, URZ, UR12, UR4 ;  /* 0x0000000cff077299 */ /* 0x000fe40008011604 */
[----:B------:R-:W-:Y:S02]  /*6d80*/  USEL UR4, UR55, UR5, !UP0 ;  /* 0x0000000537047287 */ /* 0x000fe4000c000000 */
[----:B------:R-:W-:Y:S01]  /*6d90*/  USEL UR7, UR61, UR7, !UP1 ;  /* 0x000000073d077287 */ /* 0x000fe2000c800000 */
[----:B------:R-:W-:Y:S01]  /*6da0*/  UMOV UR5, UR9 ;  /* 0x0000000900057c82 */ /* 0x000fe20008000000 */
[----:B------:R-:W-:Y:S02]  /*6db0*/  UIMAD.WIDE.U32 UR8, UR4, UR40, URZ ;  /* 0x00000028040872a5 */ /* 0x000fe4000f8e00ff */
[----:B------:R-:W-:Y:S03]  /*6dc0*/  USHF.R.U32.HI UR6, URZ, UR14, UR5 ;  /* 0x0000000eff067299 */ /* 0x000fe60008011605 */
[----:B------:R-:W-:Y:S01]  /*6dd0*/  UMOV UR5, UR11 ;  /* 0x0000000b00057c82 */ /* 0x000fe20008000000 */
[----:B------:R-:W-:Y:S02]  /*6de0*/  UIMAD.WIDE.U32 UR10, UR7, UR40, URZ ;  /* 0x00000028070a72a5 */ /* 0x000fe4000f8e00ff */
[----:B------:R-:W-:Y:S02]  /*6df0*/  USHF.R.U32.HI UR12, URZ, UR12, UR5 ;  /* 0x0000000cff0c7299 */ /* 0x000fe40008011605 */
[----:B------:R-:W-:Y:S01]  /*6e00*/  USEL UR6, UR36, UR6, !UP0 ;  /* 0x0000000624067287 */ /* 0x000fe2000c000000 */
[----:B------:R-:W-:Y:S02]  /*6e10*/  UMOV UR5, UR9 ;  /* 0x0000000900057c82 */ /* 0x000fe40008000000 */
[----:B------:R-:W-:Y:S01]  /*6e20*/  UMOV UR10, UR11 ;  /* 0x0000000b000a7c82 */ /* 0x000fe20008000000 */
[----:B------:R-:W-:Y:S02]  /*6e30*/  @UP2 USHF.R.U32.HI UR4, URZ, UR41, UR5 ;  /* 0x00000029ff042299 */ /* 0x000fe40008011605 */
[----:B------:R-:W-:Y:S02]  /*6e40*/  @UP2 USHF.R.U32.HI UR7, URZ, UR41, UR10 ;  /* 0x00000029ff072299 */ /* 0x000fe4000801160a */
[----:B------:R-:W-:Y:S02]  /*6e50*/  UIMAD UR4, UR39, UR4, URZ ;  /* 0x00000004270472a4 */ /* 0x000fe4000f8e02ff */
[----:B------:R-:W-:Y:S02]  /*6e60*/  UIMAD.WIDE.U32 UR10, UR6, UR40, URZ ;  /* 0x00000028060a72a5 */ /* 0x000fe4000f8e00ff */
[----:B------:R-:W-:Y:S02]  /*6e70*/  USEL UR5, UR37, UR12, !UP1 ;  /* 0x0000000c25057287 */ /* 0x000fe4000c800000 */
[----:B------:R-:W-:Y:S02]  /*6e80*/  UIMAD UR8, UR39, UR7, URZ ;  /* 0x00000007270872a4 */ /* 0x000fe4000f8e02ff */
[----:B------:R-:W-:Y:S03]  /*6e90*/  UISETP.GE.AND UP0, UPT, UR6, UR4, UPT ;  /* 0x000000040600728c */ /* 0x000fe6000bf06270 */
[----:B------:R-:W-:Y:S01]  /*6ea0*/  UMOV UR4, UR11 ;  /* 0x0000000b00047c82 */ /* 0x000fe20008000000 */
[----:B------:R-:W-:Y:S02]  /*6eb0*/  UISETP.GE.OR UP0, UPT, UR5, UR8, UP0 ;  /* 0x000000080500728c */ /* 0x000fe40008706670 */
[----:B------:R-:W-:Y:S02]  /*6ec0*/  USHF.R.U32.HI UR4, URZ, UR41, UR4 ;  /* 0x00000029ff047299 */ /* 0x000fe40008011604 */
[----:B------:R-:W-:Y:S02]  /*6ed0*/  UIMAD.WIDE.U32 UR8, UR5, UR40, URZ ;  /* 0x00000028050872a5 */ /* 0x000fe4000f8e00ff */
[----:B------:R-:W-:Y:S02]  /*6ee0*/  USEL UR11, UR6, UR4, !UP2 ;  /* 0x00000004060b7287 */ /* 0x000fe4000d000000 */
[----:B------:R-:W-:Y:S02]  /*6ef0*/  UIADD3 UR8, UPT, UPT, -UR5, URZ, URZ ;  /* 0x000000ff05087290 */ /* 0x000fe4000fffe1ff */
[----:B------:R-:W-:Y:S01]  /*6f00*/  UIADD3 UR10, UPT, UPT, -UR11, URZ, URZ ;  /* 0x000000ff0b0a7290 */ /* 0x000fe2000fffe1ff */
[----:B------:R-:W-:Y:S01]  /*6f10*/  @!UP0 UMOV UR4, UR9 ;  /* 0x0000000900048c82 */ /* 0x000fe20008000000 */
[----:B------:R-:W-:Y:S02]  /*6f20*/  UIADD3 UR9, UPT, UPT, -UR6, URZ, URZ ;  /* 0x000000ff06097290 */ /* 0x000fe4000fffe1ff */
[----:B------:R-:W-:Y:S02]  /*6f30*/  @!UP0 USHF.R.U32.HI UR4, URZ, UR41, UR4 ;  /* 0x00000029ff048299 */ /* 0x000fe40008011604 */
[----:B------:R-:W-:Y:S02]  /*6f40*/  UIMAD UR10, UR39, UR10, UR6 ;  /* 0x0000000a270a72a4 */ /* 0x000fe4000f8e0206 */
[----:B------:R-:W-:Y:S04]  /*6f50*/  @!UP0 USEL UR4, UR5, UR4, !UP2 ;  /* 0x0000000405048287 */ /* 0x000fe8000d000000 */
[----:B------:R-:W-:Y:S02]  /*6f60*/  @!UP0 UIMAD UR10, UR7, UR10, UR4 ;  /* 0x0000000a070a82a4 */ /* 0x000fe4000f8e0204 */
[----:B------:R-:W-:Y:S02]  /*6f70*/  @!UP0 UIADD3 UR11, UPT, UPT, UR11, -UR4, URZ ;  /* 0x800000040b0b8290 */ /* 0x000fe4000fffe0ff */
[----:B------:R-:W-:Y:S02]  /*6f80*/  UIMAD UR7, UR42, UR8, UR37 ;  /* 0x000000082a0772a4 */ /* 0x000fe4000f8e0225 */
[----:B------:R-:W-:Y:S02]  /*6f90*/  @!UP0 UIMAD UR6, UR11, UR39, UR5 ;  /* 0x000000270b0682a4 */ /* 0x000fe4000f8e0205 */
[----:B------:R-:W-:Y:S01]  /*6fa0*/  UIMAD UR4, UR13, UR9, UR36 ;  /* 0x000000090d0472a4 */ /* 0x000fe2000f8e0224 */
[----:B------:R-:W-:Y:S02]  /*6fb0*/  @!UP0 UMOV UR5, UR10 ;  /* 0x0000000a00058c82 */ /* 0x000fe40008000000 */
[----:B------:R-:W-:Y:S02]  /*6fc0*/  UIMAD UR37, UR5, UR42, UR7 ;  /* 0x0000002a052572a4 */ /* 0x000fe4000f8e0207 */
[----:B------:R-:W-:Y:S11]  /*6fd0*/  UIMAD UR36, UR6, UR13, UR4 ;  /* 0x0000000d062472a4 */ /* 0x000ff6000f8e0204 */
[----:B------:R-:W-:Y:S01]  /*6fe0*/  @!UPT UIADD3 URZ, UPT, UPT, URZ, URZ, URZ ;  /* 0x000000fffffff290 */ /* 0x000fe2000fffe0ff */
.L_x_94:
[----:B------:R-:W-:Y:S01]  /*6ff0*/  UISETP.NE.AND UP0, UPT, UR38, 0x1, UPT ;  /* 0x000000012600788c */ /* 0x000fe2000bf05270 */
[----:B------:R-:W-:Y:S01]  /*7000*/  R2UR UR11, R96 ;  /* 0x00000000600b72ca */ /* 0x000fe200000e0000 */
[----:B------:R-:W-:Y:S01]  /*7010*/  USHF.L.U32 UR50, UR20, 0x7, URZ ;  /* 0x0000000714327899 */ /* 0x000fe200080006ff */
[----:B------:R-:W-:Y:S01]  /*7020*/  IADD3 R77, PT, PT, R77, 0x1, RZ ;  /* 0x000000014d4d7810 */ /* 0x000fe20007ffe0ff */
[----:B------:R-:W-:Y:S07]  /*7030*/  USHF.L.U32 UR49, UR26, 0x6, URZ ;  /* 0x000000061a317899 */ /* 0x000fee00080006ff */
[----:B------:R-:W1:Y:S01]  /*7040*/  @!UP0 LDCU.128 UR12, c[0x0][0xf10] ;  /* 0x0001e200ff0c87ac */ /* 0x000e620008000c00 */
[----:B------:R-:W2:Y:S01]  /*7050*/  @!UP0 LDCU UR5, c[0x0][0xf0c] ;  /* 0x0001e180ff0587ac */ /* 0x000ea20008000800 */
[----:B------:R-:W3:Y:S01]  /*7060*/  @!UP0 LDCU UR10, c[0x0][0xf20] ;  /* 0x0001e400ff0a87ac */ /* 0x000ee20008000800 */
[----:B-1----:R-:W-:Y:S02]  /*7070*/  UIMAD.WIDE.U32 UR8, UR37, UR12, URZ ;  /* 0x0000000c250872a5 */ /* 0x002fe4000f8e00ff */
[----:B------:R-:W-:Y:S02]  /*7080*/  UIMAD.WIDE.U32 UR6, UR36, UR15, URZ ;  /* 0x0000000f240672a5 */ /* 0x000fe4000f8e00ff */
[----:B------:R-:W-:Y:S03]  /*7090*/  @!UP0 UISETP.NE.AND UP1, UPT, UR14, 0x1, UPT ;  /* 0x000000010e00888c */ /* 0x000fe6000bf25270 */
[----:B------:R-:W-:Y:S01]  /*70a0*/  @!UP0 UMOV UR4, UR9 ;  /* 0x0000000900048c82 */ /* 0x000fe20008000000 */
[----:B--2---:R-:W-:Y:S02]  /*70b0*/  @!UP0 UISETP.NE.AND UP2, UPT, UR5, 0x1, UPT ;  /* 0x000000010500888c */ /* 0x004fe4000bf45270 */
[----:B------:R-:W-:Y:S01]  /*70c0*/  @!UP0 USHF.R.U32.HI UR4, URZ, UR13, UR4 ;  /* 0x0000000dff048299 */ /* 0x000fe20008011604 */
[----:B------:R-:W-:Y:S02]  /*70d0*/  @!UP0 UMOV UR6, UR7 ;  /* 0x0000000700068c82 */ /* 0x000fe40008000000 */
[----:B---3--:R-:W-:Y:S02]  /*70e0*/  @!UP0 USHF.R.U32.HI UR6, URZ, UR10, UR6 ;  /* 0x0000000aff068299 */ /* 0x008fe40008011606 */
[----:B------:R-:W-:Y:S02]  /*70f0*/  @!UP0 USEL UR7, UR37, UR4, !UP2 ;  /* 0x0000000425078287 */ /* 0x000fe4000d000000 */
[----:B------:R-:W-:Y:S04]  /*7100*/  @!UP0 USEL UR6, UR36, UR6, !UP1 ;  /* 0x0000000624068287 */ /* 0x000fe8000c800000 */
[----:B------:R-:W-:Y:S02]  /*7110*/  @!UP0 UIADD3 UR4, UPT, UPT, -UR7, UR6, URZ ;  /* 0x0000000607048290 */ /* 0x000fe4000fffe1ff */
[----:B------:R-:W-:Y:S02]  /*7120*/  @!UP0 UIADD3 UR6, UPT, UPT, UR7, -UR6, URZ ;  /* 0x8000000607068290 */ /* 0x000fe4000fffe0ff */
[----:B------:R-:W-:Y:S02]  /*7130*/  @!UP0 UIMAD UR37, UR4, UR5, UR37 ;  /* 0x00000005042582a4 */ /* 0x000fe4000f8e0225 */
[----:B------:R-:W-:Y:S02]  /*7140*/  @!UP0 UIMAD UR36, UR6, UR14, UR36 ;  /* 0x0000000e062482a4 */ /* 0x000fe4000f8e0224 */
[----:B------:R-:W-:Y:S09]  /*7150*/  ULOP3.LUT UP0, URZ, UR11, 0x90, URZ, 0xc0, !UPT ;  /* 0x000000900bff7892 */ /* 0x000ff2000f80c0ff */
[----:B------:R-:W-:Y:S05]  /*7160*/  BRA.U !UP0, `(.L_x_95) ;  /* 0x00000001087c7547 */ /* 0x000fea000b800000 */
[----:B------:R-:W1:Y:S01]  /*7170*/  LDCU.64 UR8, c[0x4][0x80] ;  /* 0x01001000ff0877ac */ /* 0x000e620008000a00 */
[----:B------:R-:W-:Y:S01]  /*7180*/  MOV R2, 0x0 ;  /* 0x0000000000027802 */ /* 0x000fe20000000f00 */
[----:B------:R-:W-:Y:S02]  /*7190*/  HFMA2 R12, -RZ, RZ, 0, 5.9604644775390625e-08 ;  /* 0x00000001ff0c7431 */ /* 0x000fe400000001ff */
[----:B------:R-:W-:Y:S01]  /*71a0*/  IMAD.MOV.U32 R8, RZ, RZ, 0x70 ;  /* 0x00000070ff087424 */ /* 0x000fe200078e00ff */
[----:B------:R2:W3:Y:S01]  /*71b0*/  LDC.64 R14, c[0x4][R2] ;  /* 0x01000000020e7b82 */ /* 0x0004e20000000a00 */
[----:B------:R-:W4:Y:S01]  /*71c0*/  LDCU.64 UR6, c[0x4][0x88] ;  /* 0x01001100ff0677ac */ /* 0x000f220008000a00 */
[----:B------:R-:W-:Y:S01]  /*71d0*/  IMAD.MOV.U32 R13, RZ, RZ, RZ ;  /* 0x000000ffff0d7224 */ /* 0x000fe200078e00ff */
[----:B------:R-:W2:Y:S01]  /*71e0*/  LDCU.64 UR4, c[0x4][0x8] ;  /* 0x01000100ff0477ac */ /* 0x000ea20008000a00 */
[----:B-1----:R-:W-:Y:S01]  /*71f0*/  MOV R5, UR9 ;  /* 0x0000000900057c02 */ /* 0x002fe20008000f00 */
[----:B------:R-:W-:Y:S01]  /*7200*/  IMAD.U32 R4, RZ, RZ, UR8 ;  /* 0x00000008ff047e24 */ /* 0x000fe2000f8e00ff */
[----:B----4-:R-:W-:Y:S01]  /*7210*/  MOV R7, UR7 ;  /* 0x0000000700077c02 */ /* 0x010fe20008000f00 */
[----:B------:R-:W-:Y:S01]  /*7220*/  IMAD.U32 R6, RZ, RZ, UR6 ;  /* 0x00000006ff067e24 */ /* 0x000fe2000f8e00ff */
[----:B--2---:R-:W-:Y:S01]  /*7230*/  MOV R11, UR5 ;  /* 0x00000005000b7c02 */ /* 0x004fe20008000f00 */
[----:B------:R-:W-:Y:S02]  /*7240*/  IMAD.U32 R10, RZ, RZ, UR4 ;  /* 0x00000004ff0a7e24 */ /* 0x000fe4000f8e00ff */
[----:B------:R-:W-:Y:S07]  /*7250*/  LEPC R20, `(.L_x_96) ;  /* 0x000000001014794e */ /* 0x000fee0000000000 */
[----:B---3-5:R-:W-:Y:S05]  /*7260*/  CALL.ABS.NOINC R14 ;  /* 0x000000000e007343 */ /* 0x028fea0003c00000 */
.L_x_96:
[----:B------:R-:W1:Y:S01]  /*7270*/  LDCU.64 UR8, c[0x4][0x80] ;  /* 0x01001000ff0877ac */ /* 0x000e620008000a00 */
[----:B------:R-:W2:Y:S01]  /*7280*/  LDC.64 R2, c[0x4][R2] ;  /* 0x0100000002027b82 */ /* 0x000ea20000000a00 */
[----:B------:R-:W-:Y:S02]  /*7290*/  HFMA2 R12, -RZ, RZ, 0, 5.9604644775390625e-08 ;  /* 0x00000001ff0c7431 */ /* 0x000fe400000001ff */
[----:B------:R-:W-:Y:S02]  /*72a0*/  IMAD.MOV.U32 R8, RZ, RZ, 0x70 ;  /* 0x00000070ff087424 */ /* 0x000fe400078e00ff */
[----:B------:R-:W-:Y:S01]  /*72b0*/  IMAD.MOV.U32 R13, RZ, RZ, RZ ;  /* 0x000000ffff0d7224 */ /* 0x000fe200078e00ff */
[----:B------:R-:W3:Y:S01]  /*72c0*/  LDCU.64 UR6, c[0x4][0x88] ;  /* 0x01001100ff0677ac */ /* 0x000ee20008000a00 */
[----:B------:R-:W4:Y:S01]  /*72d0*/  LDCU.64 UR4, c[0x4][0x8] ;  /* 0x01000100ff0477ac */ /* 0x000f220008000a00 */
[----:B-1----:R-:W-:Y:S02]  /*72e0*/  MOV R4, UR8 ;  /* 0x0000000800047c02 */ /* 0x002fe40008000f00 */
[----:B------:R-:W-:Y:S02]  /*72f0*/  MOV R5, UR9 ;  /* 0x0000000900057c02 */ /* 0x000fe40008000f00 */
[----:B---3--:R-:W-:Y:S01]  /*7300*/  MOV R7, UR7 ;  /* 0x0000000700077c02 */ /* 0x008fe20008000f00 */
[----:B------:R-:W-:Y:S01]  /*7310*/  IMAD.U32 R6, RZ, RZ, UR6 ;  /* 0x00000006ff067e24 */ /* 0x000fe2000f8e00ff */
[----:B----4-:R-:W-:Y:S01]  /*7320*/  MOV R11, UR5 ;  /* 0x00000005000b7c02 */ /* 0x010fe20008000f00 */
[----:B------:R-:W-:Y:S02]  /*7330*/  IMAD.U32 R10, RZ, RZ, UR4 ;  /* 0x00000004ff0a7e24 */ /* 0x000fe4000f8e00ff */
[----:B------:R-:W-:Y:S07]  /*7340*/  LEPC R20, `(.L_x_95) ;  /* 0x000000001014794e */ /* 0x000fee0000000000 */
[----:B--2---:R-:W-:Y:S05]  /*7350*/  CALL.ABS.NOINC R2 ;  /* 0x0000000002007343 */ /* 0x004fea0003c00000 */
.L_x_95:
[----:B------:R-:W-:Y:S02]  /*7360*/  R2UR UR6, R97 ;  /* 0x00000000610672ca */ /* 0x000fe400000e0000 */
[----:B------:R-:W-:Y:S02]  /*7370*/  R2UR UR5, R88 ;  /* 0x00000000580572ca */ /* 0x000fe400000e0000 */
[----:B------:R-:W-:Y:S02]  /*7380*/  R2UR UR4, R87 ;  /* 0x00000000570472ca */ /* 0x000fe400000e0000 */
[----:B------:R-:W-:Y:S02]  /*7390*/  ISETP.NE.U32.AND P4, PT, R74, RZ, PT ;  /* 0x000000ff4a00720c */ /* 0x000fe40003f85070 */
[----:B------:R-:W-:Y:S02]  /*73a0*/  ISETP.NE.U32.AND P2, PT, RZ, UR62, PT ;  /* 0x0000003eff007c0c */ /* 0x000fe4000bf45070 */
[----:B------:R-:W-:Y:S02]  /*73b0*/  ISETP.NE.AND.EX P4, PT, R75, RZ, PT, P4 ;  /* 0x000000ff4b00720c */ /* 0x000fe40003f85340 */
[----:B------:R-:W-:Y:S01]  /*73c0*/  ISETP.NE.AND.EX P2, PT, RZ, UR63, PT, P2 ;  /* 0x0000003fff007c0c */ /* 0x000fe2000bf45320 */
[----:B------:R-:W-:Y:S02]  /*73d0*/  UISETP.NE.AND UP2, UPT, UR6, URZ, UPT ;  /* 0x000000ff0600728c */ /* 0x000fe4000bf45270 */
[----:B------:R-:W-:Y:S04]  /*73e0*/  UISETP.NE.U32.AND UP0, UPT, UR5, URZ, UPT ;  /* 0x000000ff0500728c */ /* 0x000fe8000bf05070 */
[----:B------:R-:W-:Y:S01]  /*73f0*/  UISETP.NE.AND.EX UP1, UPT, UR4, URZ, UPT, UP0 ;  /* 0x000000ff0400728c */ /* 0x000fe2000bf25300 */
[----:B------:R-:W-:Y:S01]  /*7400*/  PLOP3.LUT P1, PT, PT, PT, UP2, 0x80, 0x8 ;  /* 0x000000000008781c */ /* 0x000fe20003f2f028 */
[----:B------:R-:W-:Y:S03]  /*7410*/  UPLOP3.LUT UP0, UPT, UPT, UPT, UPT, 0x40, 0x4 ;  /* 0x000000000004789c */ /* 0x000fe60003f0e870 */
[----:B------:R-:W-:Y:S06]  /*7420*/  @UP2 UPLOP3.LUT UP0, UPT, UPT, UPT, UP1, 0x80, 0x8 ;  /* 0x000000000008289c */ /* 0x000fec0003f0f010 */
[----:B------:R-:W-:Y:S01]  /*7430*/  PLOP3.LUT P0, PT, PT, PT, UP0, 0x80, 0x8 ;  /* 0x000000000008781c */ /* 0x000fe20003f0f008 */
[----:B------:R-:W-:Y:S01]  /*7440*/  @!UPT UIADD3 URZ, UPT, UPT, URZ, URZ, URZ ;  /* 0x000000fffffff290 */ /* 0x000fe2000fffe0ff */
[----:B------:R-:W-:Y:S11]  /*7450*/  BRA.U !UP1, `(.L_x_97) ;  /* 0x0000000109407547 */ /* 0x000ff6000b800000 */
[----:B------:R-:W-:Y:S01]  /*7460*/  UISETP.NE.U32.AND UP0, UPT, UR62, URZ, UPT ;  /* 0x000000ff3e00728c */ /* 0x000fe2000bf05070 */
[----:B------:R-:W-:Y:S01]  /*7470*/  R2UR UR6, R88 ;  /* 0x00000000580672ca */ /* 0x000fe200000e0000 */
[----:B------:R-:W1:Y:S01]  /*7480*/  LDCU.64 UR8, c[0x0][0x358] ;  /* 0x00006b00ff0877ac */ /* 0x000e620008000a00 */
[----:B------:R-:W-:Y:S02]  /*7490*/  HFMA2 R85, -RZ, RZ, 0, 5.9604644775390625e-08 ;  /* 0x00000001ff557431 */ /* 0x000fe400000001ff */
[----:B------:R-:W-:Y:S01]  /*74a0*/  IMAD.MOV.U32 R0, RZ, RZ, 0x1 ;  /* 0x00000001ff007424 */ /* 0x000fe200078e00ff */
[----:B------:R-:W-:Y:S06]  /*74b0*/  UISETP.NE.AND.EX UP0, UPT, UR63, URZ, UPT, UP0 ;  /* 0x000000ff3f00728c */ /* 0x000fec000bf05300 */
[----:B------:R-:W-:Y:S05]  /*74c0*/  PLOP3.LUT P3, PT, PT, PT, UP0, 0x80, 0x8 ;  /* 0x000000000008781c */ /* 0x000fea0003f6f008 */
[----:B------:R-:W2:Y:S01]  /*74d0*/  @UP0 LDCU.64 UR4, c[0x0][0xc88] ;  /* 0x00019100ff0407ac */ /* 0x000ea20008000a00 */
[----:B------:R-:W-:Y:S07]  /*74e0*/  @UP0 UIMAD UR6, UR52, UR6, URZ ;  /* 0x00000006340602a4 */ /* 0x000fee000f8e02ff */
[----:B------:R-:W-:Y:S01]  /*74f0*/  @!P3 PRMT R85, R0, 0x7610, R85 ;  /* 0x000076100055b816 */ /* 0x000fe20000000055 */
[----:B--2---:R-:W-:Y:S06]  /*7500*/  @UP0 UIMAD.WIDE UR4, UR6, 0x4, UR4 ;  /* 0x00000004060408a5 */ /* 0x004fec000f8e0204 */
[----:B------:R-:W-:Y:S02]  /*7510*/  IMAD.U32 R2, RZ, RZ, UR4 ;  /* 0x00000004ff027e24 */ /* 0x000fe4000f8e00ff */
[----:B------:R-:W-:Y:S03]  /*7520*/  IMAD.U32 R3, RZ, RZ, UR5 ;  /* 0x00000005ff037e24 */ /* 0x000fe6000f8e00ff */
[----:B------:R-:W2:Y:S02]  /*7530*/  @!UP0 LDCU UR4, c[0x0][0xc80] ;  /* 0x00019000ff0487ac */ /* 0x000ea40008000800 */
[----:B-1---5:R1:W5:Y:S02]  /*7540*/  @P3 LDG.E R45, desc[UR8][R2.64] ;  /* 0x00000008022d3981 */ /* 0x022364000c1e1900 */
[----:B-12---:R-:W-:Y:S02]  /*7550*/  @!P3 MOV R45, UR4 ;  /* 0x00000004002dbc02 */ /* 0x006fe40008000f00 */
.L_x_97:
[----:B------:R-:W-:Y:S05]  /*7560*/  @!P4 BRA `(.L_x_98) ;  /* 0x000000000024c947 */ /* 0x000fea0003800000 */
[----:B------:R-:W-:Y:S01]  /*7570*/  ISETP.NE.U32.AND P3, PT, R72, RZ, PT ;  /* 0x000000ff4800720c */ /* 0x000fe20003f65070 */
[----:B------:R-:W1:Y:S03]  /*7580*/  LDCU.64 UR4, c[0x0][0x358] ;  /* 0x00006b00ff0477ac */ /* 0x000e660008000a00 */
[----:B------:R-:W-:Y:S11]  /*7590*/  ISETP.NE.AND.EX P3, PT, R73, RZ, PT, P3 ;  /* 0x000000ff4900720c */ /* 0x000ff60003f65330 */
[----:B------:R-:W-:Y:S02]  /*75a0*/  @!UPT UIADD3 URZ, UPT, UPT, URZ, URZ, URZ ;  /* 0x000000fffffff290 */ /* 0x000fe4000fffe0ff */
[----:B------:R-:W2:Y:S01]  /*75b0*/  @P3 LDC.64 R2, c[0x0][0xca8] ;  /* 0x00032a00ff023b82 */ /* 0x000ea20000000a00 */
[----:B------:R-:W-:Y:S04]  /*75c0*/  @P3 IMAD R0, R74, UR52, RZ ;  /* 0x000000344a003c24 */ /* 0x000fe8000f8e02ff */
[----:B--2---:R-:W-:Y:S05]  /*75d0*/  @P3 IMAD.WIDE R2, R0, 0x4, R2 ;  /* 0x0000000400023825 */ /* 0x004fea00078e0202 */
[----:B-1---5:R1:W5:Y:S02]  /*75e0*/  @P3 LDG.E R43, desc[UR4][R2.64] ;  /* 0x00000004022b3981 */ /* 0x022364000c1e1900 */
[----:B-1----:R-:W2:Y:S02]  /*75f0*/  @!P3 LDC R43, c[0x0][0xca0] ;  /* 0x00032800ff2bbb82 */ /* 0x002ea40000000800 */
.L_x_98:
[----:B-----5:R-:W-:Y:S01]  /*7600*/  FSETP.NEU.AND P3, PT, R45, RZ, PT ;  /* 0x000000ff2d00720b */ /* 0x020fe20003f6d000 */
[----:B------:R-:W-:Y:S01]  /*7610*/  ULOP3.LUT UR4, UR54, 0x1, URZ, 0x3c, !UPT ;  /* 0x0000000136047892 */ /* 0x000fe2000f8e3cff */
[----:B------:R-:W-:Y:S01]  /*7620*/  SEL R4, RZ, 0xffffffff, P2 ;  /* 0xffffffffff047807 */ /* 0x000fe20001000000 */
[----:B------:R-:W-:Y:S01]  /*7630*/  IMAD.U32 R51, RZ, RZ, UR44 ;  /* 0x0000002cff337e24 */ /* 0x000fe2000f8e00ff */
[----:B------:R-:W-:Y:S01]  /*7640*/  @P1 LOP3.LUT P2, RZ, R85, 0xff, RZ, 0xc0, !PT ;  /* 0x000000ff55ff1812 */ /* 0x000fe2000784c0ff */
[----:B------:R-:W-:Y:S01]  /*7650*/  IMAD.MOV.U32 R99, RZ, RZ, 0x10 ;  /* 0x00000010ff637424 */ /* 0x000fe200078e00ff */
[----:B------:R-:W-:Y:S01]  /*7660*/  @P1 SEL R0, RZ, 0xffffffff, P3 ;  /* 0xffffffffff001807 */ /* 0x000fe20001800000 */
[----:B------:R-:W-:Y:S01]  /*7670*/  IMAD.U32 R113, RZ, RZ, UR4 ;  /* 0x00000004ff717e24 */ /* 0x000fe2000f8e00ff */
[----:B------:R-:W-:Y:S01]  /*7680*/  LEA R105, R80, UR43, 0x3 ;  /* 0x0000002b50697c11 */ /* 0x000fe2000f8e18ff */
[----:B------:R-:W-:Y:S01]  /*7690*/  IMAD.SHL.U32 R104, R82, 0x2, RZ ;  /* 0x0000000252687824 */ /* 0x000fe200078e00ff */
[----:B------:R-:W-:Y:S01]  /*76a0*/  @P0 SEL R0, R4, R0, !P2 ;  /* 0x0000000004000207 */ /* 0x000fe20005000000 */
[----:B------:R-:W-:Y:S01]  /*76b0*/  IMAD.SHL.U32 R51, R51, 0x1000, RZ ;  /* 0x0000100033337824 */ /* 0x000fe200078e00ff */
[----:B------:R-:W-:Y:S01]  /*76c0*/  PLOP3.LUT P2, PT, PT, PT, UP1, 0x80, 0x8 ;  /* 0x000000000008781c */ /* 0x000fe20003f4f018 */
[----:B------:R-:W-:Y:S01]  /*76d0*/  BSSY B1, `(.L_x_99) ;  /* 0x000003b000017945 */ /* 0x000fe20003800000 */
[----:B------:R-:W-:Y:S01]  /*76e0*/  @P1 LOP3.LUT R0, R0, 0x1, RZ, 0xc0, !PT ;  /* 0x0000000100001812 */ /* 0x000fe200078ec0ff */
[----:B------:R-:W-:Y:S01]  /*76f0*/  IMAD.MOV.U32 R112, RZ, RZ, 0x1 ;  /* 0x00000001ff707424 */ /* 0x000fe200078e00ff */
[----:B------:R-:W-:Y:S01]  /*7700*/  LOP3.LUT P4, R76, R85, 0xff, RZ, 0xc0, !PT ;  /* 0x000000ff554c7812 */ /* 0x000fe2000788c0ff */
[----:B------:R-:W-:Y:S01]  /*7710*/  IMAD R106, R80, 0x40, R81 ;  /* 0x00000040506a7824 */ /* 0x000fe200078e0251 */
[----:B------:R-:W-:Y:S01]  /*7720*/  ISETP.NE.U32.OR P5, PT, R0, 0x1, !P1 ;  /* 0x000000010000780c */ /* 0x000fe20004fa5470 */
[----:B------:R-:W-:Y:S01]  /*7730*/  IMAD.U32 R0, RZ, RZ, UR44 ;  /* 0x0000002cff007e24 */ /* 0x000fe2000f8e00ff */
[----:B------:R-:W-:Y:S01]  /*7740*/  SEL R3, RZ, 0xffffffff, P3 ;  /* 0xffffffffff037807 */ /* 0x000fe20001800000 */
[----:B------:R-:W-:Y:S01]  /*7750*/  IMAD.U32 R107, RZ, RZ, UR44 ;  /* 0x0000002cff6b7e24 */ /* 0x000fe2000f8e00ff */
[----:B------:R-:W-:Y:S02]  /*7760*/  LOP3.LUT P6, RZ, R83, 0x40, RZ, 0xc0, !PT ;  /* 0x0000004053ff7812 */ /* 0x000fe400078cc0ff */
[----:B------:R-:W-:Y:S02]  /*7770*/  CS2R R70, SRZ ;  /* 0x0000000000467805 */ /* 0x000fe4000001ff00 */
[----:B------:R-:W-:Y:S02]  /*7780*/  LEA R0, R0, UR43, 0x3 ;  /* 0x0000002b00007c11 */ /* 0x000fe4000f8e18ff */
[----:B------:R-:W-:Y:S02]  /*7790*/  CS2R R68, SRZ ;  /* 0x0000000000447805 */ /* 0x000fe4000001ff00 */
[----:B------:R-:W-:Y:S02]  /*77a0*/  @P2 SEL R3, R4, R3, !P4 ;  /* 0x0000000304032207 */ /* 0x000fe40006000000 */
[----:B------:R-:W-:Y:S02]  /*77b0*/  CS2R R66, SRZ ;  /* 0x0000000000427805 */ /* 0x000fe4000001ff00 */
[----:B------:R-:W-:Y:S02]  /*77c0*/  SEL R99, R99, 0xfffffff0, !P6 ;  /* 0xfffffff063637807 */ /* 0x000fe40007000000 */
[----:B------:R-:W-:Y:S02]  /*77d0*/  CS2R R64, SRZ ;  /* 0x0000000000407805 */ /* 0x000fe4000001ff00 */
[----:B------:R-:W-:Y:S02]  /*77e0*/  LOP3.LUT R3, R3, 0x1, RZ, 0xc0, !PT ;  /* 0x0000000103037812 */ /* 0x000fe400078ec0ff */
[----:B------:R-:W-:Y:S02]  /*77f0*/  CS2R R58, SRZ ;  /* 0x00000000003a7805 */ /* 0x000fe4000001ff00 */
[----:B------:R-:W-:Y:S02]  /*7800*/  @P5 SHF.L.U32 R2, R113, 0x1f, RZ ;  /* 0x0000001f71025819 */ /* 0x000fe400000006ff */
[----:B------:R-:W-:Y:S02]  /*7810*/  CS2R R56, SRZ ;  /* 0x0000000000387805 */ /* 0x000fe4000001ff00 */
[----:B------:R-:W-:Y:S02]  /*7820*/  IADD3 R50, PT, PT, R51, UR43, R104 ;  /* 0x0000002b33327c10 */ /* 0x000fe4000fffe068 */
[----:B------:R-:W-:Y:S01]  /*7830*/  CS2R R54, SRZ ;  /* 0x0000000000367805 */ /* 0x000fe2000001ff00 */
[----:B------:R1:W3:Y:S01]  /*7840*/  @P5 SYNCS.PHASECHK.TRANS64.TRYWAIT P1, [R0+URZ+0x40], R2 ;  /* 0x00004002000055a7 */ /* 0x0002e200080211ff */
[----:B------:R-:W-:Y:S02]  /*7850*/  ISETP.NE.U32.AND P2, PT, R3, 0x1, PT ;  /* 0x000000010300780c */ /* 0x000fe40003f45070 */
[----:B------:R-:W-:Y:S02]  /*7860*/  CS2R R52, SRZ ;  /* 0x0000000000347805 */ /* 0x000fe4000001ff00 */
[----:B------:R-:W-:Y:S01]  /*7870*/  P2R R98, PR, RZ, 0x20 ;  /* 0x00000020ff627803 */ /* 0x000fe20000000000 */
[----:B------:R-:W-:Y:S01]  /*7880*/  IMAD.IADD R49, R50, 0x1, R99 ;  /* 0x0000000132317824 */ /* 0x000fe200078e0263 */
[----:B------:R-:W-:Y:S02]  /*7890*/  P2R R114, PR, RZ, 0x4 ;  /* 0x00000004ff727803 */ /* 0x000fe40000000000 */
[----:B-1----:R-:W-:Y:S04]  /*78a0*/  SHF.L.U32 R2, R79, 0x1f, RZ ;  /* 0x0000001f4f027819 */ /* 0x002fe800000006ff */
[----:B------:R1:W4:Y:S01]  /*78b0*/  SYNCS.PHASECHK.TRANS64.TRYWAIT P0, [R105+URZ+0xa0], R2 ;  /* 0x0000a002690075a7 */ /* 0x00032200080011ff */
[----:B---3--:R-:W-:Y:S01]  /*78c0*/  @P5 SEL R112, RZ, 0x1, !P1 ;  /* 0x00000001ff705807 */ /* 0x008fe20004800000 */
[----:B-1----:R-:W-:Y:S06]  /*78d0*/  @!P5 BRA `(.L_x_100) ;  /* 0x000000000068d947 */ /* 0x002fec0003800000 */
[----:B------:R-:W-:Y:S01]  /*78e0*/  ISETP.NE.AND P1, PT, R112, RZ, PT ;  /* 0x000000ff7000720c */ /* 0x000fe20003f25270 */
[----:B------:R-:W-:Y:S01]  /*78f0*/  BSSY B0, `(.L_x_101) ;  /* 0x000000d000007945 */ /* 0x000fe20003800000 */
[----:B------:R-:W-:Y:S02]  /*7900*/  CS2R R54, SRZ ;  /* 0x0000000000367805 */ /* 0x000fe4000001ff00 */
[----:B------:R-:W-:Y:S02]  /*7910*/  CS2R R52, SRZ ;  /* 0x0000000000347805 */ /* 0x000fe4000001ff00 */
[----:B------:R-:W-:Y:S02]  /*7920*/  CS2R R58, SRZ ;  /* 0x00000000003a7805 */ /* 0x000fe4000001ff00 */
[----:B------:R-:W-:Y:S02]  /*7930*/  CS2R R56, SRZ ;  /* 0x0000000000387805 */ /* 0x000fe4000001ff00 */
[----:B------:R-:W-:Y:S02]  /*7940*/  CS2R R66, SRZ ;  /* 0x0000000000427805 */ /* 0x000fe4000001ff00 */
[----:B------:R-:W-:Y:S02]  /*7950*/  CS2R R64, SRZ ;  /* 0x0000000000407805 */ /* 0x000fe4000001ff00 */
[----:B------:R-:W-:Y:S02]  /*7960*/  CS2R R70, SRZ ;  /* 0x0000000000467805 */ /* 0x000fe4000001ff00 */
[----:B------:R-:W-:Y:S01]  /*7970*/  CS2R R68, SRZ ;  /* 0x0000000000447805 */ /* 0x000fe2000001ff00 */
[----:B------:R-:W-:Y:S06]  /*7980*/  @P1 BRA `(.L_x_102) ;  /* 0x00000000000c1947 */ /* 0x000fec0003800000 */
[----:B------:R-:W-:Y:S04]  /*7990*/  SHF.L.U32 R3, R113, 0x1f, RZ ;  /* 0x0000001f71037819 */ /* 0x000fe800000006ff */
[----:B------:R-:W1:Y:S02]  /*79a0*/  SYNCS.PHASECHK.TRANS64.TRYWAIT P1, [R0+URZ+0x40], R3 ;  /* 0x00004003000075a7 */ /* 0x000e6400080211ff */
[----:B-1----:R-:W-:Y:S05]  /*79b0*/  @!P1 BRA `(.L_x_103) ;  /* 0x0000004800b09947 */ /* 0x002fea0003800000 */
.L_x_102:
[----:B------:R-:W-:Y:S05]  /*79c0*/  BSYNC B0 ;  /* 0x0000000000007941 */ /* 0x000fea0003800000 */
.L_x_101:
[----:B------:R-:W-:Y:S01]  /*79d0*/  ISETP.NE.AND P1, PT, R114, RZ, PT ;  /* 0x000000ff7200720c */ /* 0x000fe20003f25270 */
[----:B------:R-:W-:Y:S04]  /*79e0*/  UIADD3 UR4, UPT, UPT, UR44, 0x1, URZ ;  /* 0x000000012c047890 */ /* 0x000fe8000fffe0ff */
[----:B------:R-:W-:Y:S04]  /*79f0*/  UISETP.NE.AND UP0, UPT, UR4, 0x3, UPT ;  /* 0x000000030400788c */ /* 0x000fe8000bf05270 */
[----:B------:R-:W-:Y:S02]  /*7a00*/  USEL UR5, URZ, 0x1, UP0 ;  /* 0x00000001ff057887 */ /* 0x000fe40008000000 */
[----:B------:R-:W-:Y:S02]  /*7a10*/  USEL UR4, UR4, URZ, UP0 ;  /* 0x000000ff04047287 */ /* 0x000fe40008000000 */
[----:B------:R3:W1:Y:S02]  /*7a20*/  @P1 LDS.128 R52, [R50+0x200] ;  /* 0x0002000032341984 */ /* 0x0006640000000c00 */
[----:B------:R-:W-:Y:S02]  /*7a30*/  LOP3.LUT R113, R113, UR5, RZ, 0x3c, !PT ;  /* 0x0000000571717c12 */ /* 0x000fe4000f8e3cff */
[----:B------:R3:W1:Y:S01]  /*7a40*/  @P1 LDS.128 R56, [R49+0x200] ;  /* 0x0002000031381984 */ /* 0x0006620000000c00 */
[----:B------:R-:W-:Y:S03]  /*7a50*/  IMAD.U32 R107, RZ, RZ, UR4 ;  /* 0x00000004ff6b7e24 */ /* 0x000fe6000f8e00ff */
[----:B------:R3:W1:Y:S04]  /*7a60*/  @P1 LDS.128 R64, [R50+0xa00] ;  /* 0x000a000032401984 */ /* 0x0006680000000c00 */
[----:B------:R3:W1:Y:S02]  /*7a70*/  @P1 LDS.128 R68, [R49+0xa00] ;  /* 0x000a000031441984 */ /* 0x0006640000000c00 */
.L_x_100:
[----:B------:R-:W-:Y:S05]  /*7a80*/  BSYNC B1 ;  /* 0x0000000000017941 */ /* 0x000fea0003800000 */
.L_x_99:
[----:B------:R-:W-:Y:S01]  /*7a90*/  HFMA2 R39, -RZ, RZ, 0, 0 ;  /* 0x00000000ff277431 */ /* 0x000fe200000001ff */
[----:B-1----:R-:W-:Y:S01]  /*7aa0*/  SHF.R.U32.HI R0, RZ, 0x15, R106 ;  /* 0x00000015ff007819 */ /* 0x002fe2000001166a */
[----:B----4-:R-:W-:Y:S06]  /*7ab0*/  @P0 BRA `(.L_x_104) ;  /* 0x0000000000080947 */ /* 0x010fec0003800000 */
[----:B------:R-:W1:Y:S02]  /*7ac0*/  SYNCS.PHASECHK.TRANS64.TRYWAIT P0, [R105+URZ+0xa0], R2 ;  /* 0x0000a002690075a7 */ /* 0x000e6400080011ff */
[----:B-1----:R-:W-:Y:S05]  /*7ad0*/  @!P0 BRA `(.L_x_105) ;  /* 0x00000048007c8947 */ /* 0x002fea0003800000 */
.L_x_104:
[----:B-1----:R-:W-:Y:S01]  /*7ae0*/  LOP3.LUT R2, R0, 0x3, RZ, 0xc0, !PT ;  /* 0x0000000300027812 */ /* 0x002fe200078ec0ff */
[----:B------:R-:W-:Y:S01]  /*7af0*/  IMAD.MOV.U32 R38, RZ, RZ, RZ ;  /* 0x000000ffff267224 */ /* 0x000fe200078e00ff */
[----:B------:R-:W-:Y:S02]  /*7b00*/  CS2R R36, SRZ ;  /* 0x0000000000247805 */ /* 0x000fe4000001ff00 */
[----:B------:R-:W-:Y:S02]  /*7b10*/  CS2R R34, SRZ ;  /* 0x0000000000227805 */ /* 0x000fe4000001ff00 */
[----:B------:R-:W-:Y:S02]  /*7b20*/  ISETP.NE.AND P0, PT, R84, R2, PT ;  /* 0x000000025400720c */ /* 0x000fe40003f05270 */
[----:B------:R-:W-:Y:S02]  /*7b30*/  CS2R R32, SRZ ;  /* 0x0000000000207805 */ /* 0x000fe4000001ff00 */
        /* <DEDUP_REMOVED lines=13> */
[----:B------:R-:W-:Y:S11]  /*7c10*/  LOP3.LUT P0, RZ, R0, 0x3, R86, 0x48, !PT ;  /* 0x0000000300ff7812 */ /* 0x000ff60007804856 */
[----:B------:R-:W-:Y:S02]  /*7c20*/  @!UPT UIADD3 URZ, UPT, UPT, URZ, URZ, URZ ;  /* 0x000000fffffff290 */ /* 0x000fe4000fffe0ff */
[----:B------:R-:W-:Y:S05]  /*7c30*/  @!P0 BRA `(.L_x_107) ;  /* 0x0000000000408947 */ /* 0x000fea0003800000 */
[----:B------:R-:W1:Y:S01]  /*7c40*/  LDCU.64 UR8, c[0x4][0x70] ;  /* 0x01000e00ff0877ac */ /* 0x000e620008000a00 */
[----:B------:R-:W-:Y:S01]  /*7c50*/  MOV R15, 0x0 ;  /* 0x00000000000f7802 */ /* 0x000fe20000000f00 */
[----:B------:R-:W-:Y:S02]  /*7c60*/  HFMA2 R12, -RZ, RZ, 0, 5.9604644775390625e-08 ;  /* 0x00000001ff0c7431 */ /* 0x000fe400000001ff */
[----:B------:R-:W-:Y:S02]  /*7c70*/  IMAD.MOV.U32 R8, RZ, RZ, 0x192 ;  /* 0x00000192ff087424 */ /* 0x000fe400078e00ff */
[----:B------:R-:W-:Y:S01]  /*7c80*/  IMAD.MOV.U32 R13, RZ, RZ, RZ ;  /* 0x000000ffff0d7224 */ /* 0x000fe200078e00ff */
[----:B------:R-:W4:Y:S01]  /*7c90*/  LDCU.64 UR6, c[0x4][0x78] ;  /* 0x01000f00ff0677ac */ /* 0x000f220008000a00 */
[----:B------:R-:W2:Y:S01]  /*7ca0*/  LDC.64 R14, c[0x4][R15] ;  /* 0x010000000f0e7b82 */ /* 0x000ea20000000a00 */
[----:B------:R-:W5:Y:S01]  /*7cb0*/  LDCU.64 UR4, c[0x4][0x10] ;  /* 0x01000200ff0477ac */ /* 0x000f620008000a00 */
[----:B-1----:R-:W-:Y:S01]  /*7cc0*/  MOV R5, UR9 ;  /* 0x0000000900057c02 */ /* 0x002fe20008000f00 */
[----:B------:R-:W-:Y:S01]  /*7cd0*/  IMAD.U32 R4, RZ, RZ, UR8 ;  /* 0x00000008ff047e24 */ /* 0x000fe2000f8e00ff */
[----:B----4-:R-:W-:Y:S01]  /*7ce0*/  MOV R7, UR7 ;  /* 0x0000000700077c02 */ /* 0x010fe20008000f00 */
[----:B------:R-:W-:Y:S01]  /*7cf0*/  IMAD.U32 R6, RZ, RZ, UR6 ;  /* 0x00000006ff067e24 */ /* 0x000fe2000f8e00ff */
[----:B-----5:R-:W-:Y:S01]  /*7d00*/  MOV R11, UR5 ;  /* 0x00000005000b7c02 */ /* 0x020fe20008000f00 */
[----:B------:R-:W-:Y:S02]  /*7d10*/  IMAD.U32 R10, RZ, RZ, UR4 ;  /* 0x00000004ff0a7e24 */ /* 0x000fe4000f8e00ff */
[----:B------:R-:W-:Y:S07]  /*7d20*/  LEPC R20, `(.L_x_107) ;  /* 0x000000001014794e */ /* 0x000fee0000000000 */
[----:B--23--:R-:W-:Y:S05]  /*7d30*/  CALL.ABS.NOINC R14 ;  /* 0x000000000e007343 */ /* 0x00cfea0003c00000 */
.L_x_107:
[----:B------:R-:W-:Y:S05]  /*7d40*/  WARPSYNC.ALL ;  /* 0x0000000000007948 */ /* 0x000fea0003800000 */
[C---:B------:R-:W-:Y:S01]  /*7d50*/  R2UR UR4, R106.reuse ;  /* 0x000000006a0472ca */ /* 0x040fe200000e0000 */
[----:B------:R-:W-:Y:S05]  /*7d60*/  VIADD R0, R106, 0x20 ;  /* 0x000000206a007836 */ /* 0x000fea0000000000 */
[----:B------:R-:W-:Y:S04]  /*7d70*/  SHF.R.U32.HI R0, RZ, 0x15, R0 ;  /* 0x00000015ff007819 */ /* 0x000fe80000011600 */
[----:B------:R-:W-:Y:S03]  /*7d80*/  LOP3.LUT P0, RZ, R0, 0x3, R86, 0x48, !PT ;  /* 0x0000000300ff7812 */ /* 0x000fe60007804856 */
[----:B------:R-:W1:Y:S10]  /*7d90*/  LDTM.x16 R24, tmem[UR4] ;  /* 0x00000004001879ee */ /* 0x000e740008240000 */
[----:B-1----:R-:W-:Y:S05]  /*7da0*/  @!P0 BRA `(.L_x_108) ;  /* 0x0000000000408947 */ /* 0x002fea0003800000 */
        /* <DEDUP_REMOVED lines=16> */
.L_x_108:
[----:B------:R-:W-:Y:S05]  /*7eb0*/  WARPSYNC.ALL ;  /* 0x0000000000007948 */ /* 0x000fea0003800000 */
[----:B------:R-:W-:Y:S11]  /*7ec0*/  R2UR UR4, R106 ;  /* 0x000000006a0472ca */ /* 0x000ff600000e0000 */
[----:B------:R-:W-:Y:S02]  /*7ed0*/  @!UPT UIADD3 URZ, UPT, UPT, URZ, URZ, URZ ;  /* 0x000000fffffff290 */ /* 0x000fe4000fffe0ff */
[----:B------:R-:W1:Y:S02]  /*7ee0*/  LDTM.x16 R4, tmem[UR4+0x20] ;  /* 0x00002004000479ee */ /* 0x000e640008240000 */
[----:B-1----:R-:W-:Y:S01]  /*7ef0*/  NOP ;  /* 0x0000000000007918 */ /* 0x002fe20000000000 */
.L_x_106:
[----:B------:R-:W-:Y:S01]  /*7f00*/  SHF.L.U32 R20, R52, 0x10, RZ ;  /* 0x0000001034147819 */ /* 0x000fe200000006ff */
[C---:B--2---:R-:W-:Y:S01]  /*7f10*/  FMUL R0, R43.reuse, R24 ;  /* 0x000000182b007220 */ /* 0x044fe20000400000 */
[----:B------:R-:W-:Y:S01]  /*7f20*/  ISETP.NE.AND P0, PT, R84, R2, PT ;  /* 0x000000025400720c */ /* 0x000fe20003f05270 */
[----:B------:R-:W-:Y:S01]  /*7f30*/  FMUL R2, R43, R25 ;  /* 0x000000192b027220 */ /* 0x000fe20000400000 */
[----:B------:R-:W-:Y:S01]  /*7f40*/  LOP3.LUT R21, R52, 0xffff0000, RZ, 0xc0, !PT ;  /* 0xffff000034157812 */ /* 0x000fe200078ec0ff */
[----:B------:R-:W-:Y:S01]  /*7f50*/  FFMA R0, R45, R20, R0 ;  /* 0x000000142d007223 */ /* 0x000fe20000000000 */
[----:B------:R-:W-:Y:S01]  /*7f60*/  SHF.L.U32 R22, R53, 0x10, RZ ;  /* 0x0000001035167819 */ /* 0x000fe200000006ff */
[----:B------:R-:W-:Y:S01]  /*7f70*/  FMUL R3, R43, R26 ;  /* 0x0000001a2b037220 */ /* 0x000fe20000400000 */
[----:B------:R-:W-:Y:S01]  /*7f80*/  LOP3.LUT R23, R53, 0xffff0000, RZ, 0xc0, !PT ;  /* 0xffff000035177812 */ /* 0x000fe200078ec0ff */
[----:B------:R-:W-:Y:S01]  /*7f90*/  FFMA R2, R45, R21, R2 ;  /* 0x000000152d027223 */ /* 0x000fe20000000002 */
[C---:B------:R-:W-:Y:S01]  /*7fa0*/  SHF.L.U32 R40, R54.reuse, 0x10, RZ ;  /* 0x0000001036287819 */ /* 0x040fe200000006ff */
[----:B------:R-:W-:Y:S01]  /*7fb0*/  FMUL R20, R43, R27 ;  /* 0x0000001b2b147220 */ /* 0x000fe20000400000 */
[----:B------:R-:W-:Y:S01]  /*7fc0*/  LOP3.LUT R41, R54, 0xffff0000, RZ, 0xc0, !PT ;  /* 0xffff000036297812 */ /* 0x000fe200078ec0ff */
[----:B------:R-:W-:Y:S01]  /*7fd0*/  FFMA R3, R45, R22, R3 ;  /* 0x000000162d037223 */ /* 0x000fe20000000003 */
[----:B------:R-:W-:Y:S01]  /*7fe0*/  F2FP.BF16.F32.PACK_AB R60, R2, R0 ;  /* 0x00000000023c723e */ /* 0x000fe200000010ff */
[----:B------:R-:W-:Y:S01]  /*7ff0*/  FMUL R21, R43, R28 ;  /* 0x0000001c2b157220 */ /* 0x000fe20000400000 */
[----:B------:R-:W-:Y:S01]  /*8000*/  LOP3.LUT R42, R69, 0xffff0000, RZ, 0xc0, !PT ;  /* 0xffff0000452a7812 */ /* 0x000fe200078ec0ff */
[----:B------:R-:W-:Y:S01]  /*8010*/  FMUL R22, R43, R29 ;  /* 0x0000001d2b167220 */ /* 0x000fe20000400000 */
[----:B------:R-:W-:Y:S01]  /*8020*/  SHF.L.U32 R44, R70, 0x10, RZ ;  /* 0x00000010462c7819 */ /* 0x000fe200000006ff */
[----:B------:R-:W-:Y:S01]  /*8030*/  FFMA R20, R45, R23, R20 ;  /* 0x000000172d147223 */ /* 0x000fe20000000014 */
[----:B------:R-:W-:Y:S01]  /*8040*/  SHF.L.U32 R23, R55, 0x10, RZ ;  /* 0x0000001037177819 */ /* 0x000fe200000006ff */
[----:B------:R-:W-:Y:S01]  /*8050*/  FFMA R21, R45, R40, R21 ;  /* 0x000000282d157223 */ /* 0x000fe20000000015 */
[----:B------:R-:W-:Y:S01]  /*8060*/  LOP3.LUT R40, R55, 0xffff0000, RZ, 0xc0, !PT ;  /* 0xffff000037287812 */ /* 0x000fe200078ec0ff */
[----:B------:R-:W-:Y:S01]  /*8070*/  FFMA R22, R45, R41, R22 ;  /* 0x000000292d167223 */ /* 0x000fe20000000016 */
[----:B------:R-:W-:Y:S01]  /*8080*/  F2FP.BF16.F32.PACK_AB R61, R20, R3 ;  /* 0x00000003143d723e */ /* 0x000fe200000010ff */
[C---:B------:R-:W-:Y:S01]  /*8090*/  FMUL R0, R43.reuse, R30 ;  /* 0x0000001e2b007220 */ /* 0x040fe20000400000 */
[----:B------:R-:W-:Y:S01]  /*80a0*/  LOP3.LUT R41, R58, 0xffff0000, RZ, 0xc0, !PT ;  /* 0xffff00003a297812 */ /* 0x000fe200078ec0ff */
[----:B------:R-:W-:Y:S01]  /*80b0*/  FMUL R2, R43, R31 ;  /* 0x0000001f2b027220 */ /* 0x000fe20000400000 */
[----:B------:R-:W-:Y:S01]  /*80c0*/  F2FP.BF16.F32.PACK_AB R62, R22, R21 ;  /* 0x00000015163e723e */ /* 0x000fe200000010ff */
[C---:B------:R-:W-:Y:S01]  /*80d0*/  FFMA R0, R45.reuse, R23, R0 ;  /* 0x000000172d007223 */ /* 0x040fe20000000000 */
[C---:B------:R-:W-:Y:S01]  /*80e0*/  SHF.L.U32 R22, R56.reuse, 0x10, RZ ;  /* 0x0000001038167819 */ /* 0x040fe200000006ff */
[----:B------:R-:W-:Y:S01]  /*80f0*/  FFMA R2, R45, R40, R2 ;  /* 0x000000282d027223 */ /* 0x000fe20000000002 */
[----:B------:R-:W-:Y:S01]  /*8100*/  LOP3.LUT R23, R56, 0xffff0000, RZ, 0xc0, !PT ;  /* 0xffff000038177812 */ /* 0x000fe200078ec0ff */
[----:B------:R-:W-:Y:S01]  /*8110*/  FMUL R3, R43, R32 ;  /* 0x000000202b037220 */ /* 0x000fe20000400000 */
[----:B------:R-:W-:Y:S01]  /*8120*/  SHF.L.U32 R40, R57, 0x10, RZ ;  /* 0x0000001039287819 */ /* 0x000fe200000006ff */
[C---:B------:R-:W-:Y:S01]  /*8130*/  FMUL R20, R43.reuse, R33 ;  /* 0x000000212b147220 */ /* 0x040fe20000400000 */
[----:B------:R-:W-:Y:S01]  /*8140*/  F2FP.BF16.F32.PACK_AB R63, R2, R0 ;  /* 0x00000000023f723e */ /* 0x000fe200000010ff */
[----:B------:R-:W-:Y:S01]  /*8150*/  FMUL R21, R43, R34 ;  /* 0x000000222b157220 */ /* 0x000fe20000400000 */
[----:B------:R-:W-:Y:S01]  /*8160*/  LOP3.LUT R46, R70, 0xffff0000, RZ, 0xc0, !PT ;  /* 0xffff0000462e7812 */ /* 0x000fe200078ec0ff */
[----:B------:R-:W-:Y:S01]  /*8170*/  FFMA R3, R45, R22, R3 ;  /* 0x000000162d037223 */ /* 0x000fe20000000003 */
[----:B------:R-:W-:Y:S01]  /*8180*/  SHF.L.U32 R47, R71, 0x10, RZ ;  /* 0x00000010472f7819 */ /* 0x000fe200000006ff */
[----:B------:R-:W-:Y:S01]  /*8190*/  FFMA R20, R45, R23, R20 ;  /* 0x000000172d147223 */ /* 0x000fe20000000014 */
[----:B------:R-:W-:Y:S01]  /*81a0*/  LOP3.LUT R23, R57, 0xffff0000, RZ, 0xc0, !PT ;  /* 0xffff000039177812 */ /* 0x000fe200078ec0ff */
[----:B------:R-:W-:Y:S01]  /*81b0*/  FFMA R21, R45, R40, R21 ;  /* 0x000000282d157223 */ /* 0x000fe20000000015 */
[----:B------:R-:W-:Y:S01]  /*81c0*/  SHF.L.U32 R40, R58, 0x10, RZ ;  /* 0x000000103a287819 */ /* 0x000fe200000006ff */
[C---:B------:R-:W-:Y:S01]  /*81d0*/  FMUL R0, R43.reuse, R35 ;  /* 0x000000232b007220 */ /* 0x040fe20000400000 */
[----:B------:R-:W-:Y:S01]  /*81e0*/  F2FP.BF16.F32.PACK_AB R100, R20, R3 ;  /* 0x000000031464723e */ /* 0x000fe200000010ff */
[----:B------:R-:W-:Y:S01]  /*81f0*/  FMUL R2, R43, R36 ;  /* 0x000000242b027220 */ /* 0x000fe20000400000 */
[----:B------:R-:W-:Y:S01]  /*8200*/  LOP3.LUT R48, R71, 0xffff0000, RZ, 0xc0, !PT ;  /* 0xffff000047307812 */ /* 0x000fe200078ec0ff */
[----:B------:R-:W-:Y:S01]  /*8210*/  FMUL R22, R43, R37 ;  /* 0x000000252b167220 */ /* 0x000fe20000400000 */
[----:B------:R-:W-:Y:S01]  /*8220*/  ISETP.NE.AND P1, PT, R84, RZ, PT ;  /* 0x000000ff5400720c */ /* 0x000fe20003f25270 */
[----:B------:R-:W-:Y:S01]  /*8230*/  FFMA R0, R45, R23, R0 ;  /* 0x000000172d007223 */ /* 0x000fe20000000000 */
[----:B------:R-:W-:Y:S01]  /*8240*/  SHF.L.U32 R23, R59, 0x10, RZ ;  /* 0x000000103b177819 */ /* 0x000fe200000006ff */
[----:B------:R-:W-:Y:S01]  /*8250*/  FFMA R2, R45, R40, R2 ;  /* 0x000000282d027223 */ /* 0x000fe20000000002 */
[----:B------:R-:W-:Y:S01]  /*8260*/  LOP3.LUT R40, R59, 0xffff0000, RZ, 0xc0, !PT ;  /* 0xffff00003b287812 */ /* 0x000fe200078ec0ff */
[----:B------:R1:W-:Y:S01]  /*8270*/  @!P0 STS.128 [R50+0x200], R60 ;  /* 0x0002003c32008388 */ /* 0x0003e20000000c00 */
[----:B------:R-:W-:Y:S01]  /*8280*/  F2FP.BF16.F32.PACK_AB R101, R0, R21 ;  /* 0x000000150065723e */ /* 0x000fe200000010ff */
[----:B------:R-:W-:Y:S01]  /*8290*/  FFMA R22, R45, R41, R22 ;  /* 0x000000292d167223 */ /* 0x000fe20000000016 */
[----:B------:R-:W-:Y:S01]  /*82a0*/  LOP3.LUT R41, R66, 0xffff0000, RZ, 0xc0, !PT ;  /* 0xffff000042297812 */ /* 0x000fe200078ec0ff */
[C---:B------:R-:W-:Y:S01]  /*82b0*/  FMUL R3, R43.reuse, R38 ;  /* 0x000000262b037220 */ /* 0x040fe20000400000 */
[C---:B------:R-:W-:Y:S01]  /*82c0*/  FMUL R20, R43.reuse, R39 ;  /* 0x000000272b147220 */ /* 0x040fe20000400000 */
        /* <DEDUP_REMOVED lines=8> */
[----:B------:R-:W-:Y:S01]  /*8350*/  FMUL R21, R43, R6 ;  /* 0x000000062b157220 */ /* 0x000fe20000400000 */
[C---:B------:R-:W-:Y:S01]  /*8360*/  FFMA R0, R45.reuse, R22, R0 ;  /* 0x000000162d007223 */ /* 0x040fe20000000000 */
[C---:B------:R-:W-:Y:S01]  /*8370*/  FFMA R2, R45.reuse, R23, R2 ;  /* 0x000000172d027223 */ /* 0x040fe20000000002 */
[----:B------:R-:W-:Y:S01]  /*8380*/  F2FP.BF16.F32.PACK_AB R103, R20, R3 ;  /* 0x000000031467723e */ /* 0x000fe200000010ff */
[----:B------:R-:W-:Y:S01]  /*8390*/  FFMA R21, R45, R40, R21 ;  /* 0x000000282d157223 */ /* 0x000fe20000000015 */
[----:B------:R-:W-:Y:S01]  /*83a0*/  LOP3.LUT R23, R65, 0xffff0000, RZ, 0xc0, !PT ;  /* 0xffff000041177812 */ /* 0x000fe200078ec0ff */
[C---:B------:R-:W-:Y:S01]  /*83b0*/  FMUL R3, R43.reuse, R7 ;  /* 0x000000072b037220 */ /* 0x040fe20000400000 */
[----:B------:R-:W-:Y:S01]  /*83c0*/  SHF.L.U32 R40, R66, 0x10, RZ ;  /* 0x0000001042287819 */ /* 0x000fe200000006ff */
[----:B------:R1:W-:Y:S01]  /*83d0*/  @!P0 STS.128 [R49+0x200], R100 ;  /* 0x0002006431008388 */ /* 0x0003e20000000c00 */
[C---:B------:R-:W-:Y:S01]  /*83e0*/  FMUL R20, R43.reuse, R8 ;  /* 0x000000082b147220 */ /* 0x040fe20000400000 */
[----:B------:R-:W-:Y:S01]  /*83f0*/  FMUL R22, R43, R9 ;  /* 0x000000092b167220 */ /* 0x000fe20000400000 */
[C---:B------:R-:W-:Y:S01]  /*8400*/  FFMA R3, R45.reuse, R23, R3 ;  /* 0x000000172d037223 */ /* 0x040fe20000000003 */
[----:B------:R-:W-:Y:S01]  /*8410*/  F2FP.BF16.F32.PACK_AB R108, R2, R0 ;  /* 0x00000000026c723e */ /* 0x000fe200000010ff */
[----:B------:R-:W-:Y:S01]  /*8420*/  FFMA R20, R45, R40, R20 ;  /* 0x000000282d147223 */ /* 0x000fe20000000014 */
[----:B------:R-:W-:Y:S01]  /*8430*/  SHF.L.U32 R23, R67, 0x10, RZ ;  /* 0x0000001043177819 */ /* 0x000fe200000006ff */
[----:B------:R-:W-:Y:S01]  /*8440*/  FMUL R0, R43, R10 ;  /* 0x0000000a2b007220 */ /* 0x000fe20000400000 */
[----:B------:R-:W-:Y:S01]  /*8450*/  LOP3.LUT R40, R67, 0xffff0000, RZ, 0xc0, !PT ;  /* 0xffff000043287812 */ /* 0x000fe200078ec0ff */
[----:B------:R-:W-:Y:S01]  /*8460*/  FFMA R22, R45, R41, R22 ;  /* 0x000000292d167223 */ /* 0x000fe20000000016 */
[----:B------:R-:W-:Y:S01]  /*8470*/  FMUL R2, R43, R11 ;  /* 0x0000000b2b027220 */ /* 0x000fe20000400000 */
[----:B------:R-:W-:Y:S01]  /*8480*/  FFMA R0, R45, R23, R0 ;  /* 0x000000172d007223 */ /* 0x000fe20000000000 */
[----:B------:R-:W-:Y:S01]  /*8490*/  F2FP.BF16.F32.PACK_AB R109, R3, R21 ;  /* 0x00000015036d723e */ /* 0x000fe200000010ff */
[----:B------:R-:W-:Y:S01]  /*84a0*/  FMUL R3, R43, R12 ;  /* 0x0000000c2b037220 */ /* 0x000fe20000400000 */
[----:B------:R-:W-:Y:S01]  /*84b0*/  FFMA R2, R45, R40, R2 ;  /* 0x000000282d027223 */ /* 0x000fe20000000002 */
[----:B------:R-:W-:Y:S01]  /*84c0*/  SHF.L.U32 R23, R68, 0x10, RZ ;  /* 0x0000001044177819 */ /* 0x000fe200000006ff */
[C---:B------:R-:W-:Y:S01]  /*84d0*/  FMUL R21, R43.reuse, R14 ;  /* 0x0000000e2b157220 */ /* 0x040fe20000400000 */
[----:B------:R-:W-:Y:S01]  /*84e0*/  F2FP.BF16.F32.PACK_AB R110, R22, R20 ;  /* 0x00000014166e723e */ /* 0x000fe200000010ff */
[C---:B------:R-:W-:Y:S01]  /*84f0*/  FMUL R20, R43.reuse, R13 ;  /* 0x0000000d2b147220 */ /* 0x040fe20000400000 */
[----:B------:R-:W-:Y:S01]  /*8500*/  LOP3.LUT R40, R68, 0xffff0000, RZ, 0xc0, !PT ;  /* 0xffff000044287812 */ /* 0x000fe200078ec0ff */
[----:B------:R-:W-:Y:S01]  /*8510*/  FMUL R22, R43, R15 ;  /* 0x0000000f2b167220 */ /* 0x000fe20000400000 */
[----:B------:R-:W-:Y:S01]  /*8520*/  SHF.L.U32 R41, R69, 0x10, RZ ;  /* 0x0000001045297819 */ /* 0x000fe200000006ff */
[----:B------:R-:W-:Y:S01]  /*8530*/  FFMA R3, R45, R23, R3 ;  /* 0x000000172d037223 */ /* 0x000fe20000000003 */
[----:B------:R-:W-:Y:S01]  /*8540*/  FMUL R23, R43, R16 ;  /* 0x000000102b177220 */ /* 0x000fe20000400000 */
[----:B------:R-:W-:Y:S01]  /*8550*/  FFMA R20, R45, R40, R20 ;  /* 0x000000282d147223 */ /* 0x000fe20000000014 */
[----:B------:R-:W-:Y:S01]  /*8560*/  FMUL R40, R43, R17 ;  /* 0x000000112b287220 */ /* 0x000fe20000400000 */
[C---:B------:R-:W-:Y:S01]  /*8570*/  FFMA R21, R45.reuse, R41, R21 ;  /* 0x000000292d157223 */ /* 0x040fe20000000015 */
[----:B------:R-:W-:Y:S01]  /*8580*/  FFMA R22, R45, R42, R22 ;  /* 0x0000002a2d167223 */ /* 0x000fe20000000016 */
[C---:B------:R-:W-:Y:S01]  /*8590*/  FMUL R41, R43.reuse, R18 ;  /* 0x000000122b297220 */ /* 0x040fe20000400000 */
[----:B------:R-:W-:Y:S01]  /*85a0*/  FMUL R42, R43, R19 ;  /* 0x000000132b2a7220 */ /* 0x000fe20000400000 */
[----:B------:R-:W-:Y:S01]  /*85b0*/  F2FP.BF16.F32.PACK_AB R111, R2, R0 ;  /* 0x00000000026f723e */ /* 0x000fe200000010ff */
[C---:B------:R-:W-:Y:S01]  /*85c0*/  FFMA R23, R45.reuse, R44, R23 ;  /* 0x0000002c2d177223 */ /* 0x040fe20000000017 */
[C---:B------:R-:W-:Y:S01]  /*85d0*/  FFMA R40, R45.reuse, R46, R40 ;  /* 0x0000002e2d287223 */ /* 0x040fe20000000028 */
[C---:B------:R-:W-:Y:S01]  /*85e0*/  FFMA R41, R45.reuse, R47, R41 ;  /* 0x0000002f2d297223 */ /* 0x040fe20000000029 */
[----:B------:R-:W-:Y:S01]  /*85f0*/  FFMA R42, R45, R48, R42 ;  /* 0x000000302d2a7223 */ /* 0x000fe2000000002a */
[----:B------:R1:W-:Y:S01]  /*8600*/  @!P0 STS.128 [R50+0xa00], R108 ;  /* 0x000a006c32008388 */ /* 0x0003e20000000c00 */
[----:B------:R-:W-:Y:S02]  /*8610*/  F2FP.BF16.F32.PACK_AB R21, R22, R21 ;  /* 0x000000151615723e */ /* 0x000fe400000010ff */
[----:B------:R-:W-:Y:S02]  /*8620*/  F2FP.BF16.F32.PACK_AB R22, R40, R23 ;  /* 0x000000172816723e */ /* 0x000fe400000010ff */
[----:B------:R-:W-:Y:S02]  /*8630*/  F2FP.BF16.F32.PACK_AB R20, R20, R3 ;  /* 0x000000031414723e */ /* 0x000fe400000010ff */
[----:B------:R-:W-:Y:S05]  /*8640*/  F2FP.BF16.F32.PACK_AB R23, R42, R41 ;  /* 0x000000292a17723e */ /* 0x000fea00000010ff */
[----:B------:R1:W-:Y:S01]  /*8650*/  @!P0 STS.128 [R49+0xa00], R20 ;  /* 0x000a001431008388 */ /* 0x0003e20000000c00 */
[----:B------:R-:W-:Y:S01]  /*8660*/  @!PT LDS RZ, [RZ] ;  /* 0x00000000fffff984 */ /* 0x000fe20000000800 */
[----:B------:R-:W-:Y:S01]  /*8670*/  @!PT LDS RZ, [RZ] ;  /* 0x00000000fffff984 */ /* 0x000fe20000000800 */
[----:B------:R-:W-:Y:S01]  /*8680*/  @!PT LDS RZ, [RZ] ;  /* 0x00000000fffff984 */ /* 0x000fe20000000800 */
[----:B------:R-:W-:Y:S01]  /*8690*/  @!PT LDS RZ, [RZ] ;  /* 0x00000000fffff984 */ /* 0x000fe20000000800 */
[----:B------:R2:W-:Y:S07]  /*86a0*/  MEMBAR.ALL.CTA ;  /* 0x0000000000007992 */ /* 0x0005ee0000008000 */
[----:B--2---:R-:W2:Y:S01]  /*86b0*/  FENCE.VIEW.ASYNC.S ;  /* 0x00000000000073c6 */ /* 0x004ea20000000000 */
[----:B------:R-:W-:Y:S05]  /*86c0*/  WARPSYNC.ALL ;  /* 0x0000000000007948 */ /* 0x000fea0003800000 */
[----:B------:R-:W-:Y:S01]  /*86d0*/  BSSY.RECONVERGENT B0, `(.L_x_109) ;  /* 0x0000011000007945 */ /* 0x000fe20003800200 */
[----:B--2---:R-:W-:Y:S06]  /*86e0*/  BAR.SYNC.DEFER_BLOCKING 0x1, 0x80 ;  /* 0x0042000000007b1d */ /* 0x004fec0000010000 */
[----:B------:R-:W-:Y:S05]  /*86f0*/  @P1 BRA `(.L_x_110) ;  /* 0x0000000000381947 */ /* 0x000fea0003800000 */
[----:B------:R-:W2:Y:S01]  /*8700*/  LDCU.64 UR6, c[0x0][0x348] ;  /* 0x00006900ff0677ac */ /* 0x000ea20008000a00 */
[----:B------:R-:W-:Y:S01]  /*8710*/  R2UR UR5, R51 ;  /* 0x00000000330572ca */ /* 0x000fe200000e0000 */
[----:B------:R-:W-:Y:S01]  /*8720*/  UMOV UR51, UR52 ;  /* 0x0000003400337c82 */ /* 0x000fe20008000000 */
[----:B------:R-:W-:Y:S01]  /*8730*/  UIADD3 UR9, UPT, UPT, UR49, 0x20, URZ ;  /* 0x0000002031097890 */ /* 0x000fe2000fffe0ff */
[----:B------:R-:W-:Y:S01]  /*8740*/  UMOV UR10, UR50 ;  /* 0x00000032000a7c82 */ /* 0x000fe20008000000 */
[----:B------:R-:W-:Y:S09]  /*8750*/  UMOV UR11, UR52 ;  /* 0x00000034000b7c82 */ /* 0x000ff20008000000 */
[----:B------:R-:W-:Y:S02]  /*8760*/  UIADD3 UR5, UPT, UPT, UR43, UR5, URZ ;  /* 0x000000052b057290 */ /* 0x000fe4000fffe0ff */
[----:B--2---:R-:W-:Y:S02]  /*8770*/  UIADD3 UR4, UP0, UPT, UR6, 0xa80, URZ ;  /* 0x00000a8006047890 */ /* 0x004fe4000ff1e0ff */
[----:B------:R-:W-:Y:S02]  /*8780*/  UIADD3 UR48, UPT, UPT, UR5, 0x200, URZ ;  /* 0x0000020005307890 */ /* 0x000fe4000fffe0ff */
[----:B------:R-:W-:Y:S02]  /*8790*/  UIADD3 UR8, UPT, UPT, UR5, 0xa00, URZ ;  /* 0x00000a0005087890 */ /* 0x000fe4000fffe0ff */
[----:B------:R-:W-:Y:S09]  /*87a0*/  UIADD3.X UR5, UPT, UPT, URZ, UR7, URZ, UP0, !UPT ;  /* 0x00000007ff057290 */ /* 0x000ff200087fe4ff */
[----:B------:R2:W-:Y:S01]  /*87b0*/  UTMASTG.3D [UR48], [UR4] ;  /* 0x00000030040073b5 */ /* 0x0005e20008010000 */
[----:B------:R2:W-:Y:S02]  /*87c0*/  UTMASTG.3D [UR8], [UR4] ;  /* 0x00000008040073b5 */ /* 0x0005e40008010000 */
[----:B--2---:R0:W-:Y:S02]  /*87d0*/  UTMACMDFLUSH ;  /* 0x00000000000079b7 */ /* 0x0041e40000000000 */
.L_x_110:
[----:B------:R-:W-:Y:S05]  /*87e0*/  BSYNC.RECONVERGENT B0 ;  /* 0x0000000000007941 */ /* 0x000fea0003800200 */
.L_x_109:
[----:B------:R-:W-:Y:S01]  /*87f0*/  UIADD3 UR46, UPT, UPT, UR44, 0x1, URZ ;  /* 0x000000012c2e7890 */ /* 0x000fe2000fffe0ff */
[----:B------:R-:W-:Y:S03]  /*8800*/  BSSY.RECONVERGENT B0, `(.L_x_111) ;  /* 0x0000005000007945 */ /* 0x000fe60003800200 */
[----:B------:R-:W-:Y:S04]  /*8810*/  UISETP.NE.AND UP0, UPT, UR46, 0x3, UPT ;  /* 0x000000032e00788c */ /* 0x000fe8000bf05270 */
[----:B------:R-:W-:Y:S01]  /*8820*/  USEL UR45, UR46, URZ, UP0 ;  /* 0x000000ff2e2d7287 */ /* 0x000fe20008000000 */
[----:B------:R-:W-:Y:S11]  /*8830*/  @P1 BRA `(.L_x_112) ;  /* 0x0000000000041947 */ /* 0x000ff60003800000 */
[----:B------:R-:W-:Y:S04]  /*8840*/  DEPBAR.LE SB0, 0x1 ;  /* 0x000080400000791a */ /* 0x000fe80000000000 */
.L_x_112:
[----:B------:R-:W-:Y:S05]  /*8850*/  BSYNC.RECONVERGENT B0 ;  /* 0x0000000000007941 */ /* 0x000fea0003800200 */
.L_x_111:
[----:B------:R-:W-:Y:S01]  /*8860*/  BAR.SYNC.DEFER_BLOCKING 0x1, 0x80 ;  /* 0x0042000000007b1d */ /* 0x000fe20000010000 */
[----:B------:R-:W-:Y:S01]  /*8870*/  ISETP.NE.AND P1, PT, R98, RZ, PT ;  /* 0x000000ff6200720c */ /* 0x000fe20003f25270 */
[----:B------:R-:W-:Y:S01]  /*8880*/  UISETP.NE.AND UP0, UPT, UR53, URZ, UPT ;  /* 0x000000ff3500728c */ /* 0x000fe2000bf05270 */
[----:B-1----:R-:W-:Y:S11]  /*8890*/  LEA R20, R107, UR43, 0x3 ;  /* 0x0000002b6b147c11 */ /* 0x002ff6000f8e18ff */
[----:B------:R-:W-:Y:S01]  /*88a0*/  @P1 SHF.L.U32 R3, R113, 0x1f, RZ ;  /* 0x0000001f71031819 */ /* 0x000fe200000006ff */
[----:B------:R-:W-:Y:S06]  /*88b0*/  BRA.U !UP0, `(.L_x_113) ;  /* 0x0000000108247547 */ /* 0x000fec000b800000 */
[----:B------:R-:W1:Y:S01]  /*88c0*/  S2R R0, SR_CgaCtaId ;  /* 0x0000000000007919 */ /* 0x000e620000008800 */
[----:B------:R-:W-:Y:S01]  /*88d0*/  IMAD.U32 R2, RZ, RZ, UR47 ;  /* 0x0000002fff027e24 */ /* 0x000fe2000f8e00ff */
[----:B------:R-:W-:Y:S04]  /*88e0*/  UIADD3 UR4, UPT, UPT, UR47, 0x1, URZ ;  /* 0x000000012f047890 */ /* 0x000fe8000fffe0ff */
[----:B------:R-:W-:Y:S01]  /*88f0*/  @P1 LEA R2, R2, UR43, 0x3 ;  /* 0x0000002b02021c11 */ /* 0x000fe2000f8e18ff */
[----:B------:R-:W-:Y:S04]  /*8900*/  UISETP.NE.AND UP0, UPT, UR4, 0x3, UPT ;  /* 0x000000030400788c */ /* 0x000fe8000bf05270 */
[----:B------:R-:W-:Y:S01]  /*8910*/  @P1 VIADD R2, R2, 0x58 ;  /* 0x0000005802021836 */ /* 0x000fe20000000000 */
[----:B------:R-:W-:Y:S04]  /*8920*/  USEL UR47, UR4, URZ, UP0 ;  /* 0x000000ff042f7287 */ /* 0x000fe80008000000 */
[----:B-1----:R-:W-:Y:S04]  /*8930*/  @P1 PRMT R0, R0, 0x654, R2 ;  /* 0x0000065400001816 */ /* 0x002fe80000000002 */
[----:B------:R1:W-:Y:S04]  /*8940*/  @P1 SYNCS.ARRIVE.TRANS64.RED.A1T0 RZ, [R0+URZ], RZ ;  /* 0x000000ff00ff19a7 */ /* 0x0003e800081004ff */
.L_x_113:
[----:B------:R-:W2:Y:S01]  /*8950*/  @P1 SYNCS.PHASECHK.TRANS64.TRYWAIT P0, [R20+URZ+0x40], R3 ;  /* 0x00004003140015a7 */ /* 0x000ea200080011ff */
[----:B------:R-:W-:Y:S01]  /*8960*/  BSSY B1, `(.L_x_114) ;  /* 0x0000019000017945 */ /* 0x000fe20003800000 */
[----:B--2---:R-:W-:Y:S03]  /*8970*/  @P1 SEL R112, RZ, 0x1, !P0 ;  /* 0x00000001ff701807 */ /* 0x004fe60004000000 */
[----:B------:R-:W-:Y:S05]  /*8980*/  @!P1 BRA `(.L_x_115) ;  /* 0x0000000000589947 */ /* 0x000fea0003800000 */
[----:B------:R-:W-:Y:S01]  /*8990*/  ISETP.NE.AND P1, PT, R114, RZ, PT ;  /* 0x000000ff7200720c */ /* 0x000fe20003f25270 */
[----:B------:R-:W-:Y:S01]  /*89a0*/  BSSY B0, `(.L_x_116) ;  /* 0x0000009000007945 */ /* 0x000fe20003800000 */
[----:B------:R-:W-:Y:S11]  /*89b0*/  ISETP.NE.AND P0, PT, R112, RZ, PT ;  /* 0x000000ff7000720c */ /* 0x000ff60003f05270 */
[----:B------:R-:W-:Y:S05]  /*89c0*/  @P1 IMAD R3, R107, 0x1000, R104 ;  /* 0x000010006b031824 */ /* 0x000fea00078e0268 */
[----:B------:R-:W-:Y:S05]  /*89d0*/  @P1 IADD3 R2, PT, PT, R3, UR43, RZ ;  /* 0x0000002b03021c10 */ /* 0x000fea000fffe0ff */
[----:B------:R-:W-:Y:S01]  /*89e0*/  @P1 IMAD.IADD R2, R99, 0x1, R2 ;  /* 0x0000000163021824 */ /* 0x000fe200078e0202 */
[----:B------:R-:W-:Y:S06]  /*89f0*/  @P0 BRA `(.L_x_117) ;  /* 0x00000000000c0947 */ /* 0x000fec0003800000 */
[----:B-1----:R-:W-:Y:S04]  /*8a00*/  SHF.L.U32 R0, R113, 0x1f, RZ ;  /* 0x0000001f71007819 */ /* 0x002fe800000006ff */
[----:B------:R-:W1:Y:S02]  /*8a10*/  SYNCS.PHASECHK.TRANS64.TRYWAIT P0, [R20+URZ+0x40], R0 ;  /* 0x00004000140075a7 */ /* 0x000e6400080011ff */
[----:B-1----:R-:W-:Y:S05]  /*8a20*/  @!P0 BRA `(.L_x_118) ;  /* 0x0000003800bc8947 */ /* 0x002fea0003800000 */
.L_x_117:
[----:B------:R-:W-:Y:S05]  /*8a30*/  BSYNC B0 ;  /* 0x0000000000007941 */ /* 0x000fea0003800000 */
.L_x_116:
[----:B------:R-:W-:Y:S01]  /*8a40*/  ISETP.NE.AND P0, PT, R114, RZ, PT ;  /* 0x000000ff7200720c */ /* 0x000fe20003f05270 */
[----:B------:R-:W-:Y:S11]  /*8a50*/  VIADD R107, R107, 0x1 ;  /* 0x000000016b6b7836 */ /* 0x000ff60000000000 */
[----:B------:R-:W-:Y:S01]  /*8a60*/  @!UPT UIADD3 URZ, UPT, UPT, URZ, URZ, URZ ;  /* 0x000000fffffff290 */ /* 0x000fe2000fffe0ff */
[----:B------:R2:W4:Y:S04]  /*8a70*/  @P0 LDS.128 R52, [R3+UR43+0x200] ;  /* 0x0002002b03340984 */ /* 0x0005280008000c00 */
[----:B------:R2:W2:Y:S04]  /*8a80*/  @P0 LDS.128 R64, [R3+UR43+0xa00] ;  /* 0x000a002b03400984 */ /* 0x0004a80008000c00 */
[----:B------:R2:W2:Y:S04]  /*8a90*/  @P0 LDS.128 R56, [R2+0x200] ;  /* 0x0002000002380984 */ /* 0x0004a80000000c00 */
[----:B------:R2:W2:Y:S01]  /*8aa0*/  @P0 LDS.128 R68, [R2+0xa00] ;  /* 0x000a000002440984 */ /* 0x0004a20000000c00 */
[C---:B------:R-:W-:Y:S04]  /*8ab0*/  ISETP.NE.AND P0, PT, R107.reuse, 0x3, PT ;  /* 0x000000036b00780c */ /* 0x040fe80003f05270 */
[----:B-1----:R-:W-:Y:S02]  /*8ac0*/  SEL R0, RZ, 0x1, P0 ;  /* 0x00000001ff007807 */ /* 0x002fe40000000000 */
[----:B------:R-:W-:Y:S02]  /*8ad0*/  SEL R107, R107, RZ, P0 ;  /* 0x000000ff6b6b7207 */ /* 0x000fe40000000000 */
[----:B------:R-:W-:Y:S02]  /*8ae0*/  LOP3.LUT R113, R113, R0, RZ, 0x3c, !PT ;  /* 0x0000000071717212 */ /* 0x000fe400078e3cff */
.L_x_115:
[----:B------:R-:W-:Y:S05]  /*8af0*/  BSYNC B1 ;  /* 0x0000000000017941 */ /* 0x000fea0003800000 */
.L_x_114:
[----:B--2---:R-:W-:Y:S05]  /*8b00*/  VIADD R3, R106, 0x400000 ;  /* 0x004000006a037836 */ /* 0x004fea0000000000 */
[----:B-1----:R-:W-:Y:S04]  /*8b10*/  SHF.R.U32.HI R0, RZ, 0x15, R3 ;  /* 0x00000015ff007819 */ /* 0x002fe80000011603 */
[----:B------:R-:W-:Y:S04]  /*8b20*/  LOP3.LUT R2, R0, 0x3, RZ, 0xc0, !PT ;  /* 0x0000000300027812 */ /* 0x000fe800078ec0ff */
[----:B------:R-:W-:Y:S11]  /*8b30*/  ISETP.NE.AND P0, PT, R84, R2, PT ;  /* 0x000000025400720c */ /* 0x000ff60003f05270 */
[----:B------:R-:W-:Y:S02]  /*8b40*/  @!UPT UIADD3 URZ, UPT, UPT, URZ, URZ, URZ ;  /* 0x000000fffffff290 */ /* 0x000fe4000fffe0ff */
[----:B------:R-:W-:Y:S05]  /*8b50*/  @P0 BRA `(.L_x_119) ;  /* 0x0000000000bc0947 */ /* 0x000fea0003800000 */
[----:B------:R-:W-:Y:S02]  /*8b60*/  LOP3.LUT P0, RZ, R0, 0x3, R86, 0x48, !PT ;  /* 0x0000000300ff7812 */ /* 0x000fe40007804856 */
[----:B------:R-:W-:Y:S11]  /*8b70*/  MOV R16, R3 ;  /* 0x0000000300107202 */ /* 0x000ff60000000f00 */
[----:B------:R-:W-:Y:S05]  /*8b80*/  @!P0 BRA `(.L_x_120) ;  /* 0x0000000000408947 */ /* 0x000fea0003800000 */
[----:B------:R-:W1:Y:S01]  /*8b90*/  LDCU.64 UR8, c[0x4][0x70] ;  /* 0x01000e00ff0877ac */ /* 0x000e620008000a00 */
[----:B------:R-:W-:Y:S01]  /*8ba0*/  MOV R15, 0x0 ;  /* 0x00000000000f7802 */ /* 0x000fe20000000f00 */
[----:B------:R-:W-:Y:S02]  /*8bb0*/  HFMA2 R12, -RZ, RZ, 0, 5.9604644775390625e-08 ;  /* 0x00000001ff0c7431 */ /* 0x000fe400000001ff */
[----:B------:R-:W-:Y:S02]  /*8bc0*/  IMAD.MOV.U32 R8, RZ, RZ, 0x192 ;  /* 0x00000192ff087424 */ /* 0x000fe400078e00ff */
[----:B------:R-:W-:Y:S01]  /*8bd0*/  IMAD.MOV.U32 R13, RZ, RZ, RZ ;  /* 0x000000ffff0d7224 */ /* 0x000fe200078e00ff */
[----:B------:R-:W2:Y:S01]  /*8be0*/  LDCU.64 UR6, c[0x4][0x78] ;  /* 0x01000f00ff0677ac */ /* 0x000ea20008000a00 */
[----:B------:R-:W3:Y:S01]  /*8bf0*/  LDC.64 R14, c[0x4][R15] ;  /* 0x010000000f0e7b82 */ /* 0x000ee20000000a00 */
[----:B------:R-:W5:Y:S01]  /*8c00*/  LDCU.64 UR4, c[0x4][0x10] ;  /* 0x01000200ff0477ac */ /* 0x000f620008000a00 */
[----:B-1----:R-:W-:Y:S01]  /*8c10*/  MOV R5, UR9 ;  /* 0x0000000900057c02 */ /* 0x002fe20008000f00 */
[----:B------:R-:W-:Y:S01]  /*8c20*/  IMAD.U32 R4, RZ, RZ, UR8 ;  /* 0x00000008ff047e24 */ /* 0x000fe2000f8e00ff */
[----:B--2---:R-:W-:Y:S01]  /*8c30*/  MOV R7, UR7 ;  /* 0x0000000700077c02 */ /* 0x004fe20008000f00 */
[----:B------:R-:W-:Y:S01]  /*8c40*/  IMAD.U32 R6, RZ, RZ, UR6 ;  /* 0x00000006ff067e24 */ /* 0x000fe2000f8e00ff */
[----:B-----5:R-:W-:Y:S01]  /*8c50*/  MOV R11, UR5 ;  /* 0x00000005000b7c02 */ /* 0x020fe20008000f00 */
[----:B------:R-:W-:Y:S02]  /*8c60*/  IMAD.U32 R10, RZ, RZ, UR4 ;  /* 0x00000004ff0a7e24 */ /* 0x000fe4000f8e00ff */
[----:B------:R-:W-:Y:S07]  /*8c70*/  LEPC R20, `(.L_x_120) ;  /* 0x000000001014794e */ /* 0x000fee0000000000 */
[----:B---34-:R-:W-:Y:S05]  /*8c80*/  CALL.ABS.NOINC R14 ;  /* 0x000000000e007343 */ /* 0x018fea0003c00000 */
.L_x_120:
        /* <DEDUP_REMOVED lines=23> */
.L_x_121:
[----:B------:R-:W-:Y:S05]  /*8e00*/  WARPSYNC.ALL ;  /* 0x0000000000007948 */ /* 0x000fea0003800000 */
[----:B------:R-:W-:Y:S11]  /*8e10*/  R2UR UR4, R16 ;  /* 0x00000000100472ca */ /* 0x000ff600000e0000 */
[----:B------:R-:W-:Y:S02]  /*8e20*/  @!UPT UIADD3 URZ, UPT, UPT, URZ, URZ, URZ ;  /* 0x000000fffffff290 */ /* 0x000fe4000fffe0ff */
[----:B------:R-:W1:Y:S02]  /*8e30*/  LDTM.x16 R4, tmem[UR4+0x20] ;  /* 0x00002004000479ee */ /* 0x000e640008240000 */
[----:B-1----:R-:W-:Y:S01]  /*8e40*/  NOP ;  /* 0x0000000000007918 */ /* 0x002fe20000000000 */
.L_x_119:
[----:B----4-:R-:W-:Y:S01]  /*8e50*/  SHF.L.U32 R3, R52, 0x10, RZ ;  /* 0x0000001034037819 */ /* 0x010fe200000006ff */
[C---:B------:R-:W-:Y:S01]  /*8e60*/  FMUL R0, R43.reuse, R24 ;  /* 0x000000182b007220 */ /* 0x040fe20000400000 */
[----:B------:R-:W-:Y:S01]  /*8e70*/  ISETP.NE.AND P1, PT, R84, R2, PT ;  /* 0x000000025400720c */ /* 0x000fe20003f25270 */
[----:B------:R-:W-:Y:S01]  /*8e80*/  FMUL R2, R43, R25 ;  /* 0x000000192b027220 */ /* 0x000fe20000400000 */
[----:B------:R-:W-:Y:S01]  /*8e90*/  LOP3.LUT R21, R52, 0xffff0000, RZ, 0xc0, !PT ;  /* 0xffff000034157812 */ /* 0x000fe200078ec0ff */
[----:B------:R-:W-:Y:S01]  /*8ea0*/  FFMA R0, R45, R3, R0 ;  /* 0x000000032d007223 */ /* 0x000fe20000000000 */
[----:B------:R-:W-:Y:S01]  /*8eb0*/  SHF.L.U32 R22, R53, 0x10, RZ ;  /* 0x0000001035167819 */ /* 0x000fe200000006ff */
[----:B------:R-:W-:Y:S01]  /*8ec0*/  FMUL R3, R43, R26 ;  /* 0x0000001a2b037220 */ /* 0x000fe20000400000 */
[----:B------:R-:W-:Y:S01]  /*8ed0*/  LOP3.LUT R23, R53, 0xffff0000, RZ, 0xc0, !PT ;  /* 0xffff000035177812 */ /* 0x000fe200078ec0ff */
[----:B------:R-:W-:Y:S01]  /*8ee0*/  FMUL R20, R43, R27 ;  /* 0x0000001b2b147220 */ /* 0x000fe20000400000 */
[----:B------:R-:W-:Y:S01]  /*8ef0*/  SHF.L.U32 R40, R54, 0x10, RZ ;  /* 0x0000001036287819 */ /* 0x000fe200000006ff */
[----:B------:R-:W-:Y:S01]  /*8f00*/  FFMA R2, R45, R21, R2 ;  /* 0x000000152d027223 */ /* 0x000fe20000000002 */
[----:B------:R-:W-:Y:S01]  /*8f10*/  LOP3.LUT R41, R57, 0xffff0000, RZ, 0xc0, !PT ;  /* 0xffff000039297812 */ /* 0x000fe200078ec0ff */
[C---:B------:R-:W-:Y:S01]  /*8f20*/  FFMA R3, R45.reuse, R22, R3 ;  /* 0x000000162d037223 */ /* 0x040fe20000000003 */
[----:B------:R-:W-:Y:S01]  /*8f30*/  LOP3.LUT R42, R66, 0xffff0000, RZ, 0xc0, !PT ;  /* 0xffff0000422a7812 */ /* 0x000fe200078ec0ff */
[----:B------:R-:W-:Y:S01]  /*8f40*/  FFMA R20, R45, R23, R20 ;  /* 0x000000172d147223 */ /* 0x000fe20000000014 */
[----:B------:R-:W-:Y:S01]  /*8f50*/  LOP3.LUT R23, R54, 0xffff0000, RZ, 0xc0, !PT ;  /* 0xffff000036177812 */ /* 0x000fe200078ec0ff */
[C---:B------:R-:W-:Y:S01]  /*8f60*/  FMUL R21, R43.reuse, R28 ;  /* 0x0000001c2b157220 */ /* 0x040fe20000400000 */
[----:B------:R-:W-:Y:S01]  /*8f70*/  F2FP.BF16.F32.PACK_AB R48, R2, R0 ;  /* 0x000000000230723e */ /* 0x000fe200000010ff */
[----:B------:R-:W-:Y:S01]  /*8f80*/  FMUL R22, R43, R29 ;  /* 0x0000001d2b167220 */ /* 0x000fe20000400000 */
[----:B---3--:R-:W-:Y:S01]  /*8f90*/  F2FP.BF16.F32.PACK_AB R49, R20, R3 ;  /* 0x000000031431723e */ /* 0x008fe200000010ff */
[----:B------:R-:W-:Y:S01]  /*8fa0*/  FFMA R21, R45, R40, R21 ;  /* 0x000000282d157223 */ /* 0x000fe20000000015 */
[----:B------:R-:W-:Y:S01]  /*8fb0*/  SHF.L.U32 R20, R55, 0x10, RZ ;  /* 0x0000001037147819 */ /* 0x000fe200000006ff */
[----:B------:R-:W-:Y:S01]  /*8fc0*/  FFMA R22, R45, R23, R22 ;  /* 0x000000172d167223 */ /* 0x000fe20000000016 */
[----:B------:R-:W-:Y:S01]  /*8fd0*/  LOP3.LUT R23, R55, 0xffff0000, RZ, 0xc0, !PT ;  /* 0xffff000037177812 */ /* 0x000fe200078ec0ff */
[C---:B------:R-:W-:Y:S01]  /*8fe0*/  FMUL R0, R43.reuse, R30 ;  /* 0x0000001e2b007220 */ /* 0x040fe20000400000 */
[----:B------:R-:W-:Y:S01]  /*8ff0*/  SHF.L.U32 R40, R56, 0x10, RZ ;  /* 0x0000001038287819 */ /* 0x000fe200000006ff */
[C---:B------:R-:W-:Y:S01]  /*9000*/  FMUL R2, R43.reuse, R31 ;  /* 0x0000001f2b027220 */ /* 0x040fe20000400000 */
[----:B------:R-:W-:Y:S01]  /*9010*/  F2FP.BF16.F32.PACK_AB R50, R22, R21 ;  /* 0x000000151632723e */ /* 0x000fe200000010ff */
[----:B------:R-:W-:Y:S01]  /*9020*/  FMUL R3, R43, R32 ;  /* 0x000000202b037220 */ /* 0x000fe20000400000 */
[----:B------:R-:W-:Y:S01]  /*9030*/  SHF.L.U32 R44, R67, 0x10, RZ ;  /* 0x00000010432c7819 */ /* 0x000fe200000006ff */
[----:B------:R-:W-:Y:S01]  /*9040*/  FFMA R0, R45, R20, R0 ;  /* 0x000000142d007223 */ /* 0x000fe20000000000 */
[----:B------:R-:W-:Y:S01]  /*9050*/  LOP3.LUT R46, R67, 0xffff0000, RZ, 0xc0, !PT ;  /* 0xffff0000432e7812 */ /* 0x000fe200078ec0ff */
[C---:B------:R-:W-:Y:S01]  /*9060*/  FFMA R2, R45.reuse, R23, R2 ;  /* 0x000000172d027223 */ /* 0x040fe20000000002 */
[----:B------:R-:W-:Y:S01]  /*9070*/  LOP3.LUT R23, R56, 0xffff0000, RZ, 0xc0, !PT ;  /* 0xffff000038177812 */ /* 0x000fe200078ec0ff */
[----:B------:R-:W-:Y:S01]  /*9080*/  FFMA R3, R45, R40, R3 ;  /* 0x000000282d037223 */ /* 0x000fe20000000003 */
[----:B------:R-:W-:Y:S01]  /*9090*/  SHF.L.U32 R40, R57, 0x10, RZ ;  /* 0x0000001039287819 */ /* 0x000fe200000006ff */
[C---:B------:R-:W-:Y:S01]  /*90a0*/  FMUL R20, R43.reuse, R33 ;  /* 0x000000212b147220 */ /* 0x040fe20000400000 */
[----:B------:R-:W-:Y:S01]  /*90b0*/  F2FP.BF16.F32.PACK_AB R51, R2, R0 ;  /* 0x000000000233723e */ /* 0x000fe200000010ff */
[C---:B------:R-:W-:Y:S01]  /*90c0*/  FMUL R21, R43.reuse, R34 ;  /* 0x000000222b157220 */ /* 0x040fe20000400000 */
[----:B------:R-:W-:Y:S01]  /*90d0*/  MOV R47, UR45 ;  /* 0x0000002d002f7c02 */ /* 0x000fe20008000f00 */
[----:B------:R-:W-:Y:S01]  /*90e0*/  FMUL R22, R43, R35 ;  /* 0x000000232b167220 */ /* 0x000fe20000400000 */
[----:B------:R-:W-:Y:S01]  /*90f0*/  ISETP.NE.AND P0, PT, R84, RZ, PT ;  /* 0x000000ff5400720c */ /* 0x000fe20003f05270 */
[C---:B------:R-:W-:Y:S01]  /*9100*/  FFMA R20, R45.reuse, R23, R20 ;  /* 0x000000172d147223 */ /* 0x040fe20000000014 */
[C---:B------:R-:W-:Y:S01]  /*9110*/  SHF.L.U32 R23, R58.reuse, 0x10, RZ ;  /* 0x000000103a177819 */ /* 0x040fe200000006ff */
[C---:B------:R-:W-:Y:S01]  /*9120*/  FFMA R21, R45.reuse, R40, R21 ;  /* 0x000000282d157223 */ /* 0x040fe20000000015 */
[----:B------:R-:W-:Y:S01]  /*9130*/  LOP3.LUT R40, R58, 0xffff0000, RZ, 0xc0, !PT ;  /* 0xffff00003a287812 */ /* 0x000fe200078ec0ff */
[----:B------:R-:W-:Y:S01]  /*9140*/  FFMA R22, R45, R41, R22 ;  /* 0x000000292d167223 */ /* 0x000fe20000000016 */
[----:B------:R-:W-:Y:S01]  /*9150*/  F2FP.BF16.F32.PACK_AB R60, R20, R3 ;  /* 0x00000003143c723e */ /* 0x000fe200000010ff */
[----:B------:R-:W-:Y:S01]  /*9160*/  FMUL R0, R43, R36 ;  /* 0x000000242b007220 */ /* 0x000fe20000400000 */
[----:B------:R-:W-:Y:S01]  /*9170*/  LOP3.LUT R41, R65, 0xffff0000, RZ, 0xc0, !PT ;  /* 0xffff000041297812 */ /* 0x000fe200078ec0ff */
[----:B------:R-:W-:Y:S01]  /*9180*/  FMUL R2, R43, R37 ;  /* 0x000000252b027220 */ /* 0x000fe20000400000 */
[----:B------:R-:W-:Y:S01]  /*9190*/  F2FP.BF16.F32.PACK_AB R61, R22, R21 ;  /* 0x00000015163d723e */ /* 0x000fe200000010ff */
[----:B------:R-:W-:Y:S01]  /*91a0*/  FFMA R0, R45, R23, R0 ;  /* 0x000000172d007223 */ /* 0x000fe20000000000 */
[----:B------:R-:W-:Y:S01]  /*91b0*/  SHF.L.U32 R22, R59, 0x10, RZ ;  /* 0x000000103b167819 */ /* 0x000fe200000006ff */
[----:B------:R-:W-:Y:S01]  /*91c0*/  FFMA R2, R45, R40, R2 ;  /* 0x000000282d027223 */ /* 0x000fe20000000002 */
[----:B------:R-:W-:Y:S01]  /*91d0*/  LOP3.LUT R23, R59, 0xffff0000, RZ, 0xc0, !PT ;  /* 0xffff00003b177812 */ /* 0x000fe200078ec0ff */
[C---:B------:R-:W-:Y:S01]  /*91e0*/  FMUL R3, R43.reuse, R38 ;  /* 0x000000262b037220 */ /* 0x040fe20000400000 */
[----:B------:R-:W-:Y:S01]  /*91f0*/  SHF.L.U32 R40, R64, 0x10, RZ ;  /* 0x0000001040287819 */ /* 0x000fe200000006ff */
[C---:B------:R-:W-:Y:S01]  /*9200*/  FMUL R20, R43.reuse, R39 ;  /* 0x000000272b147220 */ /* 0x040fe20000400000 */
[----:B------:R-:W-:Y:S01]  /*9210*/  FMUL R21, R43, R4 ;  /* 0x000000042b157220 */ /* 0x000fe20000400000 */
[C---:B------:R-:W-:Y:S01]  /*9220*/  FFMA R3, R45.reuse, R22, R3 ;  /* 0x000000162d037223 */ /* 0x040fe20000000003 */
[----:B------:R-:W-:Y:S01]  /*9230*/  F2FP.BF16.F32.PACK_AB R62, R2, R0 ;  /* 0x00000000023e723e */ /* 0x000fe200000010ff */
[C---:B------:R-:W-:Y:S01]  /*9240*/  FFMA R20, R45.reuse, R23, R20 ;  /* 0x000000172d147223 */ /* 0x040fe20000000014 */
[----:B------:R-:W-:Y:S01]  /*9250*/  FFMA R21, R45, R40, R21 ;  /* 0x000000282d157223 */ /* 0x000fe20000000015 */
[----:B------:R-:W-:Y:S01]  /*9260*/  LOP3.LUT R23, R64, 0xffff0000, RZ, 0xc0, !PT ;  /* 0xffff000040177812 */ /* 0x000fe200078ec0ff */
[----:B------:R-:W-:Y:S01]  /*9270*/  FMUL R0, R43, R5 ;  /* 0x000000052b007220 */ /* 0x000fe20000400000 */
[----:B------:R-:W-:Y:S01]  /*9280*/  SHF.L.U32 R40, R65, 0x10, RZ ;  /* 0x0000001041287819 */ /* 0x000fe200000006ff */
[C---:B------:R-:W-:Y:S01]  /*9290*/  FMUL R2, R43.reuse, R6 ;  /* 0x000000062b027220 */ /* 0x040fe20000400000 */
[----:B------:R-:W-:Y:S01]  /*92a0*/  FMUL R22, R43, R7 ;  /* 0x000000072b167220 */ /* 0x000fe20000400000 */
[C---:B------:R-:W-:Y:S01]  /*92b0*/  FFMA R0, R45.reuse, R23, R0 ;  /* 0x000000172d007223 */ /* 0x040fe20000000000 */
[----:B------:R-:W-:Y:S01]  /*92c0*/  F2FP.BF16.F32.PACK_AB R63, R20, R3 ;  /* 0x00000003143f723e */ /* 0x000fe200000010ff */
[C---:B------:R-:W-:Y:S01]  /*92d0*/  FFMA R2, R45.reuse, R40, R2 ;  /* 0x000000282d027223 */ /* 0x040fe20000000002 */
[----:B------:R-:W-:Y:S01]  /*92e0*/  FFMA R22, R45, R41, R22 ;  /* 0x000000292d167223 */ /* 0x000fe20000000016 */
[----:B------:R-:W-:Y:S01]  /*92f0*/  SHF.L.U32 R41, R66, 0x10, RZ ;  /* 0x0000001042297819 */ /* 0x000fe200000006ff */
[C---:B------:R-:W-:Y:S01]  /*9300*/  FMUL R3, R43.reuse, R8 ;  /* 0x000000082b037220 */ /* 0x040fe20000400000 */
[C---:B------:R-:W-:Y:S01]  /*9310*/  FMUL R20, R43.reuse, R9 ;  /* 0x000000092b147220 */ /* 0x040fe20000400000 */
[C---:B------:R-:W-:Y:S01]  /*9320*/  FMUL R23, R43.reuse, R10 ;  /* 0x0000000a2b177220 */ /* 0x040fe20000400000 */
[----:B------:R-:W-:Y:S01]  /*9330*/  FMUL R40, R43, R11 ;  /* 0x0000000b2b287220 */ /* 0x000fe20000400000 */
[C---:B------:R-:W-:Y:S01]  /*9340*/  FFMA R3, R45.reuse, R41, R3 ;  /* 0x000000292d037223 */ /* 0x040fe20000000003 */
[C---:B------:R-:W-:Y:S01]  /*9350*/  FFMA R20, R45.reuse, R42, R20 ;  /* 0x0000002a2d147223 */ /* 0x040fe20000000014 */
[C---:B------:R-:W-:Y:S01]  /*9360*/  FFMA R23, R45.reuse, R44, R23 ;  /* 0x0000002c2d177223 */ /* 0x040fe20000000017 */
[----:B------:R-:W-:Y:S01]  /*9370*/  FFMA R40, R45, R46, R40 ;  /* 0x0000002e2d287223 */ /* 0x000fe20000000028 */
[----:B------:R-:W-:Y:S01]  /*9380*/  F2FP.BF16.F32.PACK_AB R100, R0, R21 ;  /* 0x000000150064723e */ /* 0x000fe200000010ff */
[----:B------:R-:W1:Y:S01]  /*9390*/  S2R R46, SR_CgaCtaId ;  /* 0x00000000002e7919 */ /* 0x000e620000008800 */
[----:B------:R-:W-:Y:S01]  /*93a0*/  SHF.L.U32 R42, R68, 0x10, RZ ;  /* 0x00000010442a7819 */ /* 0x000fe200000006ff */
[C---:B------:R-:W-:Y:S01]  /*93b0*/  FMUL R41, R43.reuse, R12 ;  /* 0x0000000c2b297220 */ /* 0x040fe20000400000 */
[----:B------:R-:W-:Y:S01]  /*93c0*/  F2FP.BF16.F32.PACK_AB R101, R22, R2 ;  /* 0x000000021665723e */ /* 0x000fe200000010ff */
[C---:B------:R-:W-:Y:S01]  /*93d0*/  FMUL R0, R43.reuse, R13 ;  /* 0x0000000d2b007220 */ /* 0x040fe20000400000 */
[----:B------:R-:W-:Y:S01]  /*93e0*/  LOP3.LUT R21, R68, 0xffff0000, RZ, 0xc0, !PT ;  /* 0xffff000044157812 */ /* 0x000fe200078ec0ff */
[----:B------:R-:W-:Y:S01]  /*93f0*/  FMUL R2, R43, R14 ;  /* 0x0000000e2b027220 */ /* 0x000fe20000400000 */
[----:B------:R-:W-:Y:S01]  /*9400*/  F2FP.BF16.F32.PACK_AB R103, R40, R23 ;  /* 0x000000172867723e */ /* 0x000fe200000010ff */
[----:B------:R-:W-:Y:S01]  /*9410*/  FFMA R41, R45, R42, R41 ;  /* 0x0000002a2d297223 */ /* 0x000fe20000000029 */
[----:B------:R-:W-:Y:S01]  /*9420*/  SHF.L.U32 R22, R69, 0x10, RZ ;  /* 0x0000001045167819 */ /* 0x000fe200000006ff */
[----:B------:R-:W-:Y:S01]  /*9430*/  FFMA R0, R45, R21, R0 ;  /* 0x000000152d007223 */ /* 0x000fe20000000000 */
[----:B------:R-:W-:Y:S01]  /*9440*/  F2FP.BF16.F32.PACK_AB R102, R20, R3 ;  /* 0x000000031466723e */ /* 0x000fe200000010ff */
[----:B------:R-:W-:Y:S01]  /*9450*/  FMUL R3, R43, R15 ;  /* 0x0000000f2b037220 */ /* 0x000fe20000400000 */
[----:B------:R-:W-:Y:S01]  /*9460*/  LOP3.LUT R23, R69, 0xffff0000, RZ, 0xc0, !PT ;  /* 0xffff000045177812 */ /* 0x000fe200078ec0ff */
[----:B------:R-:W-:Y:S01]  /*9470*/  FMUL R20, R43, R16 ;  /* 0x000000102b147220 */ /* 0x000fe20000400000 */
[C---:B------:R-:W-:Y:S01]  /*9480*/  SHF.L.U32 R40, R70.reuse, 0x10, RZ ;  /* 0x0000001046287819 */ /* 0x040fe200000006ff */
[----:B------:R-:W-:Y:S01]  /*9490*/  FFMA R2, R45, R22, R2 ;  /* 0x000000162d027223 */ /* 0x000fe20000000002 */
[----:B------:R-:W-:Y:S01]  /*94a0*/  FMUL R21, R43, R17 ;  /* 0x000000112b157220 */ /* 0x000fe20000400000 */
[----:B------:R-:W-:Y:S01]  /*94b0*/  FFMA R3, R45, R23, R3 ;  /* 0x000000172d037223 */ /* 0x000fe20000000003 */
[----:B------:R-:W-:Y:S01]  /*94c0*/  @!P1 LEA R47, R47, R104, 0xc ;  /* 0x000000682f2f9211 */ /* 0x000fe200078e60ff */
[----:B------:R-:W-:Y:S01]  /*94d0*/  FFMA R20, R45, R40, R20 ;  /* 0x000000282d147223 */ /* 0x000fe20000000014 */
[----:B------:R-:W-:Y:S01]  /*94e0*/  LOP3.LUT R40, R70, 0xffff0000, RZ, 0xc0, !PT ;  /* 0xffff000046287812 */ /* 0x000fe200078ec0ff */
[----:B------:R-:W-:Y:S01]  /*94f0*/  FMUL R22, R43, R18 ;  /* 0x000000122b167220 */ /* 0x000fe20000400000 */
[----:B------:R-:W-:Y:S01]  /*9500*/  F2FP.BF16.F32.PACK_AB R108, R0, R41 ;  /* 0x00000029006c723e */ /* 0x000fe200000010ff */
[----:B------:R2:W-:Y:S01]  /*9510*/  @!P1 STS.128 [R47+UR43+0x200], R48 ;  /* 0x000200302f009988 */ /* 0x0005e20008000c2b */
[----:B------:R-:W-:Y:S01]  /*9520*/  SHF.L.U32 R42, R71, 0x10, RZ ;  /* 0x00000010472a7819 */ /* 0x000fe200000006ff */
[----:B------:R-:W-:Y:S01]  /*9530*/  FFMA R21, R45, R40, R21 ;  /* 0x000000282d157223 */ /* 0x000fe20000000015 */
[----:B------:R-:W-:Y:S01]  /*9540*/  @!P1 IADD3 R40, PT, PT, R47, UR43, RZ ;  /* 0x0000002b2f289c10 */ /* 0x000fe2000fffe0ff */
[----:B------:R-:W-:Y:S01]  /*9550*/  FMUL R23, R43, R19 ;  /* 0x000000132b177220 */ /* 0x000fe20000400000 */
[----:B------:R-:W-:Y:S01]  /*9560*/  LOP3.LUT R44, R71, 0xffff0000, RZ, 0xc0, !PT ;  /* 0xffff0000472c7812 */ /* 0x000fe200078ec0ff */
[----:B------:R-:W-:Y:S01]  /*9570*/  FFMA R22, R45, R42, R22 ;  /* 0x0000002a2d167223 */ /* 0x000fe20000000016 */
[----:B------:R-:W-:Y:S02]  /*9580*/  @!P1 IADD3 R40, PT, PT, R99, R40, RZ ;  /* 0x0000002863289210 */ /* 0x000fe40007ffe0ff */
[----:B------:R-:W-:Y:S01]  /*9590*/  F2FP.BF16.F32.PACK_AB R109, R3, R2 ;  /* 0x00000002036d723e */ /* 0x000fe200000010ff */
[----:B------:R-:W-:Y:S01]  /*95a0*/  FFMA R23, R45, R44, R23 ;  /* 0x0000002c2d177223 */ /* 0x000fe20000000017 */
[----:B------:R-:W-:Y:S01]  /*95b0*/  F2FP.BF16.F32.PACK_AB R110, R21, R20 ;  /* 0x00000014156e723e */ /* 0x000fe200000010ff */
[----:B------:R2:W-:Y:S03]  /*95c0*/  @!P1 STS.128 [R40+0x200], R60 ;  /* 0x0002003c28009388 */ /* 0x0005e60000000c00 */
[----:B------:R-:W-:Y:S05]  /*95d0*/  F2FP.BF16.F32.PACK_AB R111, R23, R22 ;  /* 0x00000016176f723e */ /* 0x000fea00000010ff */
[----:B------:R2:W-:Y:S08]  /*95e0*/  @!P1 STS.128 [R47+UR43+0xa00], R100 ;  /* 0x000a00642f009988 */ /* 0x0005f00008000c2b */
[----:B------:R2:W-:Y:S01]  /*95f0*/  @!P1 STS.128 [R40+0xa00], R108 ;  /* 0x000a006c28009388 */ /* 0x0005e20000000c00 */
[----:B------:R-:W-:Y:S01]  /*9600*/  @!PT LDS RZ, [RZ] ;  /* 0x00000000fffff984 */ /* 0x000fe20000000800 */
[----:B------:R-:W-:Y:S01]  /*9610*/  @!PT LDS RZ, [RZ] ;  /* 0x00000000fffff984 */ /* 0x000fe20000000800 */
[----:B------:R-:W-:Y:S01]  /*9620*/  @!PT LDS RZ, [RZ] ;  /* 0x00000000fffff984 */ /* 0x000fe20000000800 */
[----:B------:R-:W-:Y:S01]  /*9630*/  @!PT LDS RZ, [RZ] ;  /* 0x00000000fffff984 */ /* 0x000fe20000000800 */
[----:B------:R3:W-:Y:S07]  /*9640*/  MEMBAR.ALL.CTA ;  /* 0x0000000000007992 */ /* 0x0007ee0000008000 */
[----:B---3--:R-:W3:Y:S01]  /*9650*/  FENCE.VIEW.ASYNC.S ;  /* 0x00000000000073c6 */ /* 0x008ee20000000000 */
[----:B------:R-:W-:Y:S05]  /*9660*/  WARPSYNC.ALL ;  /* 0x0000000000007948 */ /* 0x000fea0003800000 */
[----:B------:R-:W-:Y:S01]  /*9670*/  BSSY.RECONVERGENT B0, `(.L_x_122) ;  /* 0x0000012000007945 */ /* 0x000fe20003800200 */
[----:B---3--:R-:W-:Y:S06]  /*9680*/  BAR.SYNC.DEFER_BLOCKING 0x1, 0x80 ;  /* 0x0042000000007b1d */ /* 0x008fec0000010000 */
[----:B-1----:R-:W-:Y:S05]  /*9690*/  @P0 BRA `(.L_x_123) ;  /* 0x00000000003c0947 */ /* 0x002fea0003800000 */
[----:B------:R-:W1:Y:S01]  /*96a0*/  LDCU.64 UR6, c[0x0][0x348] ;  /* 0x00006900ff0677ac */ /* 0x000e620008000a00 */
[----:B------:R-:W-:Y:S02]  /*96b0*/  ULEA UR5, UR45, UR43, 0xc ;  /* 0x0000002b2d057291 */ /* 0x000fe4000f8e60ff */
[----:B------:R-:W-:Y:S02]  /*96c0*/  UIADD3 UR10, UPT, UPT, UR50, 0x40, URZ ;  /* 0x00000040320a7890 */ /* 0x000fe4000fffe0ff */
[----:B------:R-:W-:Y:S02]  /*96d0*/  UIADD3 UR8, UPT, UPT, UR5, 0x200, URZ ;  /* 0x0000020005087890 */ /* 0x000fe4000fffe0ff */
[----:B------:R-:W-:Y:S01]  /*96e0*/  UIADD3 UR12, UPT, UPT, UR5, 0xa00, URZ ;  /* 0x00000a00050c7890 */ /* 0x000fe2000fffe0ff */
[----:B------:R-:W-:Y:S01]  /*96f0*/  UMOV UR9, UR49 ;  /* 0x0000003100097c82 */ /* 0x000fe20008000000 */
[----:B------:R-:W-:Y:S01]  /*9700*/  UMOV UR11, UR52 ;  /* 0x00000034000b7c82 */ /* 0x000fe20008000000 */
[----:B------:R-:W-:Y:S01]  /*9710*/  UIADD3 UR13, UPT, UPT, UR49, 0x20, URZ ;  /* 0x00000020310d7890 */ /* 0x000fe2000fffe0ff */
[----:B------:R-:W-:Y:S01]  /*9720*/  UMOV UR15, UR52 ;  /* 0x00000034000f7c82 */ /* 0x000fe20008000000 */
[----:B------:R-:W-:Y:S01]  /*9730*/  UMOV UR14, UR10 ;  /* 0x0000000a000e7c82 */ /* 0x000fe20008000000 */
[----:B-1----:R-:W-:Y:S04]  /*9740*/  UIADD3 UR4, UP0, UPT, UR6, 0xa80, URZ ;  /* 0x00000a8006047890 */ /* 0x002fe8000ff1e0ff */
[----:B------:R-:W-:Y:S09]  /*9750*/  UIADD3.X UR5, UPT, UPT, URZ, UR7, URZ, UP0, !UPT ;  /* 0x00000007ff057290 */ /* 0x000ff200087fe4ff */
[----:B------:R1:W-:Y:S01]  /*9760*/  UTMASTG.3D [UR8], [UR4] ;  /* 0x00000008040073b5 */ /* 0x0003e20008010000 */
[----:B------:R1:W-:Y:S02]  /*9770*/  UTMASTG.3D [UR12], [UR4] ;  /* 0x0000000c040073b5 */ /* 0x0003e40008010000 */
[----:B-1----:R0:W-:Y:S02]  /*9780*/  UTMACMDFLUSH ;  /* 0x00000000000079b7 */ /* 0x0021e40000000000 */
.L_x_123:
[----:B------:R-:W-:Y:S05]  /*9790*/  BSYNC.RECONVERGENT B0 ;  /* 0x0000000000007941 */ /* 0x000fea0003800200 */
.L_x_122:
[----:B------:R-:W-:Y:S01]  /*97a0*/  UIADD3 UR4, UPT, UPT, UR45, 0x1, URZ ;  /* 0x000000012d047890 */ /* 0x000fe2000fffe0ff */
[----:B------:R-:W-:Y:S03]  /*97b0*/  BSSY.RECONVERGENT B0, `(.L_x_124) ;  /* 0x0000007000007945 */ /* 0x000fe60003800200 */
[----:B------:R-:W-:Y:S04]  /*97c0*/  UISETP.NE.AND UP0, UPT, UR4, 0x3, UPT ;  /* 0x000000030400788c */ /* 0x000fe8000bf05270 */
[----:B------:R-:W-:Y:S02]  /*97d0*/  USEL UR44, UR4, URZ, UP0 ;  /* 0x000000ff042c7287 */ /* 0x000fe40008000000 */
[----:B------:R-:W-:Y:S04]  /*97e0*/  UISETP.EQ.XOR UP0, UPT, UR46, 0x3, !UP0 ;  /* 0x000000032e00788c */ /* 0x000fe8000c702a70 */
[----:B------:R-:W-:Y:S01]  /*97f0*/  UP2UR UR48, UPR, URZ, 0x1 ;  /* 0x00000001ff307883 */ /* 0x000fe20008000000 */
[----:B------:R-:W-:Y:S11]  /*9800*/  @P0 BRA `(.L_x_125) ;  /* 0x0000000000040947 */ /* 0x000ff60003800000 */
[----:B------:R-:W-:Y:S04]  /*9810*/  DEPBAR.LE SB0, 0x1 ;  /* 0x000080400000791a */ /* 0x000fe80000000000 */
.L_x_125:
[----:B------:R-:W-:Y:S05]  /*9820*/  BSYNC.RECONVERGENT B0 ;  /* 0x0000000000007941 */ /* 0x000fea0003800200 */
.L_x_124:
[----:B------:R-:W1:Y:S08]  /*9830*/  S2UR UR51, SR_CgaCtaId ;  /* 0x00000000003379c3 */ /* 0x000e700000008800 */
[----:B------:R-:W-:Y:S01]  /*9840*/  BAR.SYNC.DEFER_BLOCKING 0x1, 0x80 ;  /* 0x0042000000007b1d */ /* 0x000fe20000010000 */
[----:B------:R-:W-:Y:S01]  /*9850*/  ISETP.NE.AND P1, PT, R98, RZ, PT ;  /* 0x000000ff6200720c */ /* 0x000fe20003f25270 */
[----:B------:R-:W-:Y:S01]  /*9860*/  IMAD.U32 R0, RZ, RZ, UR47 ;  /* 0x0000002fff007e24 */ /* 0x000fe2000f8e00ff */
[----:B------:R-:W-:Y:S02]  /*9870*/  UIADD3 UR4, UPT, UPT, UR47, 0x1, URZ ;  /* 0x000000012f047890 */ /* 0x000fe4000fffe0ff */
[----:B------:R-:W-:Y:S02]  /*9880*/  UIADD3 UR57, UPT, UPT, UR49, 0x10, URZ ;  /* 0x0000001031397890 */ /* 0x000fe4000fffe0ff */
[----:B------:R-:W-:Y:S04]  /*9890*/  UISETP.NE.AND UP0, UPT, UR4, 0x3, UPT ;  /* 0x000000030400788c */ /* 0x000fe8000bf05270 */
[----:B------:R-:W-:Y:S03]  /*98a0*/  USEL UR47, UR4, URZ, UP0 ;  /* 0x000000ff042f7287 */ /* 0x000fe60008000000 */
[----:B------:R-:W-:Y:S05]  /*98b0*/  @P1 LEA R0, R0, UR43, 0x3 ;  /* 0x0000002b00001c11 */ /* 0x000fea000f8e18ff */
[----:B------:R-:W-:Y:S01]  /*98c0*/  @P1 VIADD R2, R0, 0x58 ;  /* 0x0000005800021836 */ /* 0x000fe20000000000 */
[----:B------:R-:W-:Y:S04]  /*98d0*/  @P1 SHF.L.U32 R0, R113, 0x1f, RZ ;  /* 0x0000001f71001819 */ /* 0x000fe800000006ff */
[----:B------:R-:W-:Y:S01]  /*98e0*/  @P1 PRMT R46, R46, 0x654, R2 ;  /* 0x000006542e2e1816 */ /* 0x000fe20000000002 */
[----:B------:R-:W-:Y:S01]  /*98f0*/  UMOV UR43, 0x400 ;  /* 0x00000400002b7882 */ /* 0x000fe20000000000 */
[----:B------:R-:W-:Y:S01]  /*9900*/  BSSY B1, `(.L_x_126) ;  /* 0x000001e000017945 */ /* 0x000fe20003800000 */
[----:B-1----:R-:W-:Y:S01]  /*9910*/  ULEA UR43, UR51, UR43, 0x18 ;  /* 0x0000002b332b7291 */ /* 0x002fe2000f8ec0ff */
[----:B------:R-:W-:Y:S05]  /*9920*/  @P1 SYNCS.ARRIVE.TRANS64.RED.A1T0 RZ, [R46+URZ], RZ ;  /* 0x000000ff2eff19a7 */ /* 0x000fea00081004ff */
[----:B------:R-:W-:Y:S04]  /*9930*/  LEA R21, R107, UR43, 0x3 ;  /* 0x0000002b6b157c11 */ /* 0x000fe8000f8e18ff */
[----:B------:R1:W3:Y:S02]  /*9940*/  @P1 SYNCS.PHASECHK.TRANS64.TRYWAIT P0, [R21+URZ+0x40], R0 ;  /* 0x00004000150015a7 */ /* 0x0002e400080011ff */
[----:B-1----:R-:W-:Y:S01]  /*9950*/  VIADD R0, R106, 0x10 ;  /* 0x000000106a007836 */ /* 0x002fe20000000000 */
[----:B---3--:R-:W-:Y:S01]  /*9960*/  @P1 SEL R112, RZ, 0x1, !P0 ;  /* 0x00000001ff701807 */ /* 0x008fe20004000000 */
[----:B------:R-:W-:Y:S06]  /*9970*/  @!P1 BRA `(.L_x_127) ;  /* 0x0000000000589947 */ /* 0x000fec0003800000 */
[----:B------:R-:W-:Y:S01]  /*9980*/  ISETP.NE.AND P1, PT, R114, RZ, PT ;  /* 0x000000ff7200720c */ /* 0x000fe20003f25270 */
[----:B------:R-:W-:Y:S01]  /*9990*/  BSSY B0, `(.L_x_128) ;  /* 0x0000009000007945 */ /* 0x000fe20003800000 */
[----:B------:R-:W-:Y:S11]  /*99a0*/  ISETP.NE.AND P0, PT, R112, RZ, PT ;  /* 0x000000ff7000720c */ /* 0x000ff60003f05270 */
[----:B------:R-:W-:Y:S05]  /*99b0*/  @P1 IMAD R3, R107, 0x1000, R104 ;  /* 0x000010006b031824 */ /* 0x000fea00078e0268 */
[----:B------:R-:W-:Y:S05]  /*99c0*/  @P1 IADD3 R2, PT, PT, R3, UR43, RZ ;  /* 0x0000002b03021c10 */ /* 0x000fea000fffe0ff */
[----:B------:R-:W-:Y:S01]  /*99d0*/  @P1 IMAD.IADD R2, R99, 0x1, R2 ;  /* 0x0000000163021824 */ /* 0x000fe200078e0202 */
[----:B------:R-:W-:Y:S06]  /*99e0*/  @P0 BRA `(.L_x_129) ;  /* 0x00000000000c0947 */ /* 0x000fec0003800000 */
[----:B------:R-:W-:Y:S04]  /*99f0*/  SHF.L.U32 R20, R113, 0x1f, RZ ;  /* 0x0000001f71147819 */ /* 0x000fe800000006ff */
[----:B------:R-:W1:Y:S02]  /*9a00*/  SYNCS.PHASECHK.TRANS64.TRYWAIT P0, [R21+URZ+0x40], R20 ;  /* 0x00004014150075a7 */ /* 0x000e6400080011ff */
[----:B-1----:R-:W-:Y:S05]  /*9a10*/  @!P0 BRA `(.L_x_130) ;  /* 0x0000002800d48947 */ /* 0x002fea0003800000 */
.L_x_129:
[----:B------:R-:W-:Y:S05]  /*9a20*/  BSYNC B0 ;  /* 0x0000000000007941 */ /* 0x000fea0003800000 */
.L_x_128:
[----:B------:R-:W-:Y:S01]  /*9a30*/  ISETP.NE.AND P0, PT, R114, RZ, PT ;  /* 0x000000ff7200720c */ /* 0x000fe20003f05270 */
[----:B------:R-:W-:Y:S11]  /*9a40*/  VIADD R107, R107, 0x1 ;  /* 0x000000016b6b7836 */ /* 0x000ff60000000000 */
[----:B------:R-:W-:Y:S01]  /*9a50*/  @!UPT UIADD3 URZ, UPT, UPT, URZ, URZ, URZ ;  /* 0x000000fffffff290 */ /* 0x000fe2000fffe0ff */
[----:B------:R-:W3:Y:S04]  /*9a60*/  @P0 LDS.128 R52, [R3+UR43+0x200] ;  /* 0x0002002b03340984 */ /* 0x000ee80008000c00 */
[----:B------:R-:W4:Y:S04]  /*9a70*/  @P0 LDS.128 R64, [R3+UR43+0xa00] ;  /* 0x000a002b03400984 */ /* 0x000f280008000c00 */
[----:B------:R-:W1:Y:S04]  /*9a80*/  @P0 LDS.128 R56, [R2+0x200] ;  /* 0x0002000002380984 */ /* 0x000e680000000c00 */
[----:B------:R5:W1:Y:S01]  /*9a90*/  @P0 LDS.128 R68, [R2+0xa00] ;  /* 0x000a000002440984 */ /* 0x000a620000000c00 */
[C---:B------:R-:W-:Y:S04]  /*9aa0*/  ISETP.NE.AND P0, PT, R107.reuse, 0x3, PT ;  /* 0x000000036b00780c */ /* 0x040fe80003f05270 */
[----:B------:R-:W-:Y:S02]  /*9ab0*/  SEL R107, R107, RZ, P0 ;  /* 0x000000ff6b6b7207 */ /* 0x000fe40000000000 */
[----:B-----5:R-:W-:Y:S04]  /*9ac0*/  SEL R2, RZ, 0x1, P0 ;  /* 0x00000001ff027807 */ /* 0x020fe80000000000 */
[----:B------:R-:W-:Y:S02]  /*9ad0*/  LOP3.LUT R113, R113, R2, RZ, 0x3c, !PT ;  /* 0x0000000271717212 */ /* 0x000fe400078e3cff */
.L_x_127:
[----:B------:R-:W-:Y:S05]  /*9ae0*/  BSYNC B1 ;  /* 0x0000000000017941 */ /* 0x000fea0003800000 */
.L_x_126:
[----:B------:R-:W-:Y:S04]  /*9af0*/  SHF.R.U32.HI R3, RZ, 0x15, R0 ;  /* 0x00000015ff037819 */ /* 0x000fe80000011600 */
[----:B------:R-:W-:Y:S04]  /*9b00*/  LOP3.LUT R2, R3, 0x3, RZ, 0xc0, !PT ;  /* 0x0000000303027812 */ /* 0x000fe800078ec0ff */
[----:B------:R-:W-:Y:S11]  /*9b10*/  ISETP.NE.AND P0, PT, R84, R2, PT ;  /* 0x000000025400720c */ /* 0x000ff60003f05270 */
[----:B------:R-:W-:Y:S02]  /*9b20*/  @!UPT UIADD3 URZ, UPT, UPT, URZ, URZ, URZ ;  /* 0x000000fffffff290 */ /* 0x000fe4000fffe0ff */
[----:B------:R-:W-:Y:S05]  /*9b30*/  @P0 BRA `(.L_x_131) ;  /* 0x0000000000bc0947 */ /* 0x000fea0003800000 */
[----:B------:R-:W-:Y:S02]  /*9b40*/  LOP3.LUT P0, RZ, R3, 0x3, R86, 0x48, !PT ;  /* 0x0000000303ff7812 */ /* 0x000fe40007804856 */
[----:B------:R-:W-:Y:S11]  /*9b50*/  MOV R16, R0 ;  /* 0x0000000000107202 */ /* 0x000ff60000000f00 */
[----:B------:R-:W-:Y:S05]  /*9b60*/  @!P0 BRA `(.L_x_132) ;  /* 0x0000000000408947 */ /* 0x000fea0003800000 */
[----:B------:R-:W5:Y:S01]  /*9b70*/  LDCU.64 UR8, c[0x4][0x70] ;  /* 0x01000e00ff0877ac */ /* 0x000f620008000a00 */
[----:B------:R-:W-:Y:S01]  /*9b80*/  MOV R15, 0x0 ;  /* 0x00000000000f7802 */ /* 0x000fe20000000f00 */
[----:B------:R-:W-:Y:S02]  /*9b90*/  HFMA2 R12, -RZ, RZ, 0, 5.9604644775390625e-08 ;  /* 0x00000001ff0c7431 */ /* 0x000fe400000001ff */
[----:B------:R-:W-:Y:S02]  /*9ba0*/  IMAD.MOV.U32 R8, RZ, RZ, 0x192 ;  /* 0x00000192ff087424 */ /* 0x000fe400078e00ff */
[----:B------:R-:W-:Y:S01]  /*9bb0*/  IMAD.MOV.U32 R13, RZ, RZ, RZ ;  /* 0x000000ffff0d7224 */ /* 0x000fe200078e00ff */
[----:B------:R-:W1:Y:S01]  /*9bc0*/  LDCU.64 UR6, c[0x4][0x78] ;  /* 0x01000f00ff0677ac */ /* 0x000e620008000a00 */
[----:B------:R-:W2:Y:S01]  /*9bd0*/  LDC.64 R14, c[0x4][R15] ;  /* 0x010000000f0e7b82 */ /* 0x000ea20000000a00 */
[----:B------:R-:W3:Y:S01]  /*9be0*/  LDCU.64 UR4, c[0x4][0x10] ;  /* 0x01000200ff0477ac */ /* 0x000ee20008000a00 */
[----:B-----5:R-:W-:Y:S01]  /*9bf0*/  MOV R5, UR9 ;  /* 0x0000000900057c02 */ /* 0x020fe20008000f00 */
[----:B------:R-:W-:Y:S01]  /*9c00*/  IMAD.U32 R4, RZ, RZ, UR8 ;  /* 0x00000008ff047e24 */ /* 0x000fe2000f8e00ff */
[----:B-1----:R-:W-:Y:S01]  /*9c10*/  MOV R7, UR7 ;  /* 0x0000000700077c02 */ /* 0x002fe20008000f00 */
[----:B------:R-:W-:Y:S01]  /*9c20*/  IMAD.U32 R6, RZ, RZ, UR6 ;  /* 0x00000006ff067e24 */ /* 0x000fe2000f8e00ff */
[----:B---3--:R-:W-:Y:S01]  /*9c30*/  MOV R11, UR5 ;  /* 0x00000005000b7c02 */ /* 0x008fe20008000f00 */
[----:B------:R-:W-:Y:S02]  /*9c40*/  IMAD.U32 R10, RZ, RZ, UR4 ;  /* 0x00000004ff0a7e24 */ /* 0x000fe4000f8e00ff */
[----:B------:R-:W-:Y:S07]  /*9c50*/  LEPC R20, `(.L_x_132) ;  /* 0x000000001014794e */ /* 0x000fee0000000000 */
[----:B--2-4-:R-:W-:Y:S05]  /*9c60*/  CALL.ABS.NOINC R14 ;  /* 0x000000000e007343 */ /* 0x014fea0003c00000 */
.L_x_132:
        /* <DEDUP_REMOVED lines=12> */
[----:B------:R-:W5:Y:S01]  /*9d30*/  LDCU.64 UR6, c[0x4][0x78] ;  /* 0x01000f00ff0677ac */ /* 0x000f620008000a00 */
[----:B------:R-:W2:Y:S01]  /*9d40*/  LDC.64 R14, c[0x4][R15] ;  /* 0x010000000f0e7b82 */ /* 0x000ea20000000a00 */
[----:B------:R-:W3:Y:S01]  /*9d50*/  LDCU.64 UR4, c[0x4][0x10] ;  /* 0x01000200ff0477ac */ /* 0x000ee20008000a00 */
[----:B-1----:R-:W-:Y:S01]  /*9d60*/  MOV R5, UR9 ;  /* 0x0000000900057c02 */ /* 0x002fe20008000f00 */
[----:B------:R-:W-:Y:S01]  /*9d70*/  IMAD.U32 R4, RZ, RZ, UR8 ;  /* 0x00000008ff047e24 */ /* 0x000fe2000f8e00ff */
[----:B-----5:R-:W-:Y:S01]  /*9d80*/  MOV R7, UR7 ;  /* 0x0000000700077c02 */ /* 0x020fe20008000f00 */
[----:B------:R-:W-:Y:S01]  /*9d90*/  IMAD.U32 R6, RZ, RZ, UR6 ;  /* 0x00000006ff067e24 */ /* 0x000fe2000f8e00ff */
[----:B---3--:R-:W-:Y:S01]  /*9da0*/  MOV R11, UR5 ;  /* 0x00000005000b7c02 */ /* 0x008fe20008000f00 */
[----:B------:R-:W-:Y:S02]  /*9db0*/  IMAD.U32 R10, RZ, RZ, UR4 ;  /* 0x00000004ff0a7e24 */ /* 0x000fe4000f8e00ff */
[----:B------:R-:W-:Y:S07]  /*9dc0*/  LEPC R20, `(.L_x_133) ;  /* 0x000000001014794e */ /* 0x000fee0000000000 */
[----:B--2-4-:R-:W-:Y:S05]  /*9dd0*/  CALL.ABS.NOINC R14 ;  /* 0x000000000e007343 */ /* 0x014fea0003c00000 */
.L_x_133:
[----:B------:R-:W-:Y:S05]  /*9de0*/  WARPSYNC.ALL ;  /* 0x0000000000007948 */ /* 0x000fea0003800000 */
[----:B------:R-:W-:Y:S11]  /*9df0*/  R2UR UR4, R16 ;  /* 0x00000000100472ca */ /* 0x000ff600000e0000 */
[----:B------:R-:W-:Y:S02]  /*9e00*/  @!UPT UIADD3 URZ, UPT, UPT, URZ, URZ, URZ ;  /* 0x000000fffffff290 */ /* 0x000fe4000fffe0ff */
[----:B------:R-:W1:Y:S02]  /*9e10*/  LDTM.x16 R4, tmem[UR4+0x20] ;  /* 0x00002004000479ee */ /* 0x000e640008240000 */
[----:B-1----:R-:W-:Y:S01]  /*9e20*/  NOP ;  /* 0x0000000000007918 */ /* 0x002fe20000000000 */
.L_x_131:
[----:B---3--:R-:W-:Y:S01]  /*9e30*/  SHF.L.U32 R3, R52, 0x10, RZ ;  /* 0x0000001034037819 */ /* 0x008fe200000006ff */
[C---:B------:R-:W-:Y:S01]  /*9e40*/  FMUL R0, R43.reuse, R24 ;  /* 0x000000182b007220 */ /* 0x040fe20000400000 */
[----:B------:R-:W-:Y:S01]  /*9e50*/  ISETP.NE.AND P1, PT, R84, R2, PT ;  /* 0x000000025400720c */ /* 0x000fe20003f25270 */
[----:B------:R-:W-:Y:S01]  /*9e60*/  FMUL R2, R43, R25 ;  /* 0x000000192b027220 */ /* 0x000fe20000400000 */
[----:B-1----:R-:W-:Y:S01]  /*9e70*/  LOP3.LUT R21, R52, 0xffff0000, RZ, 0xc0, !PT ;  /* 0xffff000034157812 */ /* 0x002fe200078ec0ff */
[----:B------:R-:W-:Y:S01]  /*9e80*/  FFMA R0, R45, R3, R0 ;  /* 0x000000032d007223 */ /* 0x000fe20000000000 */
[----:B------:R-:W-:Y:S01]  /*9e90*/  SHF.L.U32 R22, R53, 0x10, RZ ;  /* 0x0000001035167819 */ /* 0x000fe200000006ff */
[----:B------:R-:W-:Y:S01]  /*9ea0*/  FMUL R3, R43, R26 ;  /* 0x0000001a2b037220 */ /* 0x000fe20000400000 */
[----:B------:R-:W-:Y:S01]  /*9eb0*/  LOP3.LUT R23, R53, 0xffff0000, RZ, 0xc0, !PT ;  /* 0xffff000035177812 */ /* 0x000fe200078ec0ff */
[----:B------:R-:W-:Y:S01]  /*9ec0*/  FMUL R20, R43, R27 ;  /* 0x0000001b2b147220 */ /* 0x000fe20000400000 */
[----:B--2---:R-:W-:Y:S01]  /*9ed0*/  SHF.L.U32 R40, R54, 0x10, RZ ;  /* 0x0000001036287819 */ /* 0x004fe200000006ff */
[----:B------:R-:W-:Y:S01]  /*9ee0*/  FFMA R2, R45, R21, R2 ;  /* 0x000000152d027223 */ /* 0x000fe20000000002 */
[----:B------:R-:W-:Y:S01]  /*9ef0*/  LOP3.LUT R41, R57, 0xffff0000, RZ, 0xc0, !PT ;  /* 0xffff000039297812 */ /* 0x000fe200078ec0ff */
[C---:B------:R-:W-:Y:S01]  /*9f00*/  FFMA R3, R45.reuse, R22, R3 ;  /* 0x000000162d037223 */ /* 0x040fe20000000003 */
[----:B----4-:R-:W-:Y:S01]  /*9f10*/  LOP3.LUT R42, R66, 0xffff0000, RZ, 0xc0, !PT ;  /* 0xffff0000422a7812 */ /* 0x010fe200078ec0ff */
[----:B------:R-:W-:Y:S01]  /*9f20*/  FFMA R20, R45, R23, R20 ;  /* 0x000000172d147223 */ /* 0x000fe20000000014 */
[----:B------:R-:W-:Y:S01]  /*9f30*/  LOP3.LUT R23, R54, 0xffff0000, RZ, 0xc0, !PT ;  /* 0xffff000036177812 */ /* 0x000fe200078ec0ff */
[C---:B------:R-:W-:Y:S01]  /*9f40*/  FMUL R21, R43.reuse, R28 ;  /* 0x0000001c2b157220 */ /* 0x040fe20000400000 */
[----:B------:R-:W-:Y:S01]  /*9f50*/  F2FP.BF16.F32.PACK_AB R48, R2, R0 ;  /* 0x000000000230723e */ /* 0x000fe200000010ff */
        /* <DEDUP_REMOVED lines=115> */
[----:B------:R-:W-:Y:S01]  /*a690*/  ULEA UR5, UR44, UR43, 0xc ;  /* 0x0000002b2c057291 */ /* 0x000fe2000f8e60ff */
[----:B------:R-:W-:Y:S01]  /*a6a0*/  UMOV UR58, UR50 ;  /* 0x00000032003a7c82 */ /* 0x000fe20008000000 */
[----:B------:R-:W-:Y:S02]  /*a6b0*/  UMOV UR59, UR52 ;  /* 0x00000034003b7c82 */ /* 0x000fe40008000000 */
[----:B------:R-:W-:Y:S02]  /*a6c0*/  UIADD3 UR56, UPT, UPT, UR5, 0x200, URZ ;  /* 0x0000020005387890 */ /* 0x000fe4000fffe0ff */
[----:B------:R-:W-:Y:S02]  /*a6d0*/  UIADD3 UR8, UPT, UPT, UR5, 0xa00, URZ ;  /* 0x00000a0005087890 */ /* 0x000fe4000fffe0ff */
        /* <DEDUP_REMOVED lines=8> */
.L_x_135:
[----:B------:R-:W-:Y:S05]  /*a760*/  BSYNC.RECONVERGENT B0 ;  /* 0x0000000000007941 */ /* 0x000fea0003800200 */
.L_x_134:
[----:B------:R-:W-:Y:S01]  /*a770*/  UISETP.NE.AND UP1, UPT, UR48, URZ, UPT ;  /* 0x000000ff3000728c */ /* 0x000fe2000bf25270 */
[----:B------:R-:W-:Y:S01]  /*a780*/  BSSY.RECONVERGENT B0, `(.L_x_136) ;  /* 0x0000008000007945 */ /* 0x000fe20003800200 */
[----:B------:R-:W-:Y:S04]  /*a790*/  UIADD3 UR4, UPT, UPT, UR44, 0x1, URZ ;  /* 0x000000012c047890 */ /* 0x000fe8000fffe0ff */
[----:B------:R-:W-:Y:S02]  /*a7a0*/  UISETP.NE.AND UP0, UPT, UR4, 0x3, UPT ;  /* 0x000000030400788c */ /* 0x000fe4000bf05270 */
[----:B------:R-:W-:Y:S02]  /*a7b0*/  UISETP.EQ.XOR UP1, UPT, UR4, 0x3, UP1 ;  /* 0x000000030400788c */ /* 0x000fe40008f22a70 */
[----:B------:R-:W-:Y:S02]  /*a7c0*/  USEL UR45, UR4, URZ, UP0 ;  /* 0x000000ff042d7287 */ /* 0x000fe40008000000 */
[----:B------:R-:W-:Y:S01]  /*a7d0*/  UP2UR UR46, UPR, URZ, 0x2 ;  /* 0x00000002ff2e7883 */ /* 0x000fe20008000000 */
[----:B------:R-:W-:Y:S11]  /*a7e0*/  @P0 BRA `(.L_x_137) ;  /* 0x0000000000040947 */ /* 0x000ff60003800000 */
[----:B------:R-:W-:Y:S04]  /*a7f0*/  DEPBAR.LE SB0, 0x1 ;  /* 0x000080400000791a */ /* 0x000fe80000000000 */
.L_x_137:
[----:B------:R-:W-:Y:S05]  /*a800*/  BSYNC.RECONVERGENT B0 ;  /* 0x0000000000007941 */ /* 0x000fea0003800200 */
.L_x_136:
[----:B------:R-:W1:Y:S08]  /*a810*/  S2UR UR51, SR_CgaCtaId ;  /* 0x00000000003379c3 */ /* 0x000e700000008800 */
[----:B------:R-:W-:Y:S01]  /*a820*/  BAR.SYNC.DEFER_BLOCKING 0x1, 0x80 ;  /* 0x0042000000007b1d */ /* 0x000fe20000010000 */
[----:B------:R-:W-:Y:S01]  /*a830*/  ISETP.NE.AND P1, PT, R98, RZ, PT ;  /* 0x000000ff6200720c */ /* 0x000fe20003f25270 */
[----:B------:R-:W-:Y:S01]  /*a840*/  IMAD.U32 R0, RZ, RZ, UR47 ;  /* 0x0000002fff007e24 */ /* 0x000fe2000f8e00ff */
[----:B------:R-:W-:Y:S04]  /*a850*/  UIADD3 UR4, UPT, UPT, UR47, 0x1, URZ ;  /* 0x000000012f047890 */ /* 0x000fe8000fffe0ff */
        /* <DEDUP_REMOVED lines=9> */
[----:B------:R1:W-:Y:S05]  /*a8f0*/  @P1 SYNCS.ARRIVE.TRANS64.RED.A1T0 RZ, [R46+URZ], RZ ;  /* 0x000000ff2eff19a7 */ /* 0x0003ea00081004ff */
[----:B------:R-:W-:Y:S04]  /*a900*/  LEA R2, R107, UR43, 0x3 ;  /* 0x0000002b6b027c11 */ /* 0x000fe8000f8e18ff */
[----:B------:R-:W3:Y:S02]  /*a910*/  @P1 SYNCS.PHASECHK.TRANS64.TRYWAIT P0, [R2+URZ+0x40], R0 ;  /* 0x00004000020015a7 */ /* 0x000ee400080011ff */
[----:B---3--:R-:W-:Y:S01]  /*a920*/  @P1 SEL R112, RZ, 0x1, !P0 ;  /* 0x00000001ff701807 */ /* 0x008fe20004000000 */
[----:B-1----:R-:W-:Y:S06]  /*a930*/  @!P1 BRA `(.L_x_139) ;  /* 0x0000000000449947 */ /* 0x002fec0003800000 */
        /* <DEDUP_REMOVED lines=10> */
.L_x_141:
[----:B------:R-:W-:Y:S05]  /*a9e0*/  BSYNC B0 ;  /* 0x0000000000007941 */ /* 0x000fea0003800000 */
.L_x_140:
[----:B------:R-:W-:Y:S11]  /*a9f0*/  ISETP.NE.AND P0, PT, R114, RZ, PT ;  /* 0x000000ff7200720c */ /* 0x000ff60003f05270 */
[----:B------:R-:W-:Y:S02]  /*aa00*/  @!UPT UIADD3 URZ, UPT, UPT, URZ, URZ, URZ ;  /* 0x000000fffffff290 */ /* 0x000fe4000fffe0ff */
[----:B------:R3:W4:Y:S04]  /*aa10*/  @P0 LDS.128 R52, [R107+UR43+0x200] ;  /* 0x0002002b6b340984 */ /* 0x0007280008000c00 */
[----:B------:R3:W1:Y:S04]  /*aa20*/  @P0 LDS.128 R64, [R107+UR43+0xa00] ;  /* 0x000a002b6b400984 */ /* 0x0006680008000c00 */
[----:B------:R3:W1:Y:S04]  /*aa30*/  @P0 LDS.128 R56, [R0+0x200] ;  /* 0x0002000000380984 */ /* 0x0006680000000c00 */
[----:B------:R3:W1:Y:S02]  /*aa40*/  @P0 LDS.128 R68, [R0+0xa00] ;  /* 0x000a000000440984 */ /* 0x0006640000000c00 */
.L_x_139:
[----:B------:R-:W-:Y:S05]  /*aa50*/  BSYNC B1 ;  /* 0x0000000000017941 */ /* 0x000fea0003800000 */
.L_x_138:
[----:B------:R-:W-:Y:S05]  /*aa60*/  VIADD R106, R106, 0x400010 ;  /* 0x004000106a6a7836 */ /* 0x000fea0000000000 */
[----:B---3--:R-:W-:Y:S04]  /*aa70*/  SHF.R.U32.HI R0, RZ, 0x15, R106 ;  /* 0x00000015ff007819 */ /* 0x008fe8000001166a */
[----:B-1----:R-:W-:Y:S04]  /*aa80*/  LOP3.LUT R2, R0, 0x3, RZ, 0xc0, !PT ;  /* 0x0000000300027812 */ /* 0x002fe800078ec0ff */
        /* <DEDUP_REMOVED lines=11> */
[----:B------:R-:W3:Y:S01]  /*ab40*/  LDCU.64 UR6, c[0x4][0x78] ;  /* 0x01000f00ff0677ac */ /* 0x000ee20008000a00 */
[----:B------:R-:W2:Y:S01]  /*ab50*/  LDC.64 R14, c[0x4][R15] ;  /* 0x010000000f0e7b82 */ /* 0x000ea20000000a00 */
[----:B------:R-:W5:Y:S01]  /*ab60*/  LDCU.64 UR4, c[0x4][0x10] ;  /* 0x01000200ff0477ac */ /* 0x000f620008000a00 */
[----:B-1----:R-:W-:Y:S01]  /*ab70*/  MOV R5, UR9 ;  /* 0x0000000900057c02 */ /* 0x002fe20008000f00 */
[----:B------:R-:W-:Y:S01]  /*ab80*/  IMAD.U32 R4, RZ, RZ, UR8 ;  /* 0x00000008ff047e24 */ /* 0x000fe2000f8e00ff */
[----:B---3--:R-:W-:Y:S01]  /*ab90*/  MOV R7, UR7 ;  /* 0x0000000700077c02 */ /* 0x008fe20008000f00 */
[----:B------:R-:W-:Y:S01]  /*aba0*/  IMAD.U32 R6, RZ, RZ, UR6 ;  /* 0x00000006ff067e24 */ /* 0x000fe2000f8e00ff */
[----:B-----5:R-:W-:Y:S01]  /*abb0*/  MOV R11, UR5 ;  /* 0x00000005000b7c02 */ /* 0x020fe20008000f00 */
[----:B------:R-:W-:Y:S02]  /*abc0*/  IMAD.U32 R10, RZ, RZ, UR4 ;  /* 0x00000004ff0a7e24 */ /* 0x000fe4000f8e00ff */
[----:B------:R-:W-:Y:S07]  /*abd0*/  LEPC R20, `(.L_x_144) ;  /* 0x000000001014794e */ /* 0x000fee0000000000 */
[----:B--2-4-:R-:W-:Y:S05]  /*abe0*/  CALL.ABS.NOINC R14 ;  /* 0x000000000e007343 */ /* 0x014fea0003c00000 */
.L_x_144:
        /* <DEDUP_REMOVED lines=23> */
.L_x_145:
[----:B------:R-:W-:Y:S05]  /*ad60*/  WARPSYNC.ALL ;  /* 0x0000000000007948 */ /* 0x000fea0003800000 */
[----:B------:R-:W-:Y:S11]  /*ad70*/  R2UR UR4, R16 ;  /* 0x00000000100472ca */ /* 0x000ff600000e0000 */
[----:B------:R-:W-:Y:S02]  /*ad80*/  @!UPT UIADD3 URZ, UPT, UPT, URZ, URZ, URZ ;  /* 0x000000fffffff290 */ /* 0x000fe4000fffe0ff */
[----:B------:R-:W1:Y:S02]  /*ad90*/  LDTM.x16 R4, tmem[UR4+0x20] ;  /* 0x00002004000479ee */ /* 0x000e640008240000 */
[----:B-1----:R-:W-:Y:S01]  /*ada0*/  NOP ;  /* 0x0000000000007918 */ /* 0x002fe20000000000 */
.L_x_143:
[----:B------:R-:W-:Y:S01]  /*adb0*/  ISETP.NE.AND P1, PT, R84, R2, PT ;  /* 0x000000025400720c */ /* 0x000fe20003f25270 */
[----:B------:R-:W-:Y:S05]  /*adc0*/  WARPSYNC.ALL ;  /* 0x0000000000007948 */ /* 0x000fea0003800000 */
[C---:B----4-:R-:W-:Y:S01]  /*add0*/  SHF.L.U32 R3, R52.reuse, 0x10, RZ ;  /* 0x0000001034037819 */ /* 0x050fe200000006ff */
[----:B------:R-:W-:Y:S01]  /*ade0*/  NOP ;  /* 0x0000000000007918 */ /* 0x000fe20000000000 */
[----:B--2---:R-:W-:Y:S01]  /*adf0*/  LOP3.LUT R40, R52, 0xffff0000, RZ, 0xc0, !PT ;  /* 0xffff000034287812 */ /* 0x004fe200078ec0ff */
[----:B------:R-:W-:Y:S01]  /*ae00*/  FMUL R0, R43, R24 ;  /* 0x000000182b007220 */ /* 0x000fe20000400000 */
[----:B------:R-:W-:Y:S01]  /*ae10*/  SHF.L.U32 R41, R53, 0x10, RZ ;  /* 0x0000001035297819 */ /* 0x000fe200000006ff */
[C---:B------:R-:W-:Y:S01]  /*ae20*/  FMUL R20, R43.reuse, R4 ;  /* 0x000000042b147220 */ /* 0x040fe20000400000 */
[----:B------:R-:W-:Y:S01]  /*ae30*/  MOV R4, UR45 ;  /* 0x0000002d00047c02 */ /* 0x000fe20008000f00 */
[----:B------:R-:W-:Y:S01]  /*ae40*/  FMUL R2, R43, R25 ;  /* 0x000000192b027220 */ /* 0x000fe20000400000 */
[----:B------:R-:W-:Y:S01]  /*ae50*/  LOP3.LUT R42, R53, 0xffff0000, RZ, 0xc0, !PT ;  /* 0xffff0000352a7812 */ /* 0x000fe200078ec0ff */
[C---:B------:R-:W-:Y:S01]  /*ae60*/  FFMA R0, R45.reuse, R3, R0 ;  /* 0x000000032d007223 */ /* 0x040fe20000000000 */
[----:B------:R-:W-:Y:S01]  /*ae70*/  @!P1 LEA R104, R4, R104, 0xc ;  /* 0x0000006804689211 */ /* 0x000fe200078e60ff */
[----:B------:R-:W-:Y:S01]  /*ae80*/  FFMA R2, R45, R40, R2 ;  /* 0x000000282d027223 */ /* 0x000fe20000000002 */
[----:B------:R-:W-:Y:S01]  /*ae90*/  R2UR UR4, R105 ;  /* 0x00000000690472ca */ /* 0x000fe200000e0000 */
[C---:B------:R-:W-:Y:S01]  /*aea0*/  FMUL R3, R43.reuse, R26 ;  /* 0x0000001a2b037220 */ /* 0x040fe20000400000 */
[----:B------:R-:W-:Y:S01]  /*aeb0*/  SHF.L.U32 R44, R54, 0x10, RZ ;  /* 0x00000010362c7819 */ /* 0x000fe200000006ff */
[C---:B------:R-:W-:Y:S01]  /*aec0*/  FMUL R4, R43.reuse, R27 ;  /* 0x0000001b2b047220 */ /* 0x040fe20000400000 */
[----:B------:R-:W-:Y:S01]  /*aed0*/  F2FP.BF16.F32.PACK_AB R100, R2, R0 ;  /* 0x000000000264723e */ /* 0x000fe200000010ff */
[----:B------:R-:W-:Y:S01]  /*aee0*/  FMUL R21, R43, R5 ;  /* 0x000000052b157220 */ /* 0x000fe20000400000 */
[----:B------:R-:W-:Y:S01]  /*aef0*/  @!P1 IADD3 R5, PT, PT, R104, UR43, RZ ;  /* 0x0000002b68059c10 */ /* 0x000fe2000fffe0ff */
[C---:B------:R-:W-:Y:S01]  /*af00*/  FFMA R3, R45.reuse, R41, R3 ;  /* 0x000000292d037223 */ /* 0x040fe20000000003 */
[----:B------:R-:W-:Y:S01]  /*af10*/  LOP3.LUT R46, R54, 0xffff0000, RZ, 0xc0, !PT ;  /* 0xffff0000362e7812 */ /* 0x000fe200078ec0ff */
[----:B------:R-:W-:Y:S01]  /*af20*/  FFMA R4, R45, R42, R4 ;  /* 0x0000002a2d047223 */ /* 0x000fe20000000004 */
[----:B------:R-:W-:Y:S01]  /*af30*/  SHF.L.U32 R47, R55, 0x10, RZ ;  /* 0x00000010372f7819 */ /* 0x000fe200000006ff */
[----:B------:R-:W-:Y:S01]  /*af40*/  FMUL R0, R43, R28 ;  /* 0x0000001c2b007220 */ /* 0x000fe20000400000 */
[----:B------:R-:W-:Y:S01]  /*af50*/  @!P1 IADD3 R99, PT, PT, R99, R5, RZ ;  /* 0x0000000563639210 */ /* 0x000fe20007ffe0ff */
[----:B------:R-:W-:Y:S01]  /*af60*/  FMUL R2, R43, R29 ;  /* 0x0000001d2b027220 */ /* 0x000fe20000400000 */
[----:B------:R-:W-:Y:S01]  /*af70*/  LOP3.LUT R48, R55, 0xffff0000, RZ, 0xc0, !PT ;  /* 0xffff000037307812 */ /* 0x000fe200078ec0ff */
[C---:B------:R-:W-:Y:S01]  /*af80*/  FMUL R5, R43.reuse, R30 ;  /* 0x0000001e2b057220 */ /* 0x040fe20000400000 */
[C---:B------:R-:W-:Y:S01]  /*af90*/  SHF.L.U32 R49, R56.reuse, 0x10, RZ ;  /* 0x0000001038317819 */ /* 0x040fe200000006ff */
[C---:B------:R-:W-:Y:S01]  /*afa0*/  FMUL R22, R43.reuse, R6 ;  /* 0x000000062b167220 */ /* 0x040fe20000400000 */
[----:B------:R-:W-:Y:S01]  /*afb0*/  LOP3.LUT R50, R56, 0xffff0000, RZ, 0xc0, !PT ;  /* 0xffff000038327812 */ /* 0x000fe200078ec0ff */
[----:B------:R-:W-:Y:S01]  /*afc0*/  FMUL R6, R43, R31 ;  /* 0x0000001f2b067220 */ /* 0x000fe20000400000 */
[----:B------:R-:W-:Y:S01]  /*afd0*/  F2FP.BF16.F32.PACK_AB R101, R4, R3 ;  /* 0x000000030465723e */ /* 0x000fe200000010ff */
[----:B------:R-:W-:Y:S01]  /*afe0*/  FFMA R0, R45, R44, R0 ;  /* 0x0000002c2d007223 */ /* 0x000fe20000000000 */
[----:B------:R-:W-:Y:S01]  /*aff0*/  SHF.L.U32 R51, R57, 0x10, RZ ;  /* 0x0000001039337819 */ /* 0x000fe200000006ff */
[----:B------:R-:W-:Y:S01]  /*b000*/  FMUL R23, R43, R7 ;  /* 0x000000072b177220 */ /* 0x000fe20000400000 */
[----:B------:R-:W-:Y:S01]  /*b010*/  LOP3.LUT R52, R57, 0xffff0000, RZ, 0xc0, !PT ;  /* 0xffff000039347812 */ /* 0x000fe200078ec0ff */
[----:B------:R-:W-:Y:S01]  /*b020*/  FFMA R2, R45, R46, R2 ;  /* 0x0000002e2d027223 */ /* 0x000fe20000000002 */
[C---:B------:R-:W-:Y:S01]  /*b030*/  SHF.L.U32 R53, R58.reuse, 0x10, RZ ;  /* 0x000000103a357819 */ /* 0x040fe200000006ff */
[C---:B------:R-:W-:Y:S01]  /*b040*/  FMUL R7, R43.reuse, R32 ;  /* 0x000000202b077220 */ /* 0x040fe20000400000 */
[----:B------:R-:W-:Y:S01]  /*b050*/  LOP3.LUT R54, R58, 0xffff0000, RZ, 0xc0, !PT ;  /* 0xffff00003a367812 */ /* 0x000fe200078ec0ff */
[----:B------:R-:W-:Y:S01]  /*b060*/  FMUL R3, R43, R33 ;  /* 0x000000212b037220 */ /* 0x000fe20000400000 */
[----:B------:R-:W-:Y:S01]  /*b070*/  F2FP.BF16.F32.PACK_AB R102, R2, R0 ;  /* 0x000000000266723e */ /* 0x000fe200000010ff */
[----:B------:R-:W-:Y:S01]  /*b080*/  FFMA R5, R45, R47, R5 ;  /* 0x0000002f2d057223 */ /* 0x000fe20000000005 */
[----:B------:R-:W-:Y:S01]  /*b090*/  SHF.L.U32 R55, R59, 0x10, RZ ;  /* 0x000000103b377819 */ /* 0x000fe200000006ff */
[----:B------:R-:W-:Y:S01]  /*b0a0*/  FFMA R6, R45, R48, R6 ;  /* 0x000000302d067223 */ /* 0x000fe20000000006 */
[----:B------:R-:W-:Y:S01]  /*b0b0*/  LOP3.LUT R56, R59, 0xffff0000, RZ, 0xc0, !PT ;  /* 0xffff00003b387812 */ /* 0x000fe200078ec0ff */
[C---:B------:R-:W-:Y:S01]  /*b0c0*/  FFMA R7, R45.reuse, R49, R7 ;  /* 0x000000312d077223 */ /* 0x040fe20000000007 */
[----:B------:R-:W-:Y:S01]  /*b0d0*/  SHF.L.U32 R57, R64, 0x10, RZ ;  /* 0x0000001040397819 */ /* 0x000fe200000006ff */
[----:B------:R-:W-:Y:S01]  /*b0e0*/  UIADD3 UR4, UPT, UPT, UR4, 0xb0, URZ ;  /* 0x000000b004047890 */ /* 0x000fe2000fffe0ff */
[----:B------:R-:W-:Y:S01]  /*b0f0*/  F2FP.BF16.F32.PACK_AB R103, R6, R5 ;  /* 0x000000050667723e */ /* 0x000fe200000010ff */
[----:B------:R-:W-:Y:S01]  /*b100*/  FFMA R3, R45, R50, R3 ;  /* 0x000000322d037223 */ /* 0x000fe20000000003 */
[----:B------:R-:W-:Y:S01]  /*b110*/  LOP3.LUT R58, R64, 0xffff0000, RZ, 0xc0, !PT ;  /* 0xffff0000403a7812 */ /* 0x000fe200078ec0ff */
[----:B------:R-:W-:Y:S01]  /*b120*/  FMUL R0, R43, R34 ;  /* 0x000000222b007220 */ /* 0x000fe20000400000 */
[----:B------:R-:W-:Y:S01]  /*b130*/  SHF.L.U32 R59, R65, 0x10, RZ ;  /* 0x00000010413b7819 */ /* 0x000fe200000006ff */
[----:B------:R-:W-:Y:S01]  /*b140*/  FMUL R2, R43, R35 ;  /* 0x000000232b027220 */ /* 0x000fe20000400000 */
[----:B------:R-:W-:Y:S01]  /*b150*/  F2FP.BF16.F32.PACK_AB R28, R3, R7 ;  /* 0x00000007031c723e */ /* 0x000fe200000010ff */
[----:B------:R-:W-:Y:S01]  /*b160*/  UPRMT UR4, UR51, 0x654, UR4 ;  /* 0x0000065433047896 */ /* 0x000fe20008000004 */
[----:B------:R-:W-:Y:S01]  /*b170*/  LOP3.LUT R60, R65, 0xffff0000, RZ, 0xc0, !PT ;  /* 0xffff0000413c7812 */ /* 0x000fe200078ec0ff */
[C---:B------:R-:W-:Y:S01]  /*b180*/  FMUL R4, R43.reuse, R36 ;  /* 0x000000242b047220 */ /* 0x040fe20000400000 */
[C---:B------:R-:W-:Y:S01]  /*b190*/  SHF.L.U32 R61, R66.reuse, 0x10, RZ ;  /* 0x00000010423d7819 */ /* 0x040fe200000006ff */
[----:B------:R-:W-:Y:S01]  /*b1a0*/  FMUL R5, R43, R37 ;  /* 0x000000252b057220 */ /* 0x000fe20000400000 */
[----:B------:R-:W-:Y:S01]  /*b1b0*/  LOP3.LUT R62, R66, 0xffff0000, RZ, 0xc0, !PT ;  /* 0xffff0000423e7812 */ /* 0x000fe200078ec0ff */
[----:B------:R-:W-:Y:S01]  /*b1c0*/  FFMA R0, R45, R51, R0 ;  /* 0x000000332d007223 */ /* 0x000fe20000000000 */
[----:B------:R-:W-:Y:S01]  /*b1d0*/  FMUL R6, R43, R38 ;  /* 0x000000262b067220 */ /* 0x000fe20000400000 */
[----:B------:R-:W-:Y:S01]  /*b1e0*/  FFMA R2, R45, R52, R2 ;  /* 0x000000342d027223 */ /* 0x000fe20000000002 */
[----:B------:R-:W-:Y:S01]  /*b1f0*/  FMUL R3, R43, R39 ;  /* 0x000000272b037220 */ /* 0x000fe20000400000 */
[C---:B------:R-:W-:Y:S01]  /*b200*/  FFMA R4, R45.reuse, R53, R4 ;  /* 0x000000352d047223 */ /* 0x040fe20000000004 */
[C---:B------:R-:W-:Y:S01]  /*b210*/  FFMA R5, R45.reuse, R54, R5 ;  /* 0x000000362d057223 */ /* 0x040fe20000000005 */
[C---:B------:R-:W-:Y:S01]  /*b220*/  FFMA R6, R45.reuse, R55, R6 ;  /* 0x000000372d067223 */ /* 0x040fe20000000006 */
[C---:B------:R-:W-:Y:S01]  /*b230*/  FFMA R3, R45.reuse, R56, R3 ;  /* 0x000000382d037223 */ /* 0x040fe20000000003 */
[----:B------:R-:W-:Y:S01]  /*b240*/  FFMA R20, R45, R57, R20 ;  /* 0x000000392d147223 */ /* 0x000fe20000000014 */
[----:B------:R-:W-:Y:S01]  /*b250*/  FMUL R8, R43, R8 ;  /* 0x000000082b087220 */ /* 0x000fe20000400000 */
[----:B------:R-:W-:Y:S01]  /*b260*/  SYNCS.ARRIVE.TRANS64.RED.A1T0 RZ, [UR4], RZ ;  /* 0x000000ffffff79a7 */ /* 0x000fe20008100404 */
[----:B------:R1:W-:Y:S01]  /*b270*/  @!P1 STS.128 [R104+UR43+0x200], R100 ;  /* 0x0002006468009988 */ /* 0x0003e20008000c2b */
[----:B------:R-:W-:Y:S01]  /*b280*/  SHF.L.U32 R63, R67, 0x10, RZ ;  /* 0x00000010433f7819 */ /* 0x000fe200000006ff */
[----:B------:R-:W-:Y:S01]  /*b290*/  FFMA R21, R45, R58, R21 ;  /* 0x0000003a2d157223 */ /* 0x000fe20000000015 */
[----:B------:R-:W-:Y:S01]  /*b2a0*/  LOP3.LUT R64, R67, 0xffff0000, RZ, 0xc0, !PT ;  /* 0xffff000043407812 */ /* 0x000fe200078ec0ff */
[----:B------:R-:W-:Y:S01]  /*b2b0*/  FMUL R9, R43, R9 ;  /* 0x000000092b097220 */ /* 0x000fe20000400000 */
[C---:B------:R-:W-:Y:S01]  /*b2c0*/  SHF.L.U32 R24, R68.reuse, 0x10, RZ ;  /* 0x0000001044187819 */ /* 0x040fe200000006ff */
[----:B------:R-:W-:Y:S01]  /*b2d0*/  FFMA R22, R45, R59, R22 ;  /* 0x0000003b2d167223 */ /* 0x000fe20000000016 */
[----:B------:R-:W-:Y:S01]  /*b2e0*/  LOP3.LUT R25, R68, 0xffff0000, RZ, 0xc0, !PT ;  /* 0xffff000044197812 */ /* 0x000fe200078ec0ff */
[----:B------:R-:W-:Y:S01]  /*b2f0*/  FMUL R10, R43, R10 ;  /* 0x0000000a2b0a7220 */ /* 0x000fe20000400000 */
[----:B------:R-:W-:Y:S01]  /*b300*/  FFMA R23, R45, R60, R23 ;  /* 0x0000003c2d177223 */ /* 0x000fe20000000017 */
[----:B------:R-:W-:Y:S01]  /*b310*/  FMUL R11, R43, R11 ;  /* 0x0000000b2b0b7220 */ /* 0x000fe20000400000 */
[----:B------:R-:W-:Y:S01]  /*b320*/  F2FP.BF16.F32.PACK_AB R29, R2, R0 ;  /* 0x00000000021d723e */ /* 0x000fe200000010ff */
[----:B------:R-:W-:Y:S01]  /*b330*/  FFMA R8, R45, R61, R8 ;  /* 0x0000003d2d087223 */ /* 0x000fe20000000008 */
[----:B------:R-:W-:Y:S01]  /*b340*/  F2FP.BF16.F32.PACK_AB R30, R5, R4 ;  /* 0x00000004051e723e */ /* 0x000fe200000010ff */
[----:B------:R-:W-:Y:S01]  /*b350*/  FMUL R12, R43, R12 ;  /* 0x0000000c2b0c7220 */ /* 0x000fe20000400000 */
[----:B------:R-:W-:Y:S01]  /*b360*/  F2FP.BF16.F32.PACK_AB R31, R3, R6 ;  /* 0x00000006031f723e */ /* 0x000fe200000010ff */
[----:B------:R-:W-:Y:S01]  /*b370*/  FFMA R9, R45, R62, R9 ;  /* 0x0000003e2d097223 */ /* 0x000fe20000000009 */
[----:B------:R-:W-:Y:S01]  /*b380*/  FMUL R13, R43, R13 ;  /* 0x0000000d2b0d7220 */ /* 0x000fe20000400000 */
[----:B------:R-:W-:Y:S01]  /*b390*/  SHF.L.U32 R26, R69, 0x10, RZ ;  /* 0x00000010451a7819 */ /* 0x000fe200000006ff */
[----:B------:R-:W-:Y:S01]  /*b3a0*/  FFMA R10, R45, R63, R10 ;  /* 0x0000003f2d0a7223 */ /* 0x000fe2000000000a */
[----:B------:R1:W-:Y:S01]  /*b3b0*/  @!P1 STS.128 [R99+0x200], R28 ;  /* 0x0002001c63009388 */ /* 0x0003e20000000c00 */
[----:B------:R-:W-:Y:S01]  /*b3c0*/  FMUL R14, R43, R14 ;  /* 0x0000000e2b0e7220 */ /* 0x000fe20000400000 */
[----:B------:R-:W-:Y:S01]  /*b3d0*/  LOP3.LUT R40, R69, 0xffff0000, RZ, 0xc0, !PT ;  /* 0xffff000045287812 */ /* 0x000fe200078ec0ff */
[----:B------:R-:W-:Y:S01]  /*b3e0*/  FFMA R11, R45, R64, R11 ;  /* 0x000000402d0b7223 */ /* 0x000fe2000000000b */
[----:B------:R-:W-:Y:S01]  /*b3f0*/  FMUL R15, R43, R15 ;  /* 0x0000000f2b0f7220 */ /* 0x000fe20000400000 */
[C---:B------:R-:W-:Y:S01]  /*b400*/  SHF.L.U32 R65, R70.reuse, 0x10, RZ ;  /* 0x0000001046417819 */ /* 0x040fe200000006ff */
[----:B------:R-:W-:Y:S01]  /*b410*/  FFMA R12, R45, R24, R12 ;  /* 0x000000182d0c7223 */ /* 0x000fe2000000000c */
[----:B------:R-:W-:Y:S01]  /*b420*/  FMUL R16, R43, R16 ;  /* 0x000000102b107220 */ /* 0x000fe20000400000 */
[----:B------:R-:W-:Y:S01]  /*b430*/  LOP3.LUT R66, R70, 0xffff0000, RZ, 0xc0, !PT ;  /* 0xffff000046427812 */ /* 0x000fe200078ec0ff */
[----:B------:R-:W-:Y:S01]  /*b440*/  FFMA R13, R45, R25, R13 ;  /* 0x000000192d0d7223 */ /* 0x000fe2000000000d */
[----:B------:R-:W-:Y:S01]  /*b450*/  FMUL R17, R43, R17 ;  /* 0x000000112b117220 */ /* 0x000fe20000400000 */
[----:B------:R-:W-:Y:S01]  /*b460*/  SHF.L.U32 R67, R71, 0x10, RZ ;  /* 0x0000001047437819 */ /* 0x000fe200000006ff */
[----:B------:R-:W-:Y:S01]  /*b470*/  FFMA R14, R45, R26, R14 ;  /* 0x0000001a2d0e7223 */ /* 0x000fe2000000000e */
[----:B------:R-:W-:Y:S01]  /*b480*/  F2FP.BF16.F32.PACK_AB R20, R21, R20 ;  /* 0x000000141514723e */ /* 0x000fe200000010ff */
[----:B------:R-:W-:Y:S01]  /*b490*/  FMUL R18, R43, R18 ;  /* 0x000000122b127220 */ /* 0x000fe20000400000 */
[----:B------:R-:W-:Y:S01]  /*b4a0*/  LOP3.LUT R68, R71, 0xffff0000, RZ, 0xc0, !PT ;  /* 0xffff000047447812 */ /* 0x000fe200078ec0ff */
[----:B------:R-:W-:Y:S01]  /*b4b0*/  FFMA R15, R45, R40, R15 ;  /* 0x000000282d0f7223 */ /* 0x000fe2000000000f */
[----:B------:R-:W-:Y:S01]  /*b4c0*/  F2FP.BF16.F32.PACK_AB R21, R23, R22 ;  /* 0x000000161715723e */ /* 0x000fe200000010ff */
[----:B------:R-:W-:Y:S01]  /*b4d0*/  FMUL R19, R43, R19 ;  /* 0x000000132b137220 */ /* 0x000fe20000400000 */
[----:B------:R-:W-:Y:S01]  /*b4e0*/  F2FP.BF16.F32.PACK_AB R22, R9, R8 ;  /* 0x000000080916723e */ /* 0x000fe200000010ff */
[----:B------:R-:W-:Y:S01]  /*b4f0*/  FFMA R16, R45, R65, R16 ;  /* 0x000000412d107223 */ /* 0x000fe20000000010 */
[----:B------:R-:W-:Y:S01]  /*b500*/  F2FP.BF16.F32.PACK_AB R23, R11, R10 ;  /* 0x0000000a0b17723e */ /* 0x000fe200000010ff */
[C---:B------:R-:W-:Y:S01]  /*b510*/  FFMA R17, R45.reuse, R66, R17 ;  /* 0x000000422d117223 */ /* 0x040fe20000000011 */
[C---:B------:R-:W-:Y:S01]  /*b520*/  FFMA R18, R45.reuse, R67, R18 ;  /* 0x000000432d127223 */ /* 0x040fe20000000012 */
[----:B------:R-:W-:Y:S01]  /*b530*/  FFMA R19, R45, R68, R19 ;  /* 0x000000442d137223 */ /* 0x000fe20000000013 */
[----:B------:R-:W-:Y:S01]  /*b540*/  F2FP.BF16.F32.PACK_AB R12, R13, R12 ;  /* 0x0000000c0d0c723e */ /* 0x000fe200000010ff */
[----:B------:R1:W-:Y:S01]  /*b550*/  @!P1 STS.128 [R104+UR43+0xa00], R20 ;  /* 0x000a001468009988 */ /* 0x0003e20008000c2b */
[----:B------:R-:W-:Y:S01]  /*b560*/  F2FP.BF16.F32.PACK_AB R13, R15, R14 ;  /* 0x0000000e0f0d723e */ /* 0x000fe200000010ff */
[----:B------:R-:W-:Y:S01]  /*b570*/  BSSY.RECONVERGENT B0, `(.L_x_146) ;  /* 0x000001c000007945 */ /* 0x000fe20003800200 */
[----:B------:R-:W-:Y:S02]  /*b580*/  F2FP.BF16.F32.PACK_AB R14, R17, R16 ;  /* 0x00000010110e723e */ /* 0x000fe400000010ff */
[----:B------:R-:W-:Y:S02]  /*b590*/  F2FP.BF16.F32.PACK_AB R15, R19, R18 ;  /* 0x00000012130f723e */ /* 0x000fe400000010ff */
[----:B------:R-:W-:Y:S03]  /*b5a0*/  ISETP.NE.AND P0, PT, R84, RZ, PT ;  /* 0x000000ff5400720c */ /* 0x000fe60003f05270 */
[----:B------:R1:W-:Y:S01]  /*b5b0*/  @!P1 STS.128 [R99+0xa00], R12 ;  /* 0x000a000c63009388 */ /* 0x0003e20000000c00 */
[----:B------:R-:W-:Y:S01]  /*b5c0*/  @!PT LDS RZ, [RZ] ;  /* 0x00000000fffff984 */ /* 0x000fe20000000800 */
[----:B------:R-:W-:Y:S01]  /*b5d0*/  @!PT LDS RZ, [RZ] ;  /* 0x00000000fffff984 */ /* 0x000fe20000000800 */
[----:B------:R-:W-:Y:S01]  /*b5e0*/  @!PT LDS RZ, [RZ] ;  /* 0x00000000fffff984 */ /* 0x000fe20000000800 */
[----:B------:R-:W-:Y:S01]  /*b5f0*/  @!PT LDS RZ, [RZ] ;  /* 0x00000000fffff984 */ /* 0x000fe20000000800 */
[----:B------:R2:W-:Y:S07]  /*b600*/  MEMBAR.ALL.CTA ;  /* 0x0000000000007992 */ /* 0x0005ee0000008000 */
[----:B--2---:R-:W2:Y:S02]  /*b610*/  FENCE.VIEW.ASYNC.S ;  /* 0x00000000000073c6 */ /* 0x004ea40000000000 */
[----:B--2---:R-:W-:Y:S06]  /*b620*/  BAR.SYNC.DEFER_BLOCKING 0x1, 0x80 ;  /* 0x0042000000007b1d */ /* 0x004fec0000010000 */
[----:B------:R-:W-:Y:S05]  /*b630*/  @P0 BRA `(.L_x_147) ;  /* 0x00000000003c0947 */ /* 0x000fea0003800000 */
[----:B------:R-:W2:Y:S01]  /*b640*/  LDCU.64 UR6, c[0x0][0x348] ;  /* 0x00006900ff0677ac */ /* 0x000ea20008000a00 */
        /* <DEDUP_REMOVED lines=9> */
[----:B--2---:R-:W-:Y:S04]  /*b6e0*/  UIADD3 UR4, UP0, UPT, UR6, 0xa80, URZ ;  /* 0x00000a8006047890 */ /* 0x004fe8000ff1e0ff */
[----:B------:R-:W-:Y:S09]  /*b6f0*/  UIADD3.X UR5, UPT, UPT, URZ, UR7, URZ, UP0, !UPT ;  /* 0x00000007ff057290 */ /* 0x000ff200087fe4ff */
[----:B------:R2:W-:Y:S01]  /*b700*/  UTMASTG.3D [UR8], [UR4] ;  /* 0x00000008040073b5 */ /* 0x0005e20008010000 */
[----:B------:R2:W-:Y:S02]  /*b710*/  UTMASTG.3D [UR12], [UR4] ;  /* 0x0000000c040073b5 */ /* 0x0005e40008010000 */
[----:B--2---:R0:W-:Y:S02]  /*b720*/  UTMACMDFLUSH ;  /* 0x00000000000079b7 */ /* 0x0041e40000000000 */
.L_x_147:
[----:B------:R-:W-:Y:S05]  /*b730*/  BSYNC.RECONVERGENT B0 ;  /* 0x0000000000007941 */ /* 0x000fea0003800200 */
.L_x_146:
[----:B------:R-:W-:Y:S01]  /*b740*/  UISETP.NE.AND UP0, UPT, UR46, URZ, UPT ;  /* 0x000000ff2e00728c */ /* 0x000fe2000bf05270 */
[----:B------:R-:W-:Y:S01]  /*b750*/  BSSY.RECONVERGENT B0, `(.L_x_148) ;  /* 0x0000009000007945 */ /* 0x000fe20003800200 */
[----:B------:R-:W-:Y:S04]  /*b760*/  UIADD3 UR4, UPT, UPT, UR45, 0x1, URZ ;  /* 0x000000012d047890 */ /* 0x000fe8000fffe0ff */
[----:B------:R-:W-:Y:S02]  /*b770*/  UISETP.EQ.XOR UP1, UPT, UR4, 0x3, UP0 ;  /* 0x000000030400788c */ /* 0x000fe40008722a70 */
[----:B------:R-:W-:Y:S02]  /*b780*/  UISETP.NE.AND UP0, UPT, UR4, 0x3, UPT ;  /* 0x000000030400788c */ /* 0x000fe4000bf05270 */
[----:B------:R-:W-:Y:S02]  /*b790*/  USEL UR5, URZ, 0x1, !UP1 ;  /* 0x00000001ff057887 */ /* 0x000fe4000c800000 */
[----:B------:R-:W-:Y:S02]  /*b7a0*/  USEL UR44, UR4, URZ, UP0 ;  /* 0x000000ff042c7287 */ /* 0x000fe40008000000 */
[----:B------:R-:W-:Y:S01]  /*b7b0*/  ULOP3.LUT UR54, UR54, UR5, URZ, 0x3c, !UPT ;  /* 0x0000000536367292 */ /* 0x000fe2000f8e3cff */
[----:B------:R-:W-:Y:S11]  /*b7c0*/  @P0 BRA `(.L_x_149) ;  /* 0x0000000000040947 */ /* 0x000ff60003800000 */
[----:B------:R-:W-:Y:S04]  /*b7d0*/  DEPBAR.LE SB0, 0x1 ;  /* 0x000080400000791a */ /* 0x000fe80000000000 */
.L_x_149:
[----:B------:R-:W-:Y:S05]  /*b7e0*/  BSYNC.RECONVERGENT B0 ;  /* 0x0000000000007941 */ /* 0x000fea0003800200 */
.L_x_148:
[----:B------:R-:W-:Y:S01]  /*b7f0*/  BAR.SYNC.DEFER_BLOCKING 0x1, 0x80 ;  /* 0x0042000000007b1d */ /* 0x000fe20000010000 */
[----:B------:R-:W-:Y:S01]  /*b800*/  UISETP.NE.AND UP0, UPT, UR53, -0x4, UPT ;  /* 0xfffffffc3500788c */ /* 0x000fe2000bf05270 */
[----:B------:R-:W-:Y:S08]  /*b810*/  IADD3 R80, PT, PT, R80, 0x1, RZ ;  /* 0x0000000150507810 */ /* 0x000ff00007ffe0ff */
[----:B------:R-:W-:Y:S05]  /*b820*/  BRA.U !UP0, `(.L_x_150) ;  /* 0x0000000108287547 */ /* 0x000fea000b800000 */
[----:B------:R-:W2:Y:S01]  /*b830*/  S2R R0, SR_CgaCtaId ;  /* 0x0000000000007919 */ /* 0x000ea20000008800 */
[----:B------:R-:W-:Y:S01]  /*b840*/  ISETP.NE.AND P0, PT, R98, RZ, PT ;  /* 0x000000ff6200720c */ /* 0x000fe20003f05270 */
[----:B------:R-:W-:Y:S01]  /*b850*/  IMAD.U32 R2, RZ, RZ, UR47 ;  /* 0x0000002fff027e24 */ /* 0x000fe2000f8e00ff */
[----:B------:R-:W-:Y:S04]  /*b860*/  UIADD3 UR4, UPT, UPT, UR47, 0x1, URZ ;  /* 0x000000012f047890 */ /* 0x000fe8000fffe0ff */
[----:B------:R-:W-:Y:S04]  /*b870*/  UISETP.NE.AND UP0, UPT, UR4, 0x3, UPT ;  /* 0x000000030400788c */ /* 0x000fe8000bf05270 */
[----:B------:R-:W-:Y:S03]  /*b880*/  USEL UR47, UR4, URZ, UP0 ;  /* 0x000000ff042f7287 */ /* 0x000fe60008000000 */
[----:B------:R-:W-:Y:S05]  /*b890*/  @P0 LEA R2, R2, UR43, 0x3 ;  /* 0x0000002b02020c11 */ /* 0x000fea000f8e18ff */
[----:B------:R-:W-:Y:S05]  /*b8a0*/  @P0 VIADD R2, R2, 0x58 ;  /* 0x0000005802020836 */ /* 0x000fea0000000000 */
[----:B--2---:R-:W-:Y:S04]  /*b8b0*/  @P0 PRMT R0, R0, 0x654, R2 ;  /* 0x0000065400000816 */ /* 0x004fe80000000002 */
[----:B------:R2:W-:Y:S03]  /*b8c0*/  @P0 SYNCS.ARRIVE.TRANS64.RED.A1T0 RZ, [R0+URZ], RZ ;  /* 0x000000ff00ff09a7 */ /* 0x0005e600081004ff */
.L_x_150:
[----:B------:R-:W-:Y:S01]  /*b8d0*/  R2UR UR5, R93 ;  /* 0x000000005d0572ca */ /* 0x000fe200000e0000 */
[----:B------:R-:W-:Y:S01]  /*b8e0*/  UISETP.NE.AND UP0, UPT, UR60, URZ, UPT ;  /* 0x000000ff3c00728c */ /* 0x000fe2000bf05270 */
[----:B------:R-:W-:Y:S01]  /*b8f0*/  R2UR UR4, R94 ;  /* 0x000000005e0472ca */ /* 0x000fe200000e0000 */
[----:B------:R-:W-:Y:S01]  /*b900*/  UIADD3 UR53, UPT, UPT, UR53, 0x4, URZ ;  /* 0x0000000435357890 */ /* 0x000fe2000fffe0ff */
[----:B------:R-:W-:Y:S02]  /*b910*/  R2UR UR52, R95 ;  /* 0x000000005f3472ca */ /* 0x000fe400000e0000 */
[----:B------:R-:W-:Y:S02]  /*b920*/  ISETP.NE.AND P0, PT, R77, 0x2, PT ;  /* 0x000000024d00780c */ /* 0x000fe40003f05270 */
[----:B------:R-:W-:Y:S02]  /*b930*/  ISETP.NE.AND P1, PT, R80, 0x2, PT ;  /* 0x000000025000780c */ /* 0x000fe40003f25270 */
[----:B------:R-:W-:Y:S02]  /*b940*/  SEL R2, RZ, 0x1, P0 ;  /* 0x00000001ff027807 */ /* 0x000fe40000000000 */
[----:B--2---:R-:W-:Y:S01]  /*b950*/  SEL R0, RZ, 0x1, P1 ;  /* 0x00000001ff007807 */ /* 0x004fe20000800000 */
[----:B------:R-:W-:Y:S01]  /*b960*/  UIADD3 UR26, UPT, UPT, UR36, UR5, URZ ;  /* 0x00000005241a7290 */ /* 0x000fe2000fffe0ff */
[----:B------:R-:W-:Y:S01]  /*b970*/  LOP3.LUT R78, R78, R2, RZ, 0x3c, !PT ;  /* 0x000000024e4e7212 */ /* 0x000fe200078e3cff */
[----:B------:R-:W-:Y:S01]  /*b980*/  UIADD3 UR20, UPT, UPT, UR37, UR4, URZ ;  /* 0x0000000425147290 */ /* 0x000fe2000fffe0ff */
[----:B------:R-:W-:Y:S02]  /*b990*/  LOP3.LUT R79, R79, R0, RZ, 0x3c, !PT ;  /* 0x000000004f4f7212 */ /* 0x000fe400078e3cff */
[----:B------:R-:W-:Y:S02]  /*b9a0*/  SEL R77, R77, RZ, P0 ;  /* 0x000000ff4d4d7207 */ /* 0x000fe40000000000 */
[----:B------:R-:W-:Y:S01]  /*b9b0*/  SEL R80, R80, RZ, P1 ;  /* 0x000000ff50507207 */ /* 0x000fe20000800000 */
[----:B------:R-:W-:Y:S06]  /*b9c0*/  BRA.U UP0, `(.L_x_151) ;  /* 0xffffffb100187547 */ /* 0x000fec000b83ffff */
[----:B------:R-:W-:-:S13]  /*b9d0*/  R2UR UR4, R97 ;  /* 0x00000000610472ca */ /* 0x000fda00000e0000 */
[----:B------:R-:W-:-:S09]  /*b9e0*/  UISETP.NE.AND UP0, UPT, UR4, URZ, UPT ;  /* 0x000000ff0400728c */ /* 0x000fd2000bf05270 */
[----:B------:R-:W-:Y:S05]  /*b9f0*/  BRA.U !UP0, `(.L_x_152) ;  /* 0x0000000108487547 */ /* 0x000fea000b800000 */
[----:B------:R-:W2:Y:S02]  /*ba00*/  LDCU.64 UR4, c[0x0][0xc90] ;  /* 0x00019200ff0477ac */ /* 0x000ea40008000a00 */
[----:B--2---:R-:W-:-:S04]  /*ba10*/  UISETP.NE.U32.AND UP0, UPT, UR4, URZ, UPT ;  /* 0x000000ff0400728c */ /* 0x004fc8000bf05070 */
[----:B------:R-:W-:-:S09]  /*ba20*/  UISETP.NE.AND.EX UP0, UPT, UR5, URZ, UPT, UP0 ;  /* 0x000000ff0500728c */ /* 0x000fd2000bf05300 */
[----:B------:R-:W-:Y:S05]  /*ba30*/  BRA.U UP0, `(.L_x_153) ;  /* 0x00000001000c7547 */ /* 0x000fea000b800000 */
[----:B------:R-:W-:-:S13]  /*ba40*/  FSETP.NEU.AND P0, PT, R45, RZ, PT ;  /* 0x000000ff2d00720b */ /* 0x000fda0003f0d000 */
[----:B------:R-:W-:Y:S05]  /*ba50*/  @!P0 EXIT ;  /* 0x000000000000894d */ /* 0x000fea0003800000 */
[----:B------:R-:W-:Y:S05]  /*ba60*/  BRA `(.L_x_152) ;  /* 0x00000000002c7947 */ /* 0x000fea0003800000 */
.L_x_153:
[----:B------:R-:W-:Y:S01]  /*ba70*/  ISETP.NE.AND P0, PT, R76, RZ, PT ;  /* 0x000000ff4c00720c */ /* 0x000fe20003f05270 */
[----:B------:R-:W-:-:S12]  /*ba80*/  BSSY.RECONVERGENT B0, `(.L_x_152) ;  /* 0x0000009000007945 */ /* 0x000fd80003800200 */
[----:B------:R-:W-:Y:S05]  /*ba90*/  @P0 BRA `(.L_x_154) ;  /* 0x0000000000140947 */ /* 0x000fea0003800000 */
[----:B------:R-:W2:Y:S02]  /*baa0*/  LDCU.64 UR4, c[0x0][0xc88] ;  /* 0x00019100ff0477ac */ /* 0x000ea40008000a00 */
[----:B--2---:R-:W-:-:S04]  /*bab0*/  ISETP.NE.U32.AND P0, PT, RZ, UR4, PT ;  /* 0x00000004ff007c0c */ /* 0x004fc8000bf05070 */
[----:B------:R-:W-:-:S13]  /*bac0*/  ISETP.NE.AND.EX P0, PT, RZ, UR5, PT, P0 ;  /* 0x00000005ff007c0c */ /* 0x000fda000bf05300 */
[----:B------:R-:W-:Y:S05]  /*bad0*/  @!P0 EXIT ;  /* 0x000000000000894d */ /* 0x000fea0003800000 */
[----:B------:R-:W-:Y:S05]  /*bae0*/  BRA `(.L_x_155) ;  /* 0x0000000000087947 */ /* 0x000fea0003800000 */
.L_x_154:
[----:B------:R-:W-:-:S13]  /*baf0*/  FSETP.NEU.AND P0, PT, R45, RZ, PT ;  /* 0x000000ff2d00720b */ /* 0x000fda0003f0d000 */
[----:B------:R-:W-:Y:S05]  /*bb00*/  @!P0 EXIT ;  /* 0x000000000000894d */ /* 0x000fea0003800000 */
.L_x_155:
[----:B------:R-:W-:Y:S05]  /*bb10*/  BSYNC.RECONVERGENT B0 ;  /* 0x0000000000007941 */ /* 0x000fea0003800200 */
.L_x_152:
[----:B------:R-:W-:Y:S01]  /*bb20*/  ULEA UR4, UR47, UR43, 0x3 ;  /* 0x0000002b2f047291 */ /* 0x000fe2000f8e18ff */
[----:B------:R-:W-:-:S04]  /*bb30*/  DEPBAR.LE SB0, 0x0 ;  /* 0x000080000000791a */ /* 0x000fc80000000000 */
[----:B------:R-:W-:-:S04]  /*bb40*/  UIADD3 UR4, UPT, UPT, UR4, 0x58, URZ ;  /* 0x0000005804047890 */ /* 0x000fc8000fffe0ff */
[----:B------:R-:W-:-:S09]  /*bb50*/  UPRMT UR4, UR51, 0x654, UR4 ;  /* 0x0000065433047896 */ /* 0x000fd20008000004 */
[----:B------:R-:W-:Y:S01]  /*bb60*/  SYNCS.ARRIVE.TRANS64.RED.A1T0 RZ, [UR4], RZ ;  /* 0x000000ffffff79a7 */ /* 0x000fe20008100404 */
[----:B------:R-:W-:Y:S05]  /*bb70*/  EXIT ;  /* 0x000000000000794d */ /* 0x000fea0003800000 */
.L_x_24:
[----:B--2---:R2:W3:Y:S02]  /*bb80*/  SYNCS.PHASECHK.TRANS64.TRYWAIT P0, [R0+URZ+0xd0], R2 ;  /* 0x0000d002000075a7 */ /* 0x0044e400080011ff */
[----:B---3--:R-:W-:Y:S05]  /*bb90*/  @!P0 NANOSLEEP.SYNCS 0x989680 ;  /* 0x009896800000895d */ /* 0x008fea0003900000 */
[----:B------:R-:W3:Y:S02]  /*bba0*/  @!P0 SYNCS.PHASECHK.TRANS64 P0, [R0+URZ+0xd0], R2 ;  /* 0x0000d002000085a7 */ /* 0x000ee400080010ff */
[----:B---3--:R-:W-:Y:S05]  /*bbb0*/  @!P0 BRA `(.L_x_24) ;  /* 0xfffffffc00f08947 */ /* 0x008fea000383ffff */
[----:B------:R-:W-:Y:S05]  /*bbc0*/  BRA `(.L_x_156) ;  /* 0xffffff5c00987947 */ /* 0x000fea000383ffff */
.L_x_27:
[----:B-1----:R-:W-:-:S07]  /*bbd0*/  MOV R0, UR49 ;  /* 0x0000003100007c02 */ /* 0x002fce0008000f00 */
.L_x_157:
[----:B-1----:R1:W2:Y:S02]  /*bbe0*/  SYNCS.PHASECHK.TRANS64.TRYWAIT P0, [R0+URZ+0x20], R3 ;  /* 0x00002003000075a7 */ /* 0x0022a400080011ff */
[----:B--2---:R-:W-:Y:S05]  /*bbf0*/  @!P0 NANOSLEEP.SYNCS 0x989680 ;  /* 0x009896800000895d */ /* 0x004fea0003900000 */
[----:B------:R-:W2:Y:S02]  /*bc00*/  @!P0 SYNCS.PHASECHK.TRANS64 P0, [R0+URZ+0x20], R3 ;  /* 0x00002003000085a7 */ /* 0x000ea400080010ff */
[----:B--2---:R-:W-:Y:S05]  /*bc10*/  @!P0 BRA `(.L_x_157) ;  /* 0xfffffffc00f08947 */ /* 0x004fea000383ffff */
[----:B------:R-:W-:Y:S05]  /*bc20*/  BRA `(.L_x_26) ;  /* 0xffffff5c00e87947 */ /* 0x000fea000383ffff */
.L_x_36:
[----:B-1----:R-:W-:-:S07]  /*bc30*/  MOV R0, UR49 ;  /* 0x0000003100007c02 */ /* 0x002fce0008000f00 */
.L_x_158:
[----:B-1----:R1:W2:Y:S02]  /*bc40*/  SYNCS.PHASECHK.TRANS64.TRYWAIT P0, [R0+URZ+0x20], R3 ;  /* 0x00002003000075a7 */ /* 0x0022a400080011ff */
[----:B--2---:R-:W-:Y:S05]  /*bc50*/  @!P0 NANOSLEEP.SYNCS 0x989680 ;  /* 0x009896800000895d */ /* 0x004fea0003900000 */
[----:B------:R-:W2:Y:S02]  /*bc60*/  @!P0 SYNCS.PHASECHK.TRANS64 P0, [R0+URZ+0x20], R3 ;  /* 0x00002003000085a7 */ /* 0x000ea400080010ff */
[----:B--2---:R-:W-:Y:S05]  /*bc70*/  @!P0 BRA `(.L_x_158) ;  /* 0xfffffffc00f08947 */ /* 0x004fea000383ffff */
[----:B------:R-:W-:Y:S05]  /*bc80*/  BRA `(.L_x_35) ;  /* 0xffffff6400307947 */ /* 0x000fea000383ffff */
.L_x_43:
[----:B-1----:R1:W4:Y:S02]  /*bc90*/  SYNCS.PHASECHK.TRANS64.TRYWAIT P0, [R3+URZ+0x80], R0 ;  /* 0x00008000030075a7 */ /* 0x00232400080011ff */
[----:B----4-:R-:W-:Y:S05]  /*bca0*/  @!P0 NANOSLEEP.SYNCS 0x989680 ;  /* 0x009896800000895d */ /* 0x010fea0003900000 */
[----:B------:R-:W4:Y:S02]  /*bcb0*/  @!P0 SYNCS.PHASECHK.TRANS64 P0, [R3+URZ+0x80], R0 ;  /* 0x00008000030085a7 */ /* 0x000f2400080010ff */
[----:B----4-:R-:W-:Y:S05]  /*bcc0*/  @!P0 BRA `(.L_x_43) ;  /* 0xfffffffc00f08947 */ /* 0x010fea000383ffff */
[----:B------:R-:W-:Y:S05]  /*bcd0*/  BRA `(.L_x_159) ;  /* 0xffffff6800587947 */ /* 0x000fea000383ffff */
.L_x_47:
[----:B------:R-:W-:-:S07]  /*bce0*/  MOV R0, UR4 ;  /* 0x0000000400007c02 */ /* 0x000fce0008000f00 */
.L_x_160:
[----:B-1----:R1:W2:Y:S02]  /*bcf0*/  SYNCS.PHASECHK.TRANS64.TRYWAIT P0, [R0+URZ], R2 ;  /* 0x00000002000075a7 */ /* 0x0022a400080011ff */
[----:B--2---:R-:W-:Y:S05]  /*bd00*/  @!P0 NANOSLEEP.SYNCS 0x989680 ;  /* 0x009896800000895d */ /* 0x004fea0003900000 */
[----:B------:R-:W2:Y:S02]  /*bd10*/  @!P0 SYNCS.PHASECHK.TRANS64 P0, [R0+URZ], R2 ;  /* 0x00000002000085a7 */ /* 0x000ea400080010ff */
[----:B--2---:R-:W-:Y:S05]  /*bd20*/  @!P0 BRA `(.L_x_160) ;  /* 0xfffffffc00f08947 */ /* 0x004fea000383ffff */
[----:B------:R-:W-:Y:S05]  /*bd30*/  BRA `(.L_x_161) ;  /* 0xffffff7000047947 */ /* 0x000fea000383ffff */
.L_x_48:
[----:B------:R-:W-:-:S07]  /*bd40*/  MOV R0, UR5 ;  /* 0x0000000500007c02 */ /* 0x000fce0008000f00 */
.L_x_162:
[----:B-1----:R1:W2:Y:S02]  /*bd50*/  SYNCS.PHASECHK.TRANS64.TRYWAIT P0, [R0+URZ], R3 ;  /* 0x00000003000075a7 */ /* 0x0022a400080011ff */
[----:B--2---:R-:W-:Y:S05]  /*bd60*/  @!P0 NANOSLEEP.SYNCS 0x989680 ;  /* 0x009896800000895d */ /* 0x004fea0003900000 */
[----:B------:R-:W2:Y:S02]  /*bd70*/  @!P0 SYNCS.PHASECHK.TRANS64 P0, [R0+URZ], R3 ;  /* 0x00000003000085a7 */ /* 0x000ea400080010ff */
[----:B--2---:R-:W-:Y:S05]  /*bd80*/  @!P0 BRA `(.L_x_162) ;  /* 0xfffffffc00f08947 */ /* 0x004fea000383ffff */
[----:B------:R-:W-:Y:S05]  /*bd90*/  BRA `(.L_x_163) ;  /* 0xffffff7000107947 */ /* 0x000fea000383ffff */
.L_x_49:
[----:B------:R-:W-:-:S07]  /*bda0*/  MOV R0, UR5 ;  /* 0x0000000500007c02 */ /* 0x000fce0008000f00 */
.L_x_164:
[----:B-1----:R1:W2:Y:S02]  /*bdb0*/  SYNCS.PHASECHK.TRANS64.TRYWAIT P0, [R0+URZ], R3 ;  /* 0x00000003000075a7 */ /* 0x0022a400080011ff */
[----:B--2---:R-:W-:Y:S05]  /*bdc0*/  @!P0 NANOSLEEP.SYNCS 0x989680 ;  /* 0x009896800000895d */ /* 0x004fea0003900000 */
[----:B------:R-:W2:Y:S02]  /*bdd0*/  @!P0 SYNCS.PHASECHK.TRANS64 P0, [R0+URZ], R3 ;  /* 0x00000003000085a7 */ /* 0x000ea400080010ff */
[----:B--2---:R-:W-:Y:S05]  /*bde0*/  @!P0 BRA `(.L_x_164) ;  /* 0xfffffffc00f08947 */ /* 0x004fea000383ffff */
[----:B------:R-:W-:Y:S05]  /*bdf0*/  BRA `(.L_x_165) ;  /* 0xffffff70001c7947 */ /* 0x000fea000383ffff */
.L_x_52:
[----:B--2---:R2:W3:Y:S02]  /*be00*/  SYNCS.PHASECHK.TRANS64.TRYWAIT P0, [R0+URZ+0xc0], R4 ;  /* 0x0000c004000075a7 */ /* 0x0044e400080011ff */
[----:B---3--:R-:W-:Y:S05]  /*be10*/  @!P0 NANOSLEEP.SYNCS 0x989680 ;  /* 0x009896800000895d */ /* 0x008fea0003900000 */
[----:B------:R-:W3:Y:S02]  /*be20*/  @!P0 SYNCS.PHASECHK.TRANS64 P0, [R0+URZ+0xc0], R4 ;  /* 0x0000c004000085a7 */ /* 0x000ee400080010ff */
[----:B---3--:R-:W-:Y:S05]  /*be30*/  @!P0 BRA `(.L_x_52) ;  /* 0xfffffffc00f08947 */ /* 0x008fea000383ffff */
[----:B------:R-:W-:Y:S05]  /*be40*/  BRA `(.L_x_166) ;  /* 0xffffff7000787947 */ /* 0x000fea000383ffff */
.L_x_53:
[----:B------:R-:W-:-:S07]  /*be50*/  MOV R0, UR4 ;  /* 0x0000000400007c02 */ /* 0x000fce0008000f00 */
.L_x_167:
[----:B--2---:R2:W3:Y:S02]  /*be60*/  SYNCS.PHASECHK.TRANS64.TRYWAIT P0, [R0+URZ+0x90], R5 ;  /* 0x00009005000075a7 */ /* 0x0044e400080011ff */
[----:B---3--:R-:W-:Y:S05]  /*be70*/  @!P0 NANOSLEEP.SYNCS 0x989680 ;  /* 0x009896800000895d */ /* 0x008fea0003900000 */
[----:B------:R-:W3:Y:S02]  /*be80*/  @!P0 SYNCS.PHASECHK.TRANS64 P0, [R0+URZ+0x90], R5 ;  /* 0x00009005000085a7 */ /* 0x000ee400080010ff */
[----:B---3--:R-:W-:Y:S05]  /*be90*/  @!P0 BRA `(.L_x_167) ;  /* 0xfffffffc00f08947 */ /* 0x008fea000383ffff */
[----:B------:R-:W-:Y:S05]  /*bea0*/  BRA `(.L_x_168) ;  /* 0xffffff7000887947 */ /* 0x000fea000383ffff */
.L_x_54:
[----:B--2---:R2:W3:Y:S02]  /*beb0*/  SYNCS.PHASECHK.TRANS64.TRYWAIT P1, [R0+URZ+0x80], R4 ;  /* 0x00008004000075a7 */ /* 0x0044e400080211ff */
[----:B---3--:R-:W-:Y:S05]  /*bec0*/  @!P1 NANOSLEEP.SYNCS 0x989680 ;  /* 0x009896800000995d */ /* 0x008fea0003900000 */
[----:B------:R-:W3:Y:S02]  /*bed0*/  @!P1 SYNCS.PHASECHK.TRANS64 P1, [R0+URZ+0x80], R4 ;  /* 0x00008004000095a7 */ /* 0x000ee400080210ff */
[----:B---3--:R-:W-:Y:S05]  /*bee0*/  @!P1 BRA `(.L_x_54) ;  /* 0xfffffffc00f09947 */ /* 0x008fea000383ffff */
[----:B------:R-:W-:Y:S05]  /*bef0*/  BRA `(.L_x_169) ;  /* 0xffffff7000b87947 */ /* 0x000fea000383ffff */
.L_x_57:
[----:B------:R-:W-:-:S07]  /*bf00*/  MOV R0, UR4 ;  /* 0x0000000400007c02 */ /* 0x000fce0008000f00 */
.L_x_170:
[----:B--2---:R2:W3:Y:S02]  /*bf10*/  SYNCS.PHASECHK.TRANS64.TRYWAIT P0, [R0+URZ+0x90], R2 ;  /* 0x00009002000075a7 */ /* 0x0044e400080011ff */
[----:B---3--:R-:W-:Y:S05]  /*bf20*/  @!P0 NANOSLEEP.SYNCS 0x989680 ;  /* 0x009896800000895d */ /* 0x008fea0003900000 */
[----:B------:R-:W3:Y:S02]  /*bf30*/  @!P0 SYNCS.PHASECHK.TRANS64 P0, [R0+URZ+0x90], R2 ;  /* 0x00009002000085a7 */ /* 0x000ee400080010ff */
[----:B---3--:R-:W-:Y:S05]  /*bf40*/  @!P0 BRA `(.L_x_170) ;  /* 0xfffffffc00f08947 */ /* 0x008fea000383ffff */
[----:B------:R-:W-:Y:S05]  /*bf50*/  BRA `(.L_x_56) ;  /* 0xffffff74000c7947 */ /* 0x000fea000383ffff */
.L_x_64:
[----:B--2---:R2:W3:Y:S02]  /*bf60*/  SYNCS.PHASECHK.TRANS64.TRYWAIT P0, [R2+URZ+0x80], R4 ;  /* 0x00008004020075a7 */ /* 0x0044e400080011ff */
[----:B---3--:R-:W-:Y:S05]  /*bf70*/  @!P0 NANOSLEEP.SYNCS 0x989680 ;  /* 0x009896800000895d */ /* 0x008fea0003900000 */
[----:B------:R-:W3:Y:S02]  /*bf80*/  @!P0 SYNCS.PHASECHK.TRANS64 P0, [R2+URZ+0x80], R4 ;  /* 0x00008004020085a7 */ /* 0x000ee400080010ff */
[----:B---3--:R-:W-:Y:S05]  /*bf90*/  @!P0 BRA `(.L_x_64) ;  /* 0xfffffffc00f08947 */ /* 0x008fea000383ffff */
[----:B------:R-:W-:Y:S05]  /*bfa0*/  BRA `(.L_x_171) ;  /* 0xffffff7c00407947 */ /* 0x000fea000383ffff */
.L_x_67:
[----:B------:R-:W-:-:S13]  /*bfb0*/  R2UR UR4, R2 ;  /* 0x00000000020472ca */ /* 0x000fda00000e0000 */
[----:B------:R-:W-:-:S07]  /*bfc0*/  MOV R4, UR4 ;  /* 0x0000000400047c02 */ /* 0x000fce0008000f00 */
.L_x_172:
[----:B--2---:R2:W3:Y:S02]  /*bfd0*/  SYNCS.PHASECHK.TRANS64.TRYWAIT P0, [R4+URZ+0xb0], R5 ;  /* 0x0000b005040075a7 */ /* 0x0044e400080011ff */
[----:B---3--:R-:W-:Y:S05]  /*bfe0*/  @!P0 NANOSLEEP.SYNCS 0x989680 ;  /* 0x009896800000895d */ /* 0x008fea0003900000 */
[----:B------:R-:W3:Y:S02]  /*bff0*/  @!P0 SYNCS.PHASECHK.TRANS64 P0, [R4+URZ+0xb0], R5 ;  /* 0x0000b005040085a7 */ /* 0x000ee400080010ff */
[----:B---3--:R-:W-:Y:S05]  /*c000*/  @!P0 BRA `(.L_x_172) ;  /* 0xfffffffc00f08947 */ /* 0x008fea000383ffff */
[----:B------:R-:W-:Y:S05]  /*c010*/  BRA `(.L_x_173) ;  /* 0xffffff8000f47947 */ /* 0x000fea000383ffff */
.L_x_70:
[----:B------:R-:W-:Y:S07]  /*c020*/  MOV R4, UR7 ;  /* 0x0000000700047c02 */ /* 0x000fee0008000f00 */
.L_x_174:
[----:B-1----:R1:W2:Y:S02]  /*c030*/  SYNCS.PHASECHK.TRANS64.TRYWAIT P0, [R4+URZ], R5 ;  /* 0x00000005040075a7 */ /* 0x0022a400080011ff */
[----:B--2---:R-:W-:Y:S05]  /*c040*/  @!P0 NANOSLEEP.SYNCS 0x989680 ;  /* 0x009896800000895d */ /* 0x004fea0003900000 */
[----:B------:R-:W2:Y:S02]  /*c050*/  @!P0 SYNCS.PHASECHK.TRANS64 P0, [R4+URZ], R5 ;  /* 0x00000005040085a7 */ /* 0x000ea400080010ff */
[----:B--2---:R-:W-:Y:S05]  /*c060*/  @!P0 BRA `(.L_x_174) ;  /* 0xfffffffc00f08947 */ /* 0x004fea000383ffff */
[----:B------:R-:W-:Y:S05]  /*c070*/  BRA `(.L_x_69) ;  /* 0xffffff8400cc7947 */ /* 0x000fea000383ffff */
.L_x_73:
[----:B------:R-:W-:-:S07]  /*c080*/  MOV R0, UR4 ;  /* 0x0000000400007c02 */ /* 0x000fce0008000f00 */
.L_x_175:
[----:B-1----:R1:W3:Y:S02]  /*c090*/  SYNCS.PHASECHK.TRANS64.TRYWAIT P0, [R0+URZ], R2 ;  /* 0x00000002000075a7 */ /* 0x0022e400080011ff */
[----:B---3--:R-:W-:Y:S05]  /*c0a0*/  @!P0 NANOSLEEP.SYNCS 0x989680 ;  /* 0x009896800000895d */ /* 0x008fea0003900000 */
[----:B------:R-:W3:Y:S02]  /*c0b0*/  @!P0 SYNCS.PHASECHK.TRANS64 P0, [R0+URZ], R2 ;  /* 0x00000002000085a7 */ /* 0x000ee400080010ff */
[----:B---3--:R-:W-:Y:S05]  /*c0c0*/  @!P0 BRA `(.L_x_175) ;  /* 0xfffffffc00f08947 */ /* 0x008fea000383ffff */
[----:B------:R-:W-:Y:S05]  /*c0d0*/  BRA `(.L_x_176) ;  /* 0xffffff8c003c7947 */ /* 0x000fea000383ffff */
.L_x_74:
[----:B------:R-:W-:-:S07]  /*c0e0*/  MOV R0, UR4 ;  /* 0x0000000400007c02 */ /* 0x000fce0008000f00 */
.L_x_177:
[----:B-1----:R1:W3:Y:S02]  /*c0f0*/  SYNCS.PHASECHK.TRANS64.TRYWAIT P0, [R0+URZ], R2 ;  /* 0x00000002000075a7 */ /* 0x0022e400080011ff */
[----:B---3--:R-:W-:Y:S05]  /*c100*/  @!P0 NANOSLEEP.SYNCS 0x989680 ;  /* 0x009896800000895d */ /* 0x008fea0003900000 */
[----:B------:R-:W3:Y:S02]  /*c110*/  @!P0 SYNCS.PHASECHK.TRANS64 P0, [R0+URZ], R2 ;  /* 0x00000002000085a7 */ /* 0x000ee400080010ff */
[----:B---3--:R-:W-:Y:S05]  /*c120*/  @!P0 BRA `(.L_x_177) ;  /* 0xfffffffc00f08947 */ /* 0x008fea000383ffff */
[----:B------:R-:W-:Y:S05]  /*c130*/  BRA `(.L_x_178) ;  /* 0xffffff8c004c7947 */ /* 0x000fea000383ffff */
.L_x_79:
[----:B--2---:R2:W3:Y:S02]  /*c140*/  SYNCS.PHASECHK.TRANS64.TRYWAIT P0, [R8+URZ+0x80], R0 ;  /* 0x00008000080075a7 */ /* 0x0044e400080011ff */
[----:B---3--:R-:W-:Y:S05]  /*c150*/  @!P0 NANOSLEEP.SYNCS 0x989680 ;  /* 0x009896800000895d */ /* 0x008fea0003900000 */
[----:B------:R-:W3:Y:S02]  /*c160*/  @!P0 SYNCS.PHASECHK.TRANS64 P0, [R8+URZ+0x80], R0 ;  /* 0x00008000080085a7 */ /* 0x000ee400080010ff */
[----:B---3--:R-:W-:Y:S05]  /*c170*/  @!P0 BRA `(.L_x_79) ;  /* 0xfffffffc00f08947 */ /* 0x008fea000383ffff */
[----:B------:R-:W-:Y:S05]  /*c180*/  BRA `(.L_x_179) ;  /* 0xffffff9000707947 */ /* 0x000fea000383ffff */
.L_x_82:
[----:B--2---:R-:W-:Y:S07]  /*c190*/  MOV R0, UR21 ;  /* 0x0000001500007c02 */ /* 0x004fee0008000f00 */
.L_x_180:
[----:B--2---:R2:W3:Y:S02]  /*c1a0*/  SYNCS.PHASECHK.TRANS64.TRYWAIT P1, [R0+URZ+0x78], R2 ;  /* 0x00007802000075a7 */ /* 0x0044e400080211ff */
[----:B---3--:R-:W-:Y:S05]  /*c1b0*/  @!P1 NANOSLEEP.SYNCS 0x989680 ;  /* 0x009896800000995d */ /* 0x008fea0003900000 */
[----:B------:R-:W3:Y:S02]  /*c1c0*/  @!P1 SYNCS.PHASECHK.TRANS64 P1, [R0+URZ+0x78], R2 ;  /* 0x00007802000095a7 */ /* 0x000ee400080210ff */
[----:B---3--:R-:W-:Y:S05]  /*c1d0*/  @!P1 BRA `(.L_x_180) ;  /* 0xfffffffc00f09947 */ /* 0x008fea000383ffff */
[----:B------:R-:W-:Y:S05]  /*c1e0*/  BRA `(.L_x_81) ;  /* 0xffffff9400e87947 */ /* 0x000fea000383ffff */
.L_x_85:
[----:B------:R-:W-:Y:S07]  /*c1f0*/  MOV R0, UR4 ;  /* 0x0000000400007c02 */ /* 0x000fee0008000f00 */
.L_x_181:
[----:B--2---:R2:W3:Y:S02]  /*c200*/  SYNCS.PHASECHK.TRANS64.TRYWAIT P0, [R0+URZ+0x58], R2 ;  /* 0x00005802000075a7 */ /* 0x0044e400080011ff */
[----:B---3--:R-:W-:Y:S05]  /*c210*/  @!P0 NANOSLEEP.SYNCS 0x989680 ;  /* 0x009896800000895d */ /* 0x008fea0003900000 */
[----:B------:R-:W3:Y:S02]  /*c220*/  @!P0 SYNCS.PHASECHK.TRANS64 P0, [R0+URZ+0x58], R2 ;  /* 0x00005802000085a7 */ /* 0x000ee400080010ff */
[----:B---3--:R-:W-:Y:S05]  /*c230*/  @!P0 BRA `(.L_x_181) ;  /* 0xfffffffc00f08947 */ /* 0x008fea000383ffff */
[----:B------:R-:W-:Y:S05]  /*c240*/  BRA `(.L_x_182) ;  /* 0xffffff9800447947 */ /* 0x000fea000383ffff */
.L_x_86:
[----:B------:R-:W-:Y:S07]  /*c250*/  MOV R0, UR5 ;  /* 0x0000000500007c02 */ /* 0x000fee0008000f00 */
.L_x_183:
[----:B--2---:R2:W3:Y:S02]  /*c260*/  SYNCS.PHASECHK.TRANS64.TRYWAIT P0, [R0+URZ+0x58], R2 ;  /* 0x00005802000075a7 */ /* 0x0044e400080011ff */
[----:B---3--:R-:W-:Y:S05]  /*c270*/  @!P0 NANOSLEEP.SYNCS 0x989680 ;  /* 0x009896800000895d */ /* 0x008fea0003900000 */
[----:B------:R-:W3:Y:S02]  /*c280*/  @!P0 SYNCS.PHASECHK.TRANS64 P0, [R0+URZ+0x58], R2 ;  /* 0x00005802000085a7 */ /* 0x000ee400080010ff */
[----:B---3--:R-:W-:Y:S05]  /*c290*/  @!P0 BRA `(.L_x_183) ;  /* 0xfffffffc00f08947 */ /* 0x008fea000383ffff */
[----:B------:R-:W-:Y:S05]  /*c2a0*/  BRA `(.L_x_184) ;  /* 0xffffff9800c47947 */ /* 0x000fea000383ffff */
.L_x_87:
[----:B------:R-:W-:Y:S07]  /*c2b0*/  MOV R0, UR4 ;  /* 0x0000000400007c02 */ /* 0x000fee0008000f00 */
.L_x_185:
[----:B--2---:R2:W3:Y:S02]  /*c2c0*/  SYNCS.PHASECHK.TRANS64.TRYWAIT P0, [R0+URZ+0x58], R2 ;  /* 0x00005802000075a7 */ /* 0x0044e400080011ff */
[----:B---3--:R-:W-:Y:S05]  /*c2d0*/  @!P0 NANOSLEEP.SYNCS 0x989680 ;  /* 0x009896800000895d */ /* 0x008fea0003900000 */
[----:B------:R-:W3:Y:S02]  /*c2e0*/  @!P0 SYNCS.PHASECHK.TRANS64 P0, [R0+URZ+0x58], R2 ;  /* 0x00005802000085a7 */ /* 0x000ee400080010ff */
[----:B---3--:R-:W-:Y:S05]  /*c2f0*/  @!P0 BRA `(.L_x_185) ;  /* 0xfffffffc00f08947 */ /* 0x008fea000383ffff */
[----:B------:R-:W-:Y:S05]  /*c300*/  BRA `(.L_x_186) ;  /* 0xffffff9c004c7947 */ /* 0x000fea000383ffff */
.L_x_88:
[----:B------:R-:W-:Y:S07]  /*c310*/  MOV R2, UR5 ;  /* 0x0000000500027c02 */ /* 0x000fee0008000f00 */
.L_x_187:
[----:B--2---:R2:W3:Y:S02]  /*c320*/  SYNCS.PHASECHK.TRANS64.TRYWAIT P0, [R2+URZ+0x58], R0 ;  /* 0x00005800020075a7 */ /* 0x0044e400080011ff */
[----:B---3--:R-:W-:Y:S05]  /*c330*/  @!P0 NANOSLEEP.SYNCS 0x989680 ;  /* 0x009896800000895d */ /* 0x008fea0003900000 */
[----:B------:R-:W3:Y:S02]  /*c340*/  @!P0 SYNCS.PHASECHK.TRANS64 P0, [R2+URZ+0x58], R0 ;  /* 0x00005800020085a7 */ /* 0x000ee400080010ff */
[----:B---3--:R-:W-:Y:S05]  /*c350*/  @!P0 BRA `(.L_x_187) ;  /* 0xfffffffc00f08947 */ /* 0x008fea000383ffff */
[----:B------:R-:W-:Y:S05]  /*c360*/  BRA `(.L_x_188) ;  /* 0xffffff9c00d87947 */ /* 0x000fea000383ffff */
.L_x_90:
[----:B------:R-:W-:-:S07]  /*c370*/  MOV R0, UR4 ;  /* 0x0000000400007c02 */ /* 0x000fce0008000f00 */
.L_x_189:
[----:B--2---:R2:W3:Y:S02]  /*c380*/  SYNCS.PHASECHK.TRANS64.TRYWAIT P0, [R0+URZ], R2 ;  /* 0x00000002000075a7 */ /* 0x0044e400080011ff */
[----:B---3--:R-:W-:Y:S05]  /*c390*/  @!P0 NANOSLEEP.SYNCS 0x989680 ;  /* 0x009896800000895d */ /* 0x008fea0003900000 */
[----:B------:R-:W3:Y:S02]  /*c3a0*/  @!P0 SYNCS.PHASECHK.TRANS64 P0, [R0+URZ], R2 ;  /* 0x00000002000085a7 */ /* 0x000ee400080010ff */
[----:B---3--:R-:W-:Y:S05]  /*c3b0*/  @!P0 BRA `(.L_x_189) ;  /* 0xfffffffc00f08947 */ /* 0x008fea000383ffff */
[----:B------:R-:W-:Y:S05]  /*c3c0*/  BRA `(.L_x_190) ;  /* 0xffffffa000887947 */ /* 0x000fea000383ffff */
.L_x_91:
[----:B------:R-:W-:-:S07]  /*c3d0*/  MOV R0, UR5 ;  /* 0x0000000500007c02 */ /* 0x000fce0008000f00 */
.L_x_191:
[----:B--2---:R2:W3:Y:S02]  /*c3e0*/  SYNCS.PHASECHK.TRANS64.TRYWAIT P0, [R0+URZ], R2 ;  /* 0x00000002000075a7 */ /* 0x0044e400080011ff */
[----:B---3--:R-:W-:Y:S05]  /*c3f0*/  @!P0 NANOSLEEP.SYNCS 0x989680 ;  /* 0x009896800000895d */ /* 0x008fea0003900000 */
[----:B------:R-:W3:Y:S02]  /*c400*/  @!P0 SYNCS.PHASECHK.TRANS64 P0, [R0+URZ], R2 ;  /* 0x00000002000085a7 */ /* 0x000ee400080010ff */
[----:B---3--:R-:W-:Y:S05]  /*c410*/  @!P0 BRA `(.L_x_191) ;  /* 0xfffffffc00f08947 */ /* 0x008fea000383ffff */
[----:B------:R-:W-:Y:S05]  /*c420*/  BRA `(.L_x_192) ;  /* 0xffffffa000947947 */ /* 0x000fea000383ffff */
.L_x_93:
[----:B-1----:R1:W2:Y:S02]  /*c430*/  SYNCS.PHASECHK.TRANS64.TRYWAIT P0, [R0+URZ+0x80], R2 ;  /* 0x00008002000075a7 */ /* 0x0022a400080011ff */
[----:B--2---:R-:W-:Y:S05]  /*c440*/  @!P0 NANOSLEEP.SYNCS 0x989680 ;  /* 0x009896800000895d */ /* 0x004fea0003900000 */
[----:B------:R-:W2:Y:S02]  /*c450*/  @!P0 SYNCS.PHASECHK.TRANS64 P0, [R0+URZ+0x80], R2 ;  /* 0x00008002000085a7 */ /* 0x000ea400080010ff */
[----:B--2---:R-:W-:Y:S05]  /*c460*/  @!P0 BRA `(.L_x_93) ;  /* 0xfffffffc00f08947 */ /* 0x004fea000383ffff */
[----:B------:R-:W-:Y:S05]  /*c470*/  BRA `(.L_x_193) ;  /* 0xffffffa4008c7947 */ /* 0x000fea000383ffff */
.L_x_103:
[----:B-1----:R1:W3:Y:S02]  /*c480*/  SYNCS.PHASECHK.TRANS64.TRYWAIT P1, [R0+URZ+0x40], R3 ;  /* 0x00004003000075a7 */ /* 0x0022e400080211ff */
[----:B---3--:R-:W-:Y:S05]  /*c490*/  @!P1 NANOSLEEP.SYNCS 0x989680 ;  /* 0x009896800000995d */ /* 0x008fea0003900000 */
[----:B------:R-:W3:Y:S02]  /*c4a0*/  @!P1 SYNCS.PHASECHK.TRANS64 P1, [R0+URZ+0x40], R3 ;  /* 0x00004003000095a7 */ /* 0x000ee400080210ff */
[----:B---3--:R-:W-:Y:S05]  /*c4b0*/  @!P1 BRA `(.L_x_103) ;  /* 0xfffffffc00f09947 */ /* 0x008fea000383ffff */
[----:B------:R-:W-:Y:S05]  /*c4c0*/  BRA `(.L_x_102) ;  /* 0xffffffb4003c7947 */ /* 0x000fea000383ffff */
.L_x_105:
[----:B-1----:R1:W4:Y:S02]  /*c4d0*/  SYNCS.PHASECHK.TRANS64.TRYWAIT P0, [R105+URZ+0xa0], R2 ;  /* 0x0000a002690075a7 */ /* 0x00232400080011ff */
[----:B----4-:R-:W-:Y:S05]  /*c4e0*/  @!P0 NANOSLEEP.SYNCS 0x989680 ;  /* 0x009896800000895d */ /* 0x010fea0003900000 */
[----:B------:R-:W4:Y:S02]  /*c4f0*/  @!P0 SYNCS.PHASECHK.TRANS64 P0, [R105+URZ+0xa0], R2 ;  /* 0x0000a002690085a7 */ /* 0x000f2400080010ff */
[----:B----4-:R-:W-:Y:S05]  /*c500*/  @!P0 BRA `(.L_x_105) ;  /* 0xfffffffc00f08947 */ /* 0x010fea000383ffff */
[----:B------:R-:W-:Y:S05]  /*c510*/  BRA `(.L_x_104) ;  /* 0xffffffb400707947 */ /* 0x000fea000383ffff */
.L_x_118:
[----:B-1----:R1:W2:Y:S02]  /*c520*/  SYNCS.PHASECHK.TRANS64.TRYWAIT P0, [R20+URZ+0x40], R0 ;  /* 0x00004000140075a7 */ /* 0x0022a400080011ff */
[----:B--2---:R-:W-:Y:S05]  /*c530*/  @!P0 NANOSLEEP.SYNCS 0x989680 ;  /* 0x009896800000895d */ /* 0x004fea0003900000 */
[----:B------:R-:W2:Y:S02]  /*c540*/  @!P0 SYNCS.PHASECHK.TRANS64 P0, [R20+URZ+0x40], R0 ;  /* 0x00004000140085a7 */ /* 0x000ea400080010ff */
[----:B--2---:R-:W-:Y:S05]  /*c550*/  @!P0 BRA `(.L_x_118) ;  /* 0xfffffffc00f08947 */ /* 0x004fea000383ffff */
[----:B------:R-:W-:Y:S05]  /*c560*/  BRA `(.L_x_117) ;  /* 0xffffffc400307947 */ /* 0x000fea000383ffff */
.L_x_130:
[----:B-1----:R1:W3:Y:S02]  /*c570*/  SYNCS.PHASECHK.TRANS64.TRYWAIT P0, [R21+URZ+0x40], R20 ;  /* 0x00004014150075a7 */ /* 0x0022e400080011ff */
[----:B---3--:R-:W-:Y:S05]  /*c580*/  @!P0 NANOSLEEP.SYNCS 0x989680 ;  /* 0x009896800000895d */ /* 0x008fea0003900000 */
[----:B------:R-:W3:Y:S02]  /*c590*/  @!P0 SYNCS.PHASECHK.TRANS64 P0, [R21+URZ+0x40], R20 ;  /* 0x00004014150085a7 */ /* 0x000ee400080010ff */
[----:B---3--:R-:W-:Y:S05]  /*c5a0*/  @!P0 BRA `(.L_x_130) ;  /* 0xfffffffc00f08947 */ /* 0x008fea000383ffff */
[----:B------:R-:W-:Y:S05]  /*c5b0*/  BRA `(.L_x_129) ;  /* 0xffffffd400187947 */ /* 0x000fea000383ffff */
.L_x_142:
[----:B-1----:R1:W3:Y:S02]  /*c5c0*/  SYNCS.PHASECHK.TRANS64.TRYWAIT P0, [R2+URZ+0x40], R113 ;  /* 0x00004071020075a7 */ /* 0x0022e400080011ff */
[----:B---3--:R-:W-:Y:S05]  /*c5d0*/  @!P0 NANOSLEEP.SYNCS 0x989680 ;  /* 0x009896800000895d */ /* 0x008fea0003900000 */
[----:B------:R-:W3:Y:S02]  /*c5e0*/  @!P0 SYNCS.PHASECHK.TRANS64 P0, [R2+URZ+0x40], R113 ;  /* 0x00004071020085a7 */ /* 0x000ee400080010ff */
[----:B---3--:R-:W-:Y:S05]  /*c5f0*/  @!P0 BRA `(.L_x_142) ;  /* 0xfffffffc00f08947 */ /* 0x008fea000383ffff */
[----:B------:R-:W-:Y:S05]  /*c600*/  BRA `(.L_x_141) ;  /* 0xffffffe000f47947 */ /* 0x000fea000383ffff */
        .weak           $__internal_0_$__cuda_sm10x_tcgen05_guardrail_trap_col_being_dealloced_not_returned_by_alloc
        .type           $__internal_0_$__cuda_sm10x_tcgen05_guardrail_trap_col_being_dealloced_not_returned_by_alloc,@function
        .size           $__internal_0_$__cuda_sm10x_tcgen05_guardrail_trap_col_being_dealloced_not_returned_by_alloc,($__internal_1_$__cuda_sm10x_tcgen05_guardrail_trap_phase_invalid_during_alloc - $__internal_0_$__cuda_sm10x_tcgen05_guardrail_trap_col_being_dealloced_not_returned_by_alloc)
$__internal_0_$__cuda_sm10x_tcgen05_guardrail_trap_col_being_dealloced_not_returned_by_alloc:
[----:B------:R-:W-:Y:S05]  /*c610*/  BPT.TRAP 0x1 ;  /* 0x000000040000795c */ /* 0x000fea0000300000 */
[----:B------:R-:W-:-:S04]  /*c620*/  HFMA2 R3, -RZ, RZ, 0, 0 ;  /* 0x00000000ff037431 */ /* 0x000fc800000001ff */
[----:B------:R-:W-:Y:S05]  /*c630*/  RET.REL.NODEC R2 `(_ZN7cutlass13device_kernelINS_4gemm6kernel13GemmUniversalIN4cute5tupleIJiiiiEEENS1_10collective13CollectiveMmaINS1_46MainloopSm100TmaUmmaWarpSpecializedBlockScaledILi4ELi2ELi2ENS5_IJNS4_1CILi8EEENSA_ILi1EEESC_EEEEENS5_IJNSA_ILi128EEENSA_ILi64EEENSA_ILi256EEEEEENS5_IJNS_12float_e4m3_tENS_13float_ue8m0_tEEEENS5_IJNS5_IJlSC_lEEENS4_6LayoutINS5_IJNS5_IJNS5_IJNSA_ILi32EEENSA_ILi4EEEEEEiEEESR_NS5_IJSC_iEEEEEENS5_IJNS5_IJNS5_IJNSA_ILi16EEESP_EEEiEEENS5_IJNS5_IJNSA_ILi0EEESC_EEENSA_ILi512EEEEEENS5_IJSX_iEEEEEEEEEEESL_S14_NS4_8TiledMMAINS4_8MMA_AtomIJNS4_21SM100_MMA_MXF8F6F4_SSISJ_SJ_fSK_Li128ELi64ELNS4_4UMMA5MajorE0ELS19_0ELNS18_7ScaleInE0ELS1A_0EEEEEENSN_INS5_IJSC_SC_SC_EEENS5_IJSX_SX_SX_EEEEENS5_IJNS4_10UnderscoreES1G_S1G_EEEEENS5_IJNS4_13SM90_TMA_LOADES1J_EEENS5_IJNS4_14ComposedLayoutINS4_7SwizzleILi3ELi4ELi3EEENS4_18smem_ptr_flag_bitsILi8EEENSN_INS5_IJSB_SF_EEENS5_IJSF_SC_EEEEEEENSN_INS5_IJNS5_IJNS5_IJSQ_SC_EEENS5_IJSO_SC_EEEEEESC_NS5_IJSP_NSA_ILi2EEEEEEEEENS5_IJNS5_IJNS5_IJSV_SZ_EEESY_EEESX_NS5_IJSC_SZ_EEEEEEEEEEEvNS4_8identityENS5_IJNS4_23SM90_TMA_LOAD_MULTICASTES27_EEES25_vS26_EENS_8epilogue10collective18CollectiveEpilogueINS2A_23Sm100TmaWarpSpecializedILi3ELi2ELi16ELb1ELb0EEEJNS5_IJSG_SG_SH_EEENS5_IJNSN_ISG_SC_EENSN_INS5_IJSU_S1X_EEENS5_IJSC_SO_EEEEEEEENS_10bfloat16_tESM_S2L_SM_NS2A_6fusion15FusionCallbacksIS2E_NS2M_17LinearCombinationIS2L_fS2L_fLNS_15FloatRoundStyleE2EEES2F_S2K_JEEENS4_5SM1004TMEM4LOAD26SM100_TMEM_LOAD_32dp32b16xES1J_NS1L_INS1M_ILi1ELi4ELi3EEENS1O_ILi16EEENSN_INS5_IJSB_SU_EEENS5_IJSU_SC_EEEEEEENS4_39AutoVectorizingCopyWithAssumedAlignmentILi128EEENS4_14SM90_TMA_STOREES31_S33_S33_EEEvvEEEEvNT_6ParamsE) ;  /* 0xffffff3802707950 */ /* 0x000fea0003c3ffff */
        .weak           $__internal_1_$__cuda_sm10x_tcgen05_guardrail_trap_phase_invalid_during_alloc
        .type           $__internal_1_$__cuda_sm10x_tcgen05_guardrail_trap_phase_invalid_during_alloc,@function
        .size           $__internal_1_$__cuda_sm10x_tcgen05_guardrail_trap_phase_invalid_during_alloc,($__internal_2_$__cuda_sm10x_tcgen05_guardrail_trap_unallocated_columns_being_dealloced - $__internal_1_$__cuda_sm10x_tcgen05_guardrail_trap_phase_invalid_during_alloc)
$__internal_1_$__cuda_sm10x_tcgen05_guardrail_trap_phase_invalid_during_alloc:
[----:B------:R-:W-:Y:S05]  /*c640*/  BPT.TRAP 0x1 ;  /* 0x000000040000795c */ /* 0x000fea0000300000 */
[----:B------:R-:W-:-:S04]  /*c650*/  MOV R3, 0x0 ;  /* 0x0000000000037802 */ /* 0x000fc80000000f00 */
[----:B------:R-:W-:Y:S05]  /*c660*/  RET.REL.NODEC R2 `(_ZN7cutlass13device_kernelINS_4gemm6kernel13GemmUniversalIN4cute5tupleIJiiiiEEENS1_10collective13CollectiveMmaINS1_46MainloopSm100TmaUmmaWarpSpecializedBlockScaledILi4ELi2ELi2ENS5_IJNS4_1CILi8EEENSA_ILi1EEESC_EEEEENS5_IJNSA_ILi128EEENSA_ILi64EEENSA_ILi256EEEEEENS5_IJNS_12float_e4m3_tENS_13float_ue8m0_tEEEENS5_IJNS5_IJlSC_lEEENS4_6LayoutINS5_IJNS5_IJNS5_IJNSA_ILi32EEENSA_ILi4EEEEEEiEEESR_NS5_IJSC_iEEEEEENS5_IJNS5_IJNS5_IJNSA_ILi16EEESP_EEEiEEENS5_IJNS5_IJNSA_ILi0EEESC_EEENSA_ILi512EEEEEENS5_IJSX_iEEEEEEEEEEESL_S14_NS4_8TiledMMAINS4_8MMA_AtomIJNS4_21SM100_MMA_MXF8F6F4_SSISJ_SJ_fSK_Li128ELi64ELNS4_4UMMA5MajorE0ELS19_0ELNS18_7ScaleInE0ELS1A_0EEEEEENSN_INS5_IJSC_SC_SC_EEENS5_IJSX_SX_SX_EEEEENS5_IJNS4_10UnderscoreES1G_S1G_EEEEENS5_IJNS4_13SM90_TMA_LOADES1J_EEENS5_IJNS4_14ComposedLayoutINS4_7SwizzleILi3ELi4ELi3EEENS4_18smem_ptr_flag_bitsILi8EEENSN_INS5_IJSB_SF_EEENS5_IJSF_SC_EEEEEEENSN_INS5_IJNS5_IJNS5_IJSQ_SC_EEENS5_IJSO_SC_EEEEEESC_NS5_IJSP_NSA_ILi2EEEEEEEEENS5_IJNS5_IJNS5_IJSV_SZ_EEESY_EEESX_NS5_IJSC_SZ_EEEEEEEEEEEvNS4_8identityENS5_IJNS4_23SM90_TMA_LOAD_MULTICASTES27_EEES25_vS26_EENS_8epilogue10collective18CollectiveEpilogueINS2A_23Sm100TmaWarpSpecializedILi3ELi2ELi16ELb1ELb0EEEJNS5_IJSG_SG_SH_EEENS5_IJNSN_ISG_SC_EENSN_INS5_IJSU_S1X_EEENS5_IJSC_SO_EEEEEEEENS_10bfloat16_tESM_S2L_SM_NS2A_6fusion15FusionCallbacksIS2E_NS2M_17LinearCombinationIS2L_fS2L_fLNS_15FloatRoundStyleE2EEES2F_S2K_JEEENS4_5SM1004TMEM4LOAD26SM100_TMEM_LOAD_32dp32b16xES1J_NS1L_INS1M_ILi1ELi4ELi3EEENS1O_ILi16EEENSN_INS5_IJSB_SU_EEENS5_IJSU_SC_EEEEEEENS4_39AutoVectorizingCopyWithAssumedAlignmentILi128EEENS4_14SM90_TMA_STOREES31_S33_S33_EEEvvEEEEvNT_6ParamsE) ;  /* 0xffffff3802647950 */ /* 0x000fea0003c3ffff */
        .weak           $__internal_2_$__cuda_sm10x_tcgen05_guardrail_trap_unallocated_columns_being_dealloced
        .type           $__internal_2_$__cuda_sm10x_tcgen05_guardrail_trap_unallocated_columns_being_dealloced,@function
        .size           $__internal_2_$__cuda_sm10x_tcgen05_guardrail_trap_unallocated_columns_being_dealloced,(.L_x_195 - $__internal_2_$__cuda_sm10x_tcgen05_guardrail_trap_unallocated_columns_being_dealloced)
$__internal_2_$__cuda_sm10x_tcgen05_guardrail_trap_unallocated_columns_being_dealloced:
[----:B------:R-:W-:Y:S05]  /*c670*/  BPT.TRAP 0x1 ;  /* 0x000000040000795c */ /* 0x000fea0000300000 */
[----:B------:R-:W-:-:S04]  /*c680*/  HFMA2 R3, -RZ, RZ, 0, 0 ;  /* 0x00000000ff037431 */ /* 0x000fc800000001ff */
[----:B------:R-:W-:Y:S05]  /*c690*/  RET.REL.NODEC R2 `(_ZN7cutlass13device_kernelINS_4gemm6kernel13GemmUniversalIN4cute5tupleIJiiiiEEENS1_10collective13CollectiveMmaINS1_46MainloopSm100TmaUmmaWarpSpecializedBlockScaledILi4ELi2ELi2ENS5_IJNS4_1CILi8EEENSA_ILi1EEESC_EEEEENS5_IJNSA_ILi128EEENSA_ILi64EEENSA_ILi256EEEEEENS5_IJNS_12float_e4m3_tENS_13float_ue8m0_tEEEENS5_IJNS5_IJlSC_lEEENS4_6LayoutINS5_IJNS5_IJNS5_IJNSA_ILi32EEENSA_ILi4EEEEEEiEEESR_NS5_IJSC_iEEEEEENS5_IJNS5_IJNS5_IJNSA_ILi16EEESP_EEEiEEENS5_IJNS5_IJNSA_ILi0EEESC_EEENSA_ILi512EEEEEENS5_IJSX_iEEEEEEEEEEESL_S14_NS4_8TiledMMAINS4_8MMA_AtomIJNS4_21SM100_MMA_MXF8F6F4_SSISJ_SJ_fSK_Li128ELi64ELNS4_4UMMA5MajorE0ELS19_0ELNS18_7ScaleInE0ELS1A_0EEEEEENSN_INS5_IJSC_SC_SC_EEENS5_IJSX_SX_SX_EEEEENS5_IJNS4_10UnderscoreES1G_S1G_EEEEENS5_IJNS4_13SM90_TMA_LOADES1J_EEENS5_IJNS4_14ComposedLayoutINS4_7SwizzleILi3ELi4ELi3EEENS4_18smem_ptr_flag_bitsILi8EEENSN_INS5_IJSB_SF_EEENS5_IJSF_SC_EEEEEEENSN_INS5_IJNS5_IJNS5_IJSQ_SC_EEENS5_IJSO_SC_EEEEEESC_NS5_IJSP_NSA_ILi2EEEEEEEEENS5_IJNS5_IJNS5_IJSV_SZ_EEESY_EEESX_NS5_IJSC_SZ_EEEEEEEEEEEvNS4_8identityENS5_IJNS4_23SM90_TMA_LOAD_MULTICASTES27_EEES25_vS26_EENS_8epilogue10collective18CollectiveEpilogueINS2A_23Sm100TmaWarpSpecializedILi3ELi2ELi16ELb1ELb0EEEJNS5_IJSG_SG_SH_EEENS5_IJNSN_ISG_SC_EENSN_INS5_IJSU_S1X_EEENS5_IJSC_SO_EEEEEEEENS_10bfloat16_tESM_S2L_SM_NS2A_6fusion15FusionCallbacksIS2E_NS2M_17LinearCombinationIS2L_fS2L_fLNS_15FloatRoundStyleE2EEES2F_S2K_JEEENS4_5SM1004TMEM4LOAD26SM100_TMEM_LOAD_32dp32b16xES1J_NS1L_INS1M_ILi1ELi4ELi3EEENS1O_ILi16EEENSN_INS5_IJSB_SU_EEENS5_IJSU_SC_EEEEEEENS4_39AutoVectorizingCopyWithAssumedAlignmentILi128EEENS4_14SM90_TMA_STOREES31_S33_S33_EEEvvEEEEvNT_6ParamsE) ;  /* 0xffffff3802587950 */ /* 0x000fea0003c3ffff */
.L_x_194:
[----:B------:R-:W-:-:S00]  /*c6a0*/  BRA `(.L_x_194) ;  /* 0xfffffffc00fc7947 */ /* 0x000fc0000383ffff */
[----:B------:R-:W-:-:S00]  /*c6b0*/  NOP ;  /* 0x0000000000007918 */ /* 0x000fc00000000000 */
        /* <DEDUP_REMOVED lines=12> */
.L_x_195:


//--------------------- .nv.global.init           --------------------------
	.section	.nv.global.init,"aw",@progbits
.nv.global.init:
	.type		$str$27,@object
	.size		$str$27,($str$28 - $str$27)
$str$27:
        /*0000*/ 	.byte	0x28, 0x61, 0x64, 0x64, 0x72, 0x65, 0x73, 0x73, 0x20, 0x26, 0x20, 0x6d, 0x61, 0x73, 0x6b, 0x29
        /*0010*/ 	.byte	0x20, 0x3d, 0x3d, 0x20, 0x30, 0x00
	.type		$str$28,@object
	.size		$str$28,($str$26 - $str$28)
$str$28:
        /*0016*/ 	.byte	0x2f, 0x74, 0x6d, 0x70, 0x2f, 0x63, 0x75, 0x74, 0x6c, 0x61, 0x73, 0x73, 0x5f, 0x73, 0x77, 0x65
        /*0026*/ 	.byte	0x65, 0x70, 0x5f, 0x73, 0x72, 0x63, 0x2f, 0x69, 0x6e, 0x63, 0x6c, 0x75, 0x64, 0x65, 0x2f, 0x63
        /*0036*/ 	.byte	0x75, 0x74, 0x65, 0x2f, 0x70, 0x6f, 0x69, 0x6e, 0x74, 0x65, 0x72, 0x5f, 0x66, 0x6c, 0x61, 0x67
        /*0046*/ 	.byte	0x67, 0x65, 0x64, 0x2e, 0x68, 0x70, 0x70, 0x00
	.type		$str$26,@object
	.size		$str$26,($str$25 - $str$26)
$str$26:
        /*004e*/ 	.byte	0x2f, 0x74, 0x6d, 0x70, 0x2f, 0x63, 0x75, 0x74, 0x6c, 0x61, 0x73, 0x73, 0x5f, 0x73, 0x77, 0x65
        /*005e*/ 	.byte	0x65, 0x70, 0x5f, 0x73, 0x72, 0x63, 0x2f, 0x69, 0x6e, 0x63, 0x6c, 0x75, 0x64, 0x65, 0x2f, 0x63
        /*006e*/ 	.byte	0x75, 0x74, 0x65, 0x2f, 0x61, 0x74, 0x6f, 0x6d, 0x2f, 0x63, 0x6f, 0x70, 0x79, 0x5f, 0x74, 0x72
        /*007e*/ 	.byte	0x61, 0x69, 0x74, 0x73, 0x5f, 0x73, 0x6d, 0x31, 0x30, 0x30, 0x2e, 0x68, 0x70, 0x70, 0x00
	.type		$str$25,@object
	.size		$str$25,(__unnamed_1 - $str$25)
$str$25:
        /*008d*/ 	.byte	0x28, 0x28, 0x75, 0x69, 0x6e, 0x74, 0x33, 0x32, 0x5f, 0x74, 0x28, 0x74, 0x68, 0x72, 0x65, 0x61
        /*009d*/ 	.byte	0x64, 0x49, 0x64, 0x78, 0x2e, 0x78, 0x29, 0x20, 0x2f, 0x20, 0x33, 0x32, 0x29, 0x20, 0x25, 0x20
        /*00ad*/ 	.byte	0x34, 0x29, 0x20, 0x3d, 0x3d, 0x20, 0x28, 0x28, 0x28, 0x74, 0x6d, 0x65, 0x6d, 0x5f, 0x61, 0x64
        /*00bd*/ 	.byte	0x64, 0x72, 0x20, 0x3e, 0x3e, 0x20, 0x31, 0x36, 0x29, 0x20, 0x2f, 0x20, 0x33, 0x32, 0x29, 0x20
        /*00cd*/ 	.byte	0x25, 0x20, 0x34, 0x29, 0x00
	.type		__unnamed_1,@object
	.size		__unnamed_1,(__unnamed_2 - __unnamed_1)
__unnamed_1:
        /*00d2*/ 	.byte	0x61, 0x75, 0x74, 0x6f, 0x20, 0x63, 0x75, 0x74, 0x65, 0x3a, 0x3a, 0x61, 0x73, 0x5f, 0x70, 0x6f
        /* <DEDUP_REMOVED lines=24> */
        /*0262*/ 	.byte	0x43, 0x3c, 0x32, 0x30, 0x34, 0x38, 0x3e, 0x3e, 0x3e, 0x3e, 0x5d, 0x00
	.type		__unnamed_2,@object
	.size		__unnamed_2,(.L_2 - __unnamed_2)
__unnamed_2:
        /* <DEDUP_REMOVED lines=40> */
        /*04ee*/ 	.byte	0x3a, 0x3a, 0x43, 0x3c, 0x30, 0x3e, 0x3e, 0x3e, 0x3e, 0x5d, 0x00
.L_2:


//--------------------- .nv.shared._ZN7cutlass13device_kernelINS_4gemm6kernel13GemmUniversalIN4cute5tupleIJiiiiEEENS1_10collective13CollectiveMmaINS1_46MainloopSm100TmaUmmaWarpSpecializedBlockScaledILi4ELi2ELi2ENS5_IJNS4_1CILi8EEENSA_ILi1EEESC_EEEEENS5_IJNSA_ILi128EEENSA_ILi64EEENSA_ILi256EEEEEENS5_IJNS_12float_e4m3_tENS_13float_ue8m0_tEEEENS5_IJNS5_IJlSC_lEEENS4_6LayoutINS5_IJNS5_IJNS5_IJNSA_ILi32EEENSA_ILi4EEEEEEiEEESR_NS5_IJSC_iEEEEEENS5_IJNS5_IJNS5_IJNSA_ILi16EEESP_EEEiEEENS5_IJNS5_IJNSA_ILi0EEESC_EEENSA_ILi512EEEEEENS5_IJSX_iEEEEEEEEEEESL_S14_NS4_8TiledMMAINS4_8MMA_AtomIJNS4_21SM100_MMA_MXF8F6F4_SSISJ_SJ_fSK_Li128ELi64ELNS4_4UMMA5MajorE0ELS19_0ELNS18_7ScaleInE0ELS1A_0EEEEEENSN_INS5_IJSC_SC_SC_EEENS5_IJSX_SX_SX_EEEEENS5_IJNS4_10UnderscoreES1G_S1G_EEEEENS5_IJNS4_13SM90_TMA_LOADES1J_EEENS5_IJNS4_14ComposedLayoutINS4_7SwizzleILi3ELi4ELi3EEENS4_18smem_ptr_flag_bitsILi8EEENSN_INS5_IJSB_SF_EEENS5_IJSF_SC_EEEEEEENSN_INS5_IJNS5_IJNS5_IJSQ_SC_EEENS5_IJSO_SC_EEEEEESC_NS5_IJSP_NSA_ILi2EEEEEEEEENS5_IJNS5_IJNS5_IJSV_SZ_EEESY_EEESX_NS5_IJSC_SZ_EEEEEEEEEEEvNS4_8identityENS5_IJNS4_23SM90_TMA_LOAD_MULTICASTES27_EEES25_vS26_EENS_8epilogue10collective18CollectiveEpilogueINS2A_23Sm100TmaWarpSpecializedILi3ELi2ELi16ELb1ELb0EEEJNS5_IJSG_SG_SH_EEENS5_IJNSN_ISG_SC_EENSN_INS5_IJSU_S1X_EEENS5_IJSC_SO_EEEEEEEENS_10bfloat16_tESM_S2L_SM_NS2A_6fusion15FusionCallbacksIS2E_NS2M_17LinearCombinationIS2L_fS2L_fLNS_15FloatRoundStyleE2EEES2F_S2K_JEEENS4_5SM1004TMEM4LOAD26SM100_TMEM_LOAD_32dp32b16xES1J_NS1L_INS1M_ILi1ELi4ELi3EEENS1O_ILi16EEENSN_INS5_IJSB_SU_EEENS5_IJSU_SC_EEEEEEENS4_39AutoVectorizingCopyWithAssumedAlignmentILi128EEENS4_14SM90_TMA_STOREES31_S33_S33_EEEvvEEEEvNT_6ParamsE --------------------------
	.section	.nv.shared._ZN7cutlass13device_kernelINS_4gemm6kernel13GemmUniversalIN4cute5tupleIJiiiiEEENS1_10collective13CollectiveMmaINS1_46MainloopSm100TmaUmmaWarpSpecializedBlockScaledILi4ELi2ELi2ENS5_IJNS4_1CILi8EEENSA_ILi1EEESC_EEEEENS5_IJNSA_ILi128EEENSA_ILi64EEENSA_ILi256EEEEEENS5_IJNS_12float_e4m3_tENS_13float_ue8m0_tEEEENS5_IJNS5_IJlSC_lEEENS4_6LayoutINS5_IJNS5_IJNS5_IJNSA_ILi32EEENSA_ILi4EEEEEEiEEESR_NS5_IJSC_iEEEEEENS5_IJNS5_IJNS5_IJNSA_ILi16EEESP_EEEiEEENS5_IJNS5_IJNSA_ILi0EEESC_EEENSA_ILi512EEEEEENS5_IJSX_iEEEEEEEEEEESL_S14_NS4_8TiledMMAINS4_8MMA_AtomIJNS4_21SM100_MMA_MXF8F6F4_SSISJ_SJ_fSK_Li128ELi64ELNS4_4UMMA5MajorE0ELS19_0ELNS18_7ScaleInE0ELS1A_0EEEEEENSN_INS5_IJSC_SC_SC_EEENS5_IJSX_SX_SX_EEEEENS5_IJNS4_10UnderscoreES1G_S1G_EEEEENS5_IJNS4_13SM90_TMA_LOADES1J_EEENS5_IJNS4_14ComposedLayoutINS4_7SwizzleILi3ELi4ELi3EEENS4_18smem_ptr_flag_bitsILi8EEENSN_INS5_IJSB_SF_EEENS5_IJSF_SC_EEEEEEENSN_INS5_IJNS5_IJNS5_IJSQ_SC_EEENS5_IJSO_SC_EEEEEESC_NS5_IJSP_NSA_ILi2EEEEEEEEENS5_IJNS5_IJNS5_IJSV_SZ_EEESY_EEESX_NS5_IJSC_SZ_EEEEEEEEEEEvNS4_8identityENS5_IJNS4_23SM90_TMA_LOAD_MULTICASTES27_EEES25_vS26_EENS_8epilogue10collective18CollectiveEpilogueINS2A_23Sm100TmaWarpSpecializedILi3ELi2ELi16ELb1ELb0EEEJNS5_IJSG_SG_SH_EEENS5_IJNSN_ISG_SC_EENSN_INS5_IJSU_S1X_EEENS5_IJSC_SO_EEEEEEEENS_10bfloat16_tESM_S2L_SM_NS2A_6fusion15FusionCallbacksIS2E_NS2M_17LinearCombinationIS2L_fS2L_fLNS_15FloatRoundStyleE2EEES2F_S2K_JEEENS4_5SM1004TMEM4LOAD26SM100_TMEM_LOAD_32dp32b16xES1J_NS1L_INS1M_ILi1ELi4ELi3EEENS1O_ILi16EEENSN_INS5_IJSB_SU_EEENS5_IJSU_SC_EEEEEEENS4_39AutoVectorizingCopyWithAssumedAlignmentILi128EEENS4_14SM90_TMA_STOREES31_S33_S33_EEEvvEEEEvNT_6ParamsE,"aw",@nobits
	.sectionflags	@""
	.align	16
	.zero		1024


//--------------------- .nv.shared.reserved.0     --------------------------
	.section	.nv.shared.reserved.0,"aw",@nobits
	.weak		__nv_reservedSMEM_offset_0_alias
	.size		__nv_reservedSMEM_offset_0_alias, 0, 64
	.other		__nv_reservedSMEM_offset_0_alias,@"STO_CUDA_RESERVED_SHARED STV_DEFAULT"
__nv_reservedSMEM_offset_0_alias:
	.zero		0
.nv.shared.reserved.0:
	.zero		64
	.weak		__nv_reservedSMEM_tcgen05_partition
	.type		__nv_reservedSMEM_tcgen05_partition,@object
	.size		__nv_reservedSMEM_tcgen05_partition,(.L_0 - __nv_reservedSMEM_tcgen05_partition)
__nv_reservedSMEM_tcgen05_partition:
	.zero		32
.L_0:


//--------------------- .nv.global                --------------------------
	.section	.nv.global,"aw",@nobits
.nv.global:
	.type		_ZN40_INTERNAL_61f56246_4_k_cu_e389deda_338594cute1_E,@object
	.size		_ZN40_INTERNAL_61f56246_4_k_cu_e389deda_338594cute1_E,(_ZN40_INTERNAL_61f56246_4_k_cu_e389deda_338594cuda3std3__45__cpo6cbeginE - _ZN40_INTERNAL_61f56246_4_k_cu_e389deda_338594cute1_E)
_ZN40_INTERNAL_61f56246_4_k_cu_e389deda_338594cute1_E:
	.zero		1
	.type		_ZN40_INTERNAL_61f56246_4_k_cu_e389deda_338594cuda3std3__45__cpo6cbeginE,@object
	.size		_ZN40_INTERNAL_61f56246_4_k_cu_e389deda_338594cuda3std3__45__cpo6cbeginE,(_ZN40_INTERNAL_61f56246_4_k_cu_e389deda_338594cuda3std3__48in_placeE - _ZN40_INTERNAL_61f56246_4_k_cu_e389deda_338594cuda3std3__45__cpo6cbeginE)
_ZN40_INTERNAL_61f56246_4_k_cu_e389deda_338594cuda3std3__45__cpo6cbeginE:
	.zero		1
	.type		_ZN40_INTERNAL_61f56246_4_k_cu_e389deda_338594cuda3std3__48in_placeE,@object
	.size		_ZN40_INTERNAL_61f56246_4_k_cu_e389deda_338594cuda3std3__48in_placeE,(_ZN40_INTERNAL_61f56246_4_k_cu_e389deda_338594cuda3std6ranges3__45__cpo9iter_moveE - _ZN40_INTERNAL_61f56246_4_k_cu_e389deda_338594cuda3std3__48in_placeE)
_ZN40_INTERNAL_61f56246_4_k_cu_e389deda_338594cuda3std3__48in_placeE:
	.zero		1
	.type		_ZN40_INTERNAL_61f56246_4_k_cu_e389deda_338594cuda3std6ranges3__45__cpo9iter_moveE,@object
	.size		_ZN40_INTERNAL_61f56246_4_k_cu_e389deda_338594cuda3std6ranges3__45__cpo9iter_moveE,(_ZN40_INTERNAL_61f56246_4_k_cu_e389deda_338594cuda3std3__45__cpo5beginE - _ZN40_INTERNAL_61f56246_4_k_cu_e389deda_338594cuda3std6ranges3__45__cpo9iter_moveE)
_ZN40_INTERNAL_61f56246_4_k_cu_e389deda_338594cuda3std6ranges3__45__cpo9iter_moveE:
	.zero		1
	.type		_ZN40_INTERNAL_61f56246_4_k_cu_e389deda_338594cuda3std3__45__cpo5beginE,@object
	.size		_ZN40_INTERNAL_61f56246_4_k_cu_e389deda_338594cuda3std3__45__cpo5beginE,(_ZN40_INTERNAL_61f56246_4_k_cu_e389deda_338594cuda3std3__442_GLOBAL__N__61f56246_4_k_cu_e389deda_338596ignoreE - _ZN40_INTERNAL_61f56246_4_k_cu_e389deda_338594cuda3std3__45__cpo5beginE)
_ZN40_INTERNAL_61f56246_4_k_cu_e389deda_338594cuda3std3__45__cpo5beginE:
	.zero		1
	.type		_ZN40_INTERNAL_61f56246_4_k_cu_e389deda_338594cuda3std3__442_GLOBAL__N__61f56246_4_k_cu_e389deda_338596ignoreE,@object
	.size		_ZN40_INTERNAL_61f56246_4_k_cu_e389deda_338594cuda3std3__442_GLOBAL__N__61f56246_4_k_cu_e389deda_338596ignoreE,(_ZN40_INTERNAL_61f56246_4_k_cu_e389deda_338594cute7productE - _ZN40_INTERNAL_61f56246_4_k_cu_e389deda_338594cuda3std3__442_GLOBAL__N__61f56246_4_k_cu_e389deda_338596ignoreE)
_ZN40_INTERNAL_61f56246_4_k_cu_e389deda_338594cuda3std3__442_GLOBAL__N__61f56246_4_k_cu_e389deda_338596ignoreE:
	.zero		1
	.type		_ZN40_INTERNAL_61f56246_4_k_cu_e389deda_338594cute7productE,@object
	.size		_ZN40_INTERNAL_61f56246_4_k_cu_e389deda_338594cute7productE,(_ZN40_INTERNAL_61f56246_4_k_cu_e389deda_338594cuda3std3__45__cpo3endE - _ZN40_INTERNAL_61f56246_4_k_cu_e389deda_338594cute7productE)
_ZN40_INTERNAL_61f56246_4_k_cu_e389deda_338594cute7productE:
	.zero		1
	.type		_ZN40_INTERNAL_61f56246_4_k_cu_e389deda_338594cuda3std3__45__cpo3endE,@object
	.size		_ZN40_INTERNAL_61f56246_4_k_cu_e389deda_338594cuda3std3__45__cpo3endE,(_ZN40_INTERNAL_61f56246_4_k_cu_e389deda_338594cuda3std3__419piecewise_constructE - _ZN40_INTERNAL_61f56246_4_k_cu_e389deda_338594cuda3std3__45__cpo3endE)
_ZN40_INTERNAL_61f56246_4_k_cu_e389deda_338594cuda3std3__45__cpo3endE:
	.zero		1
	.type		_ZN40_INTERNAL_61f56246_4_k_cu_e389deda_338594cuda3std3__419piecewise_constructE,@object
	.size		_ZN40_INTERNAL_61f56246_4_k_cu_e389deda_338594cuda3std3__419piecewise_constructE,(_ZN40_INTERNAL_61f56246_4_k_cu_e389deda_338594cuda3std3__45__cpo4cendE - _ZN40_INTERNAL_61f56246_4_k_cu_e389deda_338594cuda3std3__419piecewise_constructE)
_ZN40_INTERNAL_61f56246_4_k_cu_e389deda_338594cuda3std3__419piecewise_constructE:
	.zero		1
	.type		_ZN40_INTERNAL_61f56246_4_k_cu_e389deda_338594cuda3std3__45__cpo4cendE,@object
	.size		_ZN40_INTERNAL_61f56246_4_k_cu_e389deda_338594cuda3std3__45__cpo4cendE,(_ZN40_INTERNAL_61f56246_4_k_cu_e389deda_338594cuda3std6ranges3__45__cpo4swapE - _ZN40_INTERNAL_61f56246_4_k_cu_e389deda_338594cuda3std3__45__cpo4cendE)
_ZN40_INTERNAL_61f56246_4_k_cu_e389deda_338594cuda3std3__45__cpo4cendE:
	.zero		1
	.type		_ZN40_INTERNAL_61f56246_4_k_cu_e389deda_338594cuda3std6ranges3__45__cpo4swapE,@object
	.size		_ZN40_INTERNAL_61f56246_4_k_cu_e389deda_338594cuda3std6ranges3__45__cpo4swapE,(.L_10 - _ZN40_INTERNAL_61f56246_4_k_cu_e389deda_338594cuda3std6ranges3__45__cpo4swapE)
_ZN40_INTERNAL_61f56246_4_k_cu_e389deda_338594cuda3std6ranges3__45__cpo4swapE:
	.zero		1
.L_10:


//--------------------- .nv.constant0._ZN7cutlass13device_kernelINS_4gemm6kernel13GemmUniversalIN4cute5tupleIJiiiiEEENS1_10collective13CollectiveMmaINS1_46MainloopSm100TmaUmmaWarpSpecializedBlockScaledILi4ELi2ELi2ENS5_IJNS4_1CILi8EEENSA_ILi1EEESC_EEEEENS5_IJNSA_ILi128EEENSA_ILi64EEENSA_ILi256EEEEEENS5_IJNS_12float_e4m3_tENS_13float_ue8m0_tEEEENS5_IJNS5_IJlSC_lEEENS4_6LayoutINS5_IJNS5_IJNS5_IJNSA_ILi32EEENSA_ILi4EEEEEEiEEESR_NS5_IJSC_iEEEEEENS5_IJNS5_IJNS5_IJNSA_ILi16EEESP_EEEiEEENS5_IJNS5_IJNSA_ILi0EEESC_EEENSA_ILi512EEEEEENS5_IJSX_iEEEEEEEEEEESL_S14_NS4_8TiledMMAINS4_8MMA_AtomIJNS4_21SM100_MMA_MXF8F6F4_SSISJ_SJ_fSK_Li128ELi64ELNS4_4UMMA5MajorE0ELS19_0ELNS18_7ScaleInE0ELS1A_0EEEEEENSN_INS5_IJSC_SC_SC_EEENS5_IJSX_SX_SX_EEEEENS5_IJNS4_10UnderscoreES1G_S1G_EEEEENS5_IJNS4_13SM90_TMA_LOADES1J_EEENS5_IJNS4_14ComposedLayoutINS4_7SwizzleILi3ELi4ELi3EEENS4_18smem_ptr_flag_bitsILi8EEENSN_INS5_IJSB_SF_EEENS5_IJSF_SC_EEEEEEENSN_INS5_IJNS5_IJNS5_IJSQ_SC_EEENS5_IJSO_SC_EEEEEESC_NS5_IJSP_NSA_ILi2EEEEEEEEENS5_IJNS5_IJNS5_IJSV_SZ_EEESY_EEESX_NS5_IJSC_SZ_EEEEEEEEEEEvNS4_8identityENS5_IJNS4_23SM90_TMA_LOAD_MULTICASTES27_EEES25_vS26_EENS_8epilogue10collective18CollectiveEpilogueINS2A_23Sm100TmaWarpSpecializedILi3ELi2ELi16ELb1ELb0EEEJNS5_IJSG_SG_SH_EEENS5_IJNSN_ISG_SC_EENSN_INS5_IJSU_S1X_EEENS5_IJSC_SO_EEEEEEEENS_10bfloat16_tESM_S2L_SM_NS2A_6fusion15FusionCallbacksIS2E_NS2M_17LinearCombinationIS2L_fS2L_fLNS_15FloatRoundStyleE2EEES2F_S2K_JEEENS4_5SM1004TMEM4LOAD26SM100_TMEM_LOAD_32dp32b16xES1J_NS1L_INS1M_ILi1ELi4ELi3EEENS1O_ILi16EEENSN_INS5_IJSB_SU_EEENS5_IJSU_SC_EEEEEEENS4_39AutoVectorizingCopyWithAssumedAlignmentILi128EEENS4_14SM90_TMA_STOREES31_S33_S33_EEEvvEEEEvNT_6ParamsE --------------------------
	.section	.nv.constant0._ZN7cutlass13device_kernelINS_4gemm6kernel13GemmUniversalIN4cute5tupleIJiiiiEEENS1_10collective13CollectiveMmaINS1_46MainloopSm100TmaUmmaWarpSpecializedBlockScaledILi4ELi2ELi2ENS5_IJNS4_1CILi8EEENSA_ILi1EEESC_EEEEENS5_IJNSA_ILi128EEENSA_ILi64EEENSA_ILi256EEEEEENS5_IJNS_12float_e4m3_tENS_13float_ue8m0_tEEEENS5_IJNS5_IJlSC_lEEENS4_6LayoutINS5_IJNS5_IJNS5_IJNSA_ILi32EEENSA_ILi4EEEEEEiEEESR_NS5_IJSC_iEEEEEENS5_IJNS5_IJNS5_IJNSA_ILi16EEESP_EEEiEEENS5_IJNS5_IJNSA_ILi0EEESC_EEENSA_ILi512EEEEEENS5_IJSX_iEEEEEEEEEEESL_S14_NS4_8TiledMMAINS4_8MMA_AtomIJNS4_21SM100_MMA_MXF8F6F4_SSISJ_SJ_fSK_Li128ELi64ELNS4_4UMMA5MajorE0ELS19_0ELNS18_7ScaleInE0ELS1A_0EEEEEENSN_INS5_IJSC_SC_SC_EEENS5_IJSX_SX_SX_EEEEENS5_IJNS4_10UnderscoreES1G_S1G_EEEEENS5_IJNS4_13SM90_TMA_LOADES1J_EEENS5_IJNS4_14ComposedLayoutINS4_7SwizzleILi3ELi4ELi3EEENS4_18smem_ptr_flag_bitsILi8EEENSN_INS5_IJSB_SF_EEENS5_IJSF_SC_EEEEEEENSN_INS5_IJNS5_IJNS5_IJSQ_SC_EEENS5_IJSO_SC_EEEEEESC_NS5_IJSP_NSA_ILi2EEEEEEEEENS5_IJNS5_IJNS5_IJSV_SZ_EEESY_EEESX_NS5_IJSC_SZ_EEEEEEEEEEEvNS4_8identityENS5_IJNS4_23SM90_TMA_LOAD_MULTICASTES27_EEES25_vS26_EENS_8epilogue10collective18CollectiveEpilogueINS2A_23Sm100TmaWarpSpecializedILi3ELi2ELi16ELb1ELb0EEEJNS5_IJSG_SG_SH_EEENS5_IJNSN_ISG_SC_EENSN_INS5_IJSU_S1X_EEENS5_IJSC_SO_EEEEEEEENS_10bfloat16_tESM_S2L_SM_NS2A_6fusion15FusionCallbacksIS2E_NS2M_17LinearCombinationIS2L_fS2L_fLNS_15FloatRoundStyleE2EEES2F_S2K_JEEENS4_5SM1004TMEM4LOAD26SM100_TMEM_LOAD_32dp32b16xES1J_NS1L_INS1M_ILi1ELi4ELi3EEENS1O_ILi16EEENSN_INS5_IJSB_SU_EEENS5_IJSU_SC_EEEEEEENS4_39AutoVectorizingCopyWithAssumedAlignmentILi128EEENS4_14SM90_TMA_STOREES31_S33_S33_EEEvvEEEEvNT_6ParamsE,"a",@progbits
	.sectionflags	@""
	.align	4
.nv.constant0._ZN7cutlass13device_kernelINS_4gemm6kernel13GemmUniversalIN4cute5tupleIJiiiiEEENS1_10collective13CollectiveMmaINS1_46MainloopSm100TmaUmmaWarpSpecializedBlockScaledILi4ELi2ELi2ENS5_IJNS4_1CILi8EEENSA_ILi1EEESC_EEEEENS5_IJNSA_ILi128EEENSA_ILi64EEENSA_ILi256EEEEEENS5_IJNS_12float_e4m3_tENS_13float_ue8m0_tEEEENS5_IJNS5_IJlSC_lEEENS4_6LayoutINS5_IJNS5_IJNS5_IJNSA_ILi32EEENSA_ILi4EEEEEEiEEESR_NS5_IJSC_iEEEEEENS5_IJNS5_IJNS5_IJNSA_ILi16EEESP_EEEiEEENS5_IJNS5_IJNSA_ILi0EEESC_EEENSA_ILi512EEEEEENS5_IJSX_iEEEEEEEEEEESL_S14_NS4_8TiledMMAINS4_8MMA_AtomIJNS4_21SM100_MMA_MXF8F6F4_SSISJ_SJ_fSK_Li128ELi64ELNS4_4UMMA5MajorE0ELS19_0ELNS18_7ScaleInE0ELS1A_0EEEEEENSN_INS5_IJSC_SC_SC_EEENS5_IJSX_SX_SX_EEEEENS5_IJNS4_10UnderscoreES1G_S1G_EEEEENS5_IJNS4_13SM90_TMA_LOADES1J_EEENS5_IJNS4_14ComposedLayoutINS4_7SwizzleILi3ELi4ELi3EEENS4_18smem_ptr_flag_bitsILi8EEENSN_INS5_IJSB_SF_EEENS5_IJSF_SC_EEEEEEENSN_INS5_IJNS5_IJNS5_IJSQ_SC_EEENS5_IJSO_SC_EEEEEESC_NS5_IJSP_NSA_ILi2EEEEEEEEENS5_IJNS5_IJNS5_IJSV_SZ_EEESY_EEESX_NS5_IJSC_SZ_EEEEEEEEEEEvNS4_8identityENS5_IJNS4_23SM90_TMA_LOAD_MULTICASTES27_EEES25_vS26_EENS_8epilogue10collective18CollectiveEpilogueINS2A_23Sm100TmaWarpSpecializedILi3ELi2ELi16ELb1ELb0EEEJNS5_IJSG_SG_SH_EEENS5_IJNSN_ISG_SC_EENSN_INS5_IJSU_S1X_EEENS5_IJSC_SO_EEEEEEEENS_10bfloat16_tESM_S2L_SM_NS2A_6fusion15FusionCallbacksIS2E_NS2M_17LinearCombinationIS2L_fS2L_fLNS_15FloatRoundStyleE2EEES2F_S2K_JEEENS4_5SM1004TMEM4LOAD26SM100_TMEM_LOAD_32dp32b16xES1J_NS1L_INS1M_ILi1ELi4ELi3EEENS1O_ILi16EEENSN_INS5_IJSB_SU_EEENS5_IJSU_SC_EEEEEEENS4_39AutoVectorizingCopyWithAssumedAlignmentILi128EEENS4_14SM90_TMA_STOREES31_S33_S33_EEEvvEEEEvNT_6ParamsE:
	.zero		3968


//--------------------- SYMBOLS --------------------------

	.type		.nv.reservedSmem.offset0,@object
	.size		.nv.reservedSmem.offset0,0x4
	.type		.nv.reservedSmem.cap,@object
	.size		.nv.reservedSmem.cap,0x4
	.type		__assertfail,@function
